def attn_fwd(
    Q,
    K,
    V,
    Out,
    Lse,
    sm_scale,
    stride_qz,
    stride_qh,
    stride_qm,
    stride_qk,
    stride_kz,
    stride_kh,
    stride_kn,
    stride_kk,
    stride_vz,
    stride_vh,
    stride_vn,
    stride_vk,
    stride_oz,
    stride_oh,
    stride_om,
    stride_ok,
    seqlen_q,
    seqlen_k,
    BLOCK_M: tl.constexpr,
    BLOCK_N: tl.constexpr,
    HEAD_DIM: tl.constexpr,
    CAUSAL: tl.constexpr,
):
    start_m = tl.program_id(0)
    off_hz = tl.program_id(1)
    q_off = off_hz * stride_qh
    k_off = off_hz * stride_kh
    v_off = off_hz * stride_vh
    offs_m = start_m * BLOCK_M + tl.arange(0, BLOCK_M)
    offs_d = tl.arange(0, HEAD_DIM)
    offs_n = tl.arange(0, BLOCK_N)
    q_ptrs = Q + q_off + offs_m[:, None] * stride_qm + offs_d[None, :] * stride_qk
    k_ptrs = K + k_off + offs_d[:, None] * stride_kk + offs_n[None, :] * stride_kn
    v_ptrs = V + v_off + offs_n[:, None] * stride_vn + offs_d[None, :] * stride_vk
    m_i = tl.full([BLOCK_M], float("-inf"), dtype=tl.float32)
    l_i = tl.zeros([BLOCK_M], dtype=tl.float32) + 1.0
    acc = tl.zeros([BLOCK_M, HEAD_DIM], dtype=tl.float32)
    q = tl.load(q_ptrs)
    acc, l_i, m_i = _attn_fwd_inner(
        acc,
        l_i,
        m_i,
        q,
        k_ptrs,
        v_ptrs,
        sm_scale,
        stride_kn,
        stride_vn,
        start_m,
        seqlen_k,
        BLOCK_M,
        BLOCK_N,
        HEAD_DIM,
        CAUSAL,
    )
    acc = acc / l_i[:, None]
    lse = m_i + tl.math.log2(l_i) / 1.4426950408889634
    o_ptrs = (
        Out
        + off_hz * stride_oh
        + offs_m[:, None] * stride_om
        + offs_d[None, :] * stride_ok
    )
    tl.store(o_ptrs, acc.to(Out.dtype.element_ty))
    tl.store(Lse + off_hz * seqlen_q + offs_m, lse)

# config = {"BLOCK_M": 128, "BLOCK_N": 128, "HEAD_DIM": 256, "arch": "sm_90", "causal": false, "dtype": "fp16", "num_stages": 2, "num_warps": 8}
# arch = sm_90


// ===== COMPILED SASS (sm_90a) =====

	.target	sm_90a

	.elftype	@"ET_EXEC"


//--------------------- .note.nv.tkinfo           --------------------------
	.section	.note.nv.tkinfo,"",@"SHT_NOTE"
	.sectionflags	@"SHF_NOTE_NV_TKINFO"
	.tkinfo
        /*0018*/ 	.word	0x00000002
        /*0030*/ 	.string	""
        /*0030*/ 	.string	"ptxas"
        /*0030*/ 	.string	"Cuda compilation tools, release 13.0, V13.0.88"
        /*0030*/ 	.string	"Build cuda_13.0.r13.0/compiler.36424714_0"
        /*0030*/ 	.string	"-v  -suppress-debug-info  -lineinfo  -arch sm_90a "



//--------------------- .note.nv.cuinfo           --------------------------
	.section	.note.nv.cuinfo,"",@"SHT_NOTE"
	.sectionflags	@"SHF_NOTE_NV_CUINFO"
        /*0018*/ 	.short	0x0002
        /*001a*/ 	.short	0x005a
        /*001c*/ 	.short	0x0082
	.zero		2


//--------------------- .nv.info                  --------------------------
	.section	.nv.info,"",@"SHT_CUDA_INFO"
	.align	4


	//----- nvinfo : EIATTR_REGCOUNT
	.align		4
        /*0000*/ 	.byte	0x04, 0x2f
        /*0002*/ 	.short	(.L_2 - .L_1)
	.align		4
.L_1:
        /*0004*/ 	.word	index@(attn_fwd)
        /*0008*/ 	.word	0x000000ff


	//----- nvinfo : EIATTR_FRAME_SIZE
	.align		4
.L_2:
        /*000c*/ 	.byte	0x04, 0x11
        /*000e*/ 	.short	(.L_4 - .L_3)
	.align		4
.L_3:
        /*0010*/ 	.word	index@(attn_fwd)
        /*0014*/ 	.word	0x000006d8


	//----- nvinfo : EIATTR_MIN_STACK_SIZE
	.align		4
.L_4:
        /*0018*/ 	.byte	0x04, 0x12
        /*001a*/ 	.short	(.L_6 - .L_5)
	.align		4
.L_5:
        /*001c*/ 	.word	index@(attn_fwd)
        /*0020*/ 	.word	0x000006d8
.L_6:


//--------------------- .nv.compat                --------------------------
	.section	.nv.compat,"",@"SHT_CUDA_COMPAT_INFO"
	.align	4
        /*0000*/ 	.byte	0x02, 0x09, 0x01, 0x00, 0x02, 0x02, 0x04, 0x00, 0x02, 0x05, 0x05, 0x00, 0x03, 0x07, 0x01, 0x01
        /*0010*/ 	.byte	0x02, 0x03, 0x00, 0x00, 0x02, 0x06, 0x01, 0x00, 0x04, 0x0b, 0x08, 0x00, 0x00, 0x00, 0x00, 0x00
        /*0020*/ 	.byte	0x00, 0x00, 0x00, 0x00


//--------------------- .nv.info.attn_fwd         --------------------------
	.section	.nv.info.attn_fwd,"",@"SHT_CUDA_INFO"
	.sectionflags	@""
	.align	4


	//----- nvinfo : EIATTR_CUDA_API_VERSION
	.align		4
        /*0000*/ 	.byte	0x04, 0x37
        /*0002*/ 	.short	(.L_8 - .L_7)
.L_7:
        /*0004*/ 	.word	0x00000082


	//----- nvinfo : EIATTR_KPARAM_INFO
	.align		4
.L_8:
        /*0008*/ 	.byte	0x04, 0x17
        /*000a*/ 	.short	(.L_10 - .L_9)
.L_9:
        /*000c*/ 	.word	0x00000000
        /*0010*/ 	.short	0x0019
        /*0012*/ 	.short	0x0080
        /*0014*/ 	.byte	0x00, 0xf4, 0x21, 0x00


	//----- nvinfo : EIATTR_KPARAM_INFO
	.align		4
.L_10:
        /*0018*/ 	.byte	0x04, 0x17
        /*001a*/ 	.short	(.L_12 - .L_11)
.L_11:
        /*001c*/ 	.word	0x00000000
        /*0020*/ 	.short	0x0018
        /*0022*/ 	.short	0x0078
        /*0024*/ 	.byte	0x00, 0xf4, 0x21, 0x00


	//----- nvinfo : EIATTR_KPARAM_INFO
	.align		4
.L_12:
        /*0028*/ 	.byte	0x04, 0x17
        /*002a*/ 	.short	(.L_14 - .L_13)
.L_13:
        /*002c*/ 	.word	0x00000000
        /*0030*/ 	.short	0x0017
        /*0032*/ 	.short	0x0070
        /*0034*/ 	.byte	0x00, 0xf0, 0x11, 0x00


	//----- nvinfo : EIATTR_KPARAM_INFO
	.align		4
.L_14:
        /*0038*/ 	.byte	0x04, 0x17
        /*003a*/ 	.short	(.L_16 - .L_15)
.L_15:
        /*003c*/ 	.word	0x00000000
        /*0040*/ 	.short	0x0016
        /*0042*/ 	.short	0x006c
        /*0044*/ 	.byte	0x00, 0xf0, 0x11, 0x00


	//----- nvinfo : EIATTR_KPARAM_INFO
	.align		4
.L_16:
        /*0048*/ 	.byte	0x04, 0x17
        /*004a*/ 	.short	(.L_18 - .L_17)
.L_17:
        /*004c*/ 	.word	0x00000000
        /*0050*/ 	.short	0x0015
        /*0052*/ 	.short	0x0068
        /*0054*/ 	.byte	0x00, 0xf0, 0x11, 0x00


	//----- nvinfo : EIATTR_KPARAM_INFO
	.align		4
.L_18:
        /*0058*/ 	.byte	0x04, 0x17
        /*005a*/ 	.short	(.L_20 - .L_19)
.L_19:
        /*005c*/ 	.word	0x00000000
        /*0060*/ 	.short	0x0014
        /*0062*/ 	.short	0x0064
        /*0064*/ 	.byte	0x00, 0xf0, 0x11, 0x00


	//----- nvinfo : EIATTR_KPARAM_INFO
	.align		4
.L_20:
        /*0068*/ 	.byte	0x04, 0x17
        /*006a*/ 	.short	(.L_22 - .L_21)
.L_21:
        /*006c*/ 	.word	0x00000000
        /*0070*/ 	.short	0x0013
        /*0072*/ 	.short	0x0060
        /*0074*/ 	.byte	0x00, 0xf0, 0x11, 0x00


	//----- nvinfo : EIATTR_KPARAM_INFO
	.align		4
.L_22:
        /*0078*/ 	.byte	0x04, 0x17
        /*007a*/ 	.short	(.L_24 - .L_23)
.L_23:
        /*007c*/ 	.word	0x00000000
        /*0080*/ 	.short	0x0012
        /*0082*/ 	.short	0x005c
        /*0084*/ 	.byte	0x00, 0xf0, 0x11, 0x00


	//----- nvinfo : EIATTR_KPARAM_INFO
	.align		4
.L_24:
        /*0088*/ 	.byte	0x04, 0x17
        /*008a*/ 	.short	(.L_26 - .L_25)
.L_25:
        /*008c*/ 	.word	0x00000000
        /*0090*/ 	.short	0x0011
        /*0092*/ 	.short	0x0058
        /*0094*/ 	.byte	0x00, 0xf0, 0x11, 0x00


	//----- nvinfo : EIATTR_KPARAM_INFO
	.align		4
.L_26:
        /*0098*/ 	.byte	0x04, 0x17
        /*009a*/ 	.short	(.L_28 - .L_27)
.L_27:
        /*009c*/ 	.word	0x00000000
        /*00a0*/ 	.short	0x0010
        /*00a2*/ 	.short	0x0054
        /*00a4*/ 	.byte	0x00, 0xf0, 0x11, 0x00


	//----- nvinfo : EIATTR_KPARAM_INFO
	.align		4
.L_28:
        /*00a8*/ 	.byte	0x04, 0x17
        /*00aa*/ 	.short	(.L_30 - .L_29)
.L_29:
        /*00ac*/ 	.word	0x00000000
        /*00b0*/ 	.short	0x000f
        /*00b2*/ 	.short	0x0050
        /*00b4*/ 	.byte	0x00, 0xf0, 0x11, 0x00


	//----- nvinfo : EIATTR_KPARAM_INFO
	.align		4
.L_30:
        /*00b8*/ 	.byte	0x04, 0x17
        /*00ba*/ 	.short	(.L_32 - .L_31)
.L_31:
        /*00bc*/ 	.word	0x00000000
        /*00c0*/ 	.short	0x000e
        /*00c2*/ 	.short	0x004c
        /*00c4*/ 	.byte	0x00, 0xf0, 0x11, 0x00


	//----- nvinfo : EIATTR_KPARAM_INFO
	.align		4
.L_32:
        /*00c8*/ 	.byte	0x04, 0x17
        /*00ca*/ 	.short	(.L_34 - .L_33)
.L_33:
        /*00cc*/ 	.word	0x00000000
        /*00d0*/ 	.short	0x000d
        /*00d2*/ 	.short	0x0048
        /*00d4*/ 	.byte	0x00, 0xf0, 0x11, 0x00


	//----- nvinfo : EIATTR_KPARAM_INFO
	.align		4
.L_34:
        /*00d8*/ 	.byte	0x04, 0x17
        /*00da*/ 	.short	(.L_36 - .L_35)
.L_35:
        /*00dc*/ 	.word	0x00000000
        /*00e0*/ 	.short	0x000c
        /*00e2*/ 	.short	0x0044
        /*00e4*/ 	.byte	0x00, 0xf0, 0x11, 0x00


	//----- nvinfo : EIATTR_KPARAM_INFO
	.align		4
.L_36:
        /*00e8*/ 	.byte	0x04, 0x17
        /*00ea*/ 	.short	(.L_38 - .L_37)
.L_37:
        /*00ec*/ 	.word	0x00000000
        /*00f0*/ 	.short	0x000b
        /*00f2*/ 	.short	0x0040
        /*00f4*/ 	.byte	0x00, 0xf0, 0x11, 0x00


	//----- nvinfo : EIATTR_KPARAM_INFO
	.align		4
.L_38:
        /*00f8*/ 	.byte	0x04, 0x17
        /*00fa*/ 	.short	(.L_40 - .L_39)
.L_39:
        /*00fc*/ 	.word	0x00000000
        /*0100*/ 	.short	0x000a
        /*0102*/ 	.short	0x003c
        /*0104*/ 	.byte	0x00, 0xf0, 0x11, 0x00


	//----- nvinfo : EIATTR_KPARAM_INFO
	.align		4
.L_40:
        /*0108*/ 	.byte	0x04, 0x17
        /*010a*/ 	.short	(.L_42 - .L_41)
.L_41:
        /*010c*/ 	.word	0x00000000
        /*0110*/ 	.short	0x0009
        /*0112*/ 	.short	0x0038
        /*0114*/ 	.byte	0x00, 0xf0, 0x11, 0x00


	//----- nvinfo : EIATTR_KPARAM_INFO
	.align		4
.L_42:
        /*0118*/ 	.byte	0x04, 0x17
        /*011a*/ 	.short	(.L_44 - .L_43)
.L_43:
        /*011c*/ 	.word	0x00000000
        /*0120*/ 	.short	0x0008
        /*0122*/ 	.short	0x0034
        /*0124*/ 	.byte	0x00, 0xf0, 0x11, 0x00


	//----- nvinfo : EIATTR_KPARAM_INFO
	.align		4
.L_44:
        /*0128*/ 	.byte	0x04, 0x17
        /*012a*/ 	.short	(.L_46 - .L_45)
.L_45:
        /*012c*/ 	.word	0x00000000
        /*0130*/ 	.short	0x0007
        /*0132*/ 	.short	0x0030
        /*0134*/ 	.byte	0x00, 0xf0, 0x11, 0x00


	//----- nvinfo : EIATTR_KPARAM_INFO
	.align		4
.L_46:
        /*0138*/ 	.byte	0x04, 0x17
        /*013a*/ 	.short	(.L_48 - .L_47)
.L_47:
        /*013c*/ 	.word	0x00000000
        /*0140*/ 	.short	0x0006
        /*0142*/ 	.short	0x002c
        /*0144*/ 	.byte	0x00, 0xf0, 0x11, 0x00


	//----- nvinfo : EIATTR_KPARAM_INFO
	.align		4
.L_48:
        /*0148*/ 	.byte	0x04, 0x17
        /*014a*/ 	.short	(.L_50 - .L_49)
.L_49:
        /*014c*/ 	.word	0x00000000
        /*0150*/ 	.short	0x0005
        /*0152*/ 	.short	0x0028
        /*0154*/ 	.byte	0x00, 0xf0, 0x11, 0x00


	//----- nvinfo : EIATTR_KPARAM_INFO
	.align		4
.L_50:
        /*0158*/ 	.byte	0x04, 0x17
        /*015a*/ 	.short	(.L_52 - .L_51)
.L_51:
        /*015c*/ 	.word	0x00000000
        /*0160*/ 	.short	0x0004
        /*0162*/ 	.short	0x0020
        /*0164*/ 	.byte	0x00, 0xf4, 0x21, 0x00


	//----- nvinfo : EIATTR_KPARAM_INFO
	.align		4
.L_52:
        /*0168*/ 	.byte	0x04, 0x17
        /*016a*/ 	.short	(.L_54 - .L_53)
.L_53:
        /*016c*/ 	.word	0x00000000
        /*0170*/ 	.short	0x0003
        /*0172*/ 	.short	0x0018
        /*0174*/ 	.byte	0x00, 0xf4, 0x21, 0x00


	//----- nvinfo : EIATTR_KPARAM_INFO
	.align		4
.L_54:
        /*0178*/ 	.byte	0x04, 0x17
        /*017a*/ 	.short	(.L_56 - .L_55)
.L_55:
        /*017c*/ 	.word	0x00000000
        /*0180*/ 	.short	0x0002
        /*0182*/ 	.short	0x0010
        /*0184*/ 	.byte	0x00, 0xf4, 0x21, 0x00


	//----- nvinfo : EIATTR_KPARAM_INFO
	.align		4
.L_56:
        /*0188*/ 	.byte	0x04, 0x17
        /*018a*/ 	.short	(.L_58 - .L_57)
.L_57:
        /*018c*/ 	.word	0x00000000
        /*0190*/ 	.short	0x0001
        /*0192*/ 	.short	0x0008
        /*0194*/ 	.byte	0x00, 0xf4, 0x21, 0x00


	//----- nvinfo : EIATTR_KPARAM_INFO
	.align		4
.L_58:
        /*0198*/ 	.byte	0x04, 0x17
        /*019a*/ 	.short	(.L_60 - .L_59)
.L_59:
        /*019c*/ 	.word	0x00000000
        /*01a0*/ 	.short	0x0000
        /*01a2*/ 	.short	0x0000
        /*01a4*/ 	.byte	0x00, 0xf4, 0x21, 0x00


	//----- nvinfo : EIATTR_SPARSE_MMA_MASK
	.align		4
.L_60:
        /*01a8*/ 	.byte	0x03, 0x50
        /*01aa*/ 	.short	0x0000


	//----- nvinfo : EIATTR_MAXREG_COUNT
	.align		4
        /*01ac*/ 	.byte	0x03, 0x1b
        /*01ae*/ 	.short	0x00ff


	//----- nvinfo : EIATTR_NUM_BARRIERS
	.align		4
        /*01b0*/ 	.byte	0x02, 0x4c
        /*01b2*/ 	.byte	0x01
	.zero		1


	//----- nvinfo : EIATTR_ANNOTATIONS
	.align		4
        /*01b4*/ 	.byte	0x04, 0x55
        /*01b6*/ 	.short	(.L_62 - .L_61)


	//   ....[0]....
.L_61:
        /*01b8*/ 	.word	0x00000001
        /*01bc*/ 	.byte	0x50, 0x2a, 0x00, 0x00, 0x01, 0x00, 0x00, 0x00, 0x60, 0x2a, 0x00, 0x00, 0x01, 0x00, 0x00, 0x00
        /* <DEDUP_REMOVED lines=323> */
        /*15fc*/ 	.byte	0xd0, 0xfb, 0x00, 0x00, 0x01, 0x00, 0x00, 0x00, 0x10, 0xfc, 0x00, 0x00


	//----- nvinfo : EIATTR_MERCURY_ISA_VERSION
	.align		4
.L_62:
        /*1608*/ 	.byte	0x03, 0x5f
        /*160a*/ 	.short	0x0101


	//----- nvinfo : EIATTR_COOP_GROUP_MASK_REGIDS
	.align		4
        /*160c*/ 	.byte	0x04, 0x29
        /*160e*/ 	.short	(.L_64 - .L_63)


	//   ....[0]....
.L_63:
        /*1610*/ 	.word	0xffffffff


	//   ....[1]....
        /*1614*/ 	.word	0xffffffff


	//   ....[2]....
        /*1618*/ 	.word	0xffffffff


	//   ....[3]....
        /*161c*/ 	.word	0xffffffff


	//   ....[4]....
        /*1620*/ 	.word	0xffffffff


	//   ....[5]....
        /*1624*/ 	.word	0xffffffff


	//   ....[6]....
        /*1628*/ 	.word	0xffffffff


	//   ....[7]....
        /*162c*/ 	.word	0xffffffff


	//----- nvinfo : EIATTR_COOP_GROUP_INSTR_OFFSETS
	.align		4
.L_64:
        /*1630*/ 	.byte	0x04, 0x28
        /*1632*/ 	.short	(.L_66 - .L_65)


	//   ....[0]....
.L_65:
        /*1634*/ 	.word	0x0000cb90


	//   ....[1]....
        /*1638*/ 	.word	0x0000cc50


	//   ....[2]....
        /*163c*/ 	.word	0x0000ddb0


	//   ....[3]....
        /*1640*/ 	.word	0x0000ddf0


	//   ....[4]....
        /*1644*/ 	.word	0x0000fa70


	//   ....[5]....
        /*1648*/ 	.word	0x0000fa80


	//   ....[6]....
        /*164c*/ 	.word	0x0000fab0


	//   ....[7]....
        /*1650*/ 	.word	0x0000fac0


	//----- nvinfo : EIATTR_EXIT_INSTR_OFFSETS
	.align		4
.L_66:
        /*1654*/ 	.byte	0x04, 0x1c
        /*1656*/ 	.short	(.L_68 - .L_67)


	//   ....[0]....
.L_67:
        /*1658*/ 	.word	0x00014f40


	//   ....[1]....
        /*165c*/ 	.word	0x00014f70


	//----- nvinfo : EIATTR_REQNTID
	.align		4
.L_68:
        /*1660*/ 	.byte	0x04, 0x10
        /*1662*/ 	.short	(.L_70 - .L_69)
.L_69:
        /*1664*/ 	.word	0x00000100
        /*1668*/ 	.word	0x00000001
        /*166c*/ 	.word	0x00000001


	//----- nvinfo : EIATTR_CBANK_PARAM_SIZE
	.align		4
.L_70:
        /*1670*/ 	.byte	0x03, 0x19
        /*1672*/ 	.short	0x0088


	//----- nvinfo : EIATTR_PARAM_CBANK
	.align		4
        /*1674*/ 	.byte	0x04, 0x0a
        /*1676*/ 	.short	(.L_72 - .L_71)
	.align		4
.L_71:
        /*1678*/ 	.word	index@(.nv.constant0.attn_fwd)
        /*167c*/ 	.short	0x0210
        /*167e*/ 	.short	0x0088


	//----- nvinfo : EIATTR_SW_WAR
	.align		4
.L_72:
        /*1680*/ 	.byte	0x04, 0x36
        /*1682*/ 	.short	(.L_74 - .L_73)
.L_73:
        /*1684*/ 	.word	0x00000008
.L_74:


//--------------------- .nv.callgraph             --------------------------
	.section	.nv.callgraph,"",@"SHT_CUDA_CALLGRAPH"
	.align	4
	.sectionentsize	8
	.align		4
        /*0000*/ 	.word	0x00000000
	.align		4
        /*0004*/ 	.word	0xffffffff
	.align		4
        /*0008*/ 	.word	0x00000000
	.align		4
        /*000c*/ 	.word	0xfffffffe
	.align		4
        /*0010*/ 	.word	0x00000000
	.align		4
        /*0014*/ 	.word	0xfffffffd
	.align		4
        /*0018*/ 	.word	0x00000000
	.align		4
        /*001c*/ 	.word	0xfffffffc


//--------------------- .nv.constant4             --------------------------
	.section	.nv.constant4,"a",@progbits
	.align	8
	.align		8
.nv.constant4:
        /*0000*/ 	.dword	_$_str


//--------------------- .text.attn_fwd            --------------------------
	.section	.text.attn_fwd,"ax",@progbits
	.align	128
        .global         attn_fwd
        .type           attn_fwd,@function
        .size           attn_fwd,(.L_x_3 - attn_fwd)
        .other          attn_fwd,@"STO_CUDA_ENTRY STV_DEFAULT"
attn_fwd:
.text.attn_fwd:
[----:B------:R-:W0:Y:S01]  /*0000*/  LDC R1, c[0x0][0x28] ;  /* 0x00000a00ff017b82 */ /* 0x000e220000000800 */
[----:B------:R-:W1:Y:S07]  /*0010*/  S2R R218, SR_TID.X ;  /* 0x0000000000da7919 */ /* 0x000e6e0000002100 */
[----:B------:R-:W2:Y:S01]  /*0020*/  S2UR UR6, SR_CTAID.Y ;  /* 0x00000000000679c3 */ /* 0x000ea20000002600 */
[----:B------:R-:W-:Y:S01]  /*0030*/  ULDC.64 UR4, c[0x0][0x240] ;  /* 0x0000900000047ab9 */ /* 0x000fe20000000a00 */
[----:B0-----:R-:W-:Y:S01]  /*0040*/  VIADD R1, R1, 0xfffff928 ;  /* 0xfffff92801017836 */ /* 0x001fe20000000000 */
[----:B------:R-:W0:Y:S05]  /*0050*/  S2R R3, SR_CTAID.X ;  /* 0x0000000000037919 */ /* 0x000e2a0000002500 */
[----:B------:R-:W3:Y:S08]  /*0060*/  LDC R18, c[0x0][0x248] ;  /* 0x00009200ff127b82 */ /* 0x000ef00000000800 */
[----:B------:R-:W4:Y:S01]  /*0070*/  LDC.64 R8, c[0x0][0x210] ;  /* 0x00008400ff087b82 */ /* 0x000f220000000a00 */
[----:B--2---:R-:W-:-:S04]  /*0080*/  UIMAD UR4, UR6, UR4, URZ ;  /* 0x00000004060472a4 */ /* 0x004fc8000f8e023f */
[----:B------:R-:W-:Y:S01]  /*0090*/  USHF.L.U32 UR6, UR4, 0x1, URZ ;  /* 0x0000000104067899 */ /* 0x000fe2000800063f */
[----:B-1----:R-:W-:-:S05]  /*00a0*/  LOP3.LUT R2, R218, 0x7f, RZ, 0xc0, !PT ;  /* 0x0000007fda027812 */ /* 0x002fca00078ec0ff */
[----:B0-----:R-:W-:Y:S01]  /*00b0*/  IMAD R0, R3, 0x80, R2 ;  /* 0x0000008003007824 */ /* 0x001fe200078e0202 */
[----:B------:R-:W-:-:S03]  /*00c0*/  SHF.R.U32.HI R3, RZ, 0x7, R218 ;  /* 0x00000007ff037819 */ /* 0x000fc600000116da */
[----:B------:R-:W-:Y:S01]  /*00d0*/  IMAD R0, R0, UR5, RZ ;  /* 0x0000000500007c24 */ /* 0x000fe2000f8e02ff */
[----:B------:R-:W-:Y:S01]  /*00e0*/  SGXT.U32 R3, R3, 0x1 ;  /* 0x000000010303781a */ /* 0x000fe20000000000 */
[----:B------:R-:W-:Y:S02]  /*00f0*/  UIMAD.WIDE UR4, UR4, 0x2, URZ ;  /* 0x00000002040478a5 */ /* 0x000fe4000f8e023f */
[C---:B------:R-:W-:Y:S02]  /*0100*/  IMAD.SHL.U32 R5, R0.reuse, 0x2, RZ ;  /* 0x0000000200057824 */ /* 0x040fe400078e00ff */
[----:B---3--:R-:W-:Y:S02]  /*0110*/  IMAD R7, R3, R18, RZ ;  /* 0x0000001203077224 */ /* 0x008fe400078e02ff */
[----:B------:R-:W-:Y:S01]  /*0120*/  IMAD.HI R0, R0, 0x2, RZ ;  /* 0x0000000200007827 */ /* 0x000fe200078e02ff */
[----:B----4-:R-:W-:Y:S01]  /*0130*/  IADD3 R6, P0, P1, R5, UR6, R8 ;  /* 0x0000000605067c10 */ /* 0x010fe2000f91e008 */
[----:B------:R-:W-:-:S02]  /*0140*/  ULDC.64 UR6, c[0x0][0x208] ;  /* 0x0000820000067ab9 */ /* 0x000fc40000000a00 */
[----:B------:R-:W-:Y:S01]  /*0150*/  IMAD R5, R18, 0x2, R7 ;  /* 0x0000000212057824 */ /* 0x000fe200078e0207 */
[----:B------:R-:W-:Y:S02]  /*0160*/  IADD3.X R0, R0, UR5, R9, P0, P1 ;  /* 0x0000000500007c10 */ /* 0x000fe400087e2409 */
[C---:B------:R-:W-:Y:S02]  /*0170*/  LEA R8, P0, R7.reuse, R6, 0x1 ;  /* 0x0000000607087211 */ /* 0x040fe400078008ff */
[C---:B------:R-:W-:Y:S02]  /*0180*/  LEA R13, R18.reuse, R5, 0x1 ;  /* 0x00000005120d7211 */ /* 0x040fe400078e08ff */
[----:B------:R-:W-:Y:S02]  /*0190*/  LEA.HI.X.SX32 R9, R7, R0, 0x1, P0 ;  /* 0x0000000007097211 */ /* 0x000fe400000f0eff */
[-C--:B------:R-:W-:Y:S01]  /*01a0*/  LEA R10, P1, R5, R6.reuse, 0x1 ;  /* 0x00000006050a7211 */ /* 0x080fe200078208ff */
[----:B------:R-:W-:Y:S01]  /*01b0*/  IMAD R7, R18, 0x2, R13 ;  /* 0x0000000212077824 */ /* 0x000fe200078e020d */
[----:B------:R-:W-:-:S02]  /*01c0*/  LEA R12, P0, R13, R6, 0x1 ;  /* 0x000000060d0c7211 */ /* 0x000fc400078008ff */
[-C--:B------:R-:W-:Y:S01]  /*01d0*/  LEA.HI.X.SX32 R11, R5, R0.reuse, 0x1, P1 ;  /* 0x00000000050b7211 */ /* 0x080fe200008f0eff */
[C---:B------:R-:W-:Y:S01]  /*01e0*/  IMAD R17, R18.reuse, 0x2, R7 ;  /* 0x0000000212117824 */ /* 0x040fe200078e0207 */
[----:B------:R-:W-:Y:S01]  /*01f0*/  LEA.HI.X.SX32 R13, R13, R0, 0x1, P0 ;  /* 0x000000000d0d7211 */ /* 0x000fe200000f0eff */
[----:B------:R-:W2:Y:S02]  /*0200*/  LDG.E.U16 R5, desc[UR6][R8.64] ;  /* 0x0000000608057981 */ /* 0x000ea4000c1e1500 */
[C---:B------:R-:W-:Y:S01]  /*0210*/  IMAD R19, R18.reuse, 0x2, R17 ;  /* 0x0000000212137824 */ /* 0x040fe200078e0211 */
[-C--:B------:R-:W-:Y:S01]  /*0220*/  LEA R14, P0, R7, R6.reuse, 0x1 ;  /* 0x00000006070e7211 */ /* 0x080fe200078008ff */
[----:B------:R0:W3:Y:S01]  /*0230*/  LDG.E.U16 R4, desc[UR6][R10.64] ;  /* 0x000000060a047981 */ /* 0x0000e2000c1e1500 */
[----:B------:R-:W-:Y:S01]  /*0240*/  LEA R16, P1, R17, R6, 0x1 ;  /* 0x0000000611107211 */ /* 0x000fe200078208ff */
[----:B------:R-:W-:Y:S01]  /*0250*/  IMAD R23, R18, 0x2, R19 ;  /* 0x0000000212177824 */ /* 0x000fe200078e0213 */
[----:B------:R-:W-:-:S02]  /*0260*/  LEA.HI.X.SX32 R15, R7, R0, 0x1, P0 ;  /* 0x00000000070f7211 */ /* 0x000fc400000f0eff */
[----:B------:R-:W-:Y:S01]  /*0270*/  LEA R20, P0, R19, R6, 0x1 ;  /* 0x0000000613147211 */ /* 0x000fe200078008ff */
[----:B------:R1:W4:Y:S01]  /*0280*/  LDG.E.U16 R7, desc[UR6][R12.64] ;  /* 0x000000060c077981 */ /* 0x000322000c1e1500 */
[-C--:B------:R-:W-:Y:S02]  /*0290*/  LEA.HI.X.SX32 R17, R17, R0.reuse, 0x1, P1 ;  /* 0x0000000011117211 */ /* 0x080fe400008f0eff */
[C---:B0-----:R-:W-:Y:S01]  /*02a0*/  LEA R11, R18.reuse, R23, 0x1 ;  /* 0x00000017120b7211 */ /* 0x041fe200078e08ff */
[----:B------:R0:W5:Y:S01]  /*02b0*/  LDG.E.U16 R8, desc[UR6][R14.64] ;  /* 0x000000060e087981 */ /* 0x000162000c1e1500 */
[----:B------:R-:W-:Y:S02]  /*02c0*/  LEA.HI.X.SX32 R21, R19, R0, 0x1, P0 ;  /* 0x0000000013157211 */ /* 0x000fe400000f0eff */
[C---:B------:R-:W-:Y:S01]  /*02d0*/  LEA R22, P0, R23.reuse, R6, 0x1 ;  /* 0x0000000617167211 */ /* 0x040fe200078008ff */
[C---:B------:R-:W-:Y:S01]  /*02e0*/  IMAD R19, R18.reuse, 0x2, R11 ;  /* 0x0000000212137824 */ /* 0x040fe200078e020b */
[----:B------:R0:W3:Y:S02]  /*02f0*/  LDG.E.U16 R9, desc[UR6][R16.64] ;  /* 0x0000000610097981 */ /* 0x0000e4000c1e1500 */
[----:B------:R-:W-:Y:S01]  /*0300*/  LEA.HI.X.SX32 R23, R23, R0, 0x1, P0 ;  /* 0x0000000017177211 */ /* 0x000fe200000f0eff */
[C---:B-1----:R-:W-:Y:S01]  /*0310*/  IMAD R13, R18.reuse, 0x2, R19 ;  /* 0x00000002120d7824 */ /* 0x042fe200078e0213 */
[-C--:B------:R-:W-:Y:S01]  /*0320*/  LEA R24, P0, R11, R6.reuse, 0x1 ;  /* 0x000000060b187211 */ /* 0x080fe200078008ff */
[----:B------:R1:W4:Y:S01]  /*0330*/  LDG.E.U16 R10, desc[UR6][R20.64] ;  /* 0x00000006140a7981 */ /* 0x000322000c1e1500 */
[----:B------:R-:W-:Y:S01]  /*0340*/  LEA R26, P1, R19, R6, 0x1 ;  /* 0x00000006131a7211 */ /* 0x000fe200078208ff */
[----:B0-----:R-:W-:Y:S01]  /*0350*/  IMAD R15, R18, 0x2, R13 ;  /* 0x00000002120f7824 */ /* 0x001fe200078e020d */
[----:B------:R-:W-:-:S02]  /*0360*/  LEA.HI.X.SX32 R25, R11, R0, 0x1, P0 ;  /* 0x000000000b197211 */ /* 0x000fc400000f0eff */
[----:B------:R-:W-:Y:S01]  /*0370*/  LEA R28, P0, R13, R6, 0x1 ;  /* 0x000000060d1c7211 */ /* 0x000fe200078008ff */
[C---:B------:R-:W-:Y:S01]  /*0380*/  IMAD R17, R18.reuse, 0x2, R15 ;  /* 0x0000000212117824 */ /* 0x040fe200078e020f */
[-C--:B------:R-:W-:Y:S01]  /*0390*/  LEA.HI.X.SX32 R27, R19, R0.reuse, 0x1, P1 ;  /* 0x00000000131b7211 */ /* 0x080fe200008f0eff */
[----:B------:R0:W5:Y:S01]  /*03a0*/  LDG.E.U16 R11, desc[UR6][R22.64] ;  /* 0x00000006160b7981 */ /* 0x000162000c1e1500 */
[----:B------:R-:W-:Y:S02]  /*03b0*/  LEA.HI.X.SX32 R29, R13, R0, 0x1, P0 ;  /* 0x000000000d1d7211 */ /* 0x000fe400000f0eff */
[C---:B-1----:R-:W-:Y:S01]  /*03c0*/  LEA R20, P0, R15.reuse, R6, 0x1 ;  /* 0x000000060f147211 */ /* 0x042fe200078008ff */
[----:B------:R1:W5:Y:S01]  /*03d0*/  LDG.E.U16 R12, desc[UR6][R24.64] ;  /* 0x00000006180c7981 */ /* 0x000362000c1e1500 */
[C---:B------:R-:W-:Y:S02]  /*03e0*/  LEA R19, R18.reuse, R17, 0x1 ;  /* 0x0000001112137211 */ /* 0x040fe400078e08ff */
[----:B------:R-:W-:Y:S01]  /*03f0*/  LEA.HI.X.SX32 R21, R15, R0, 0x1, P0 ;  /* 0x000000000f157211 */ /* 0x000fe200000f0eff */
[----:B------:R1:W5:Y:S01]  /*0400*/  LDG.E.U16 R14, desc[UR6][R28.64] ;  /* 0x000000061c0e7981 */ /* 0x000362000c1e1500 */
[-C--:B0-----:R-:W-:Y:S01]  /*0410*/  LEA R22, P0, R17, R6.reuse, 0x1 ;  /* 0x0000000611167211 */ /* 0x081fe200078008ff */
[C---:B------:R-:W-:Y:S01]  /*0420*/  IMAD R33, R18.reuse, 0x2, R19 ;  /* 0x0000000212217824 */ /* 0x040fe200078e0213 */
[----:B------:R-:W-:Y:S01]  /*0430*/  LEA R30, P1, R19, R6, 0x1 ;  /* 0x00000006131e7211 */ /* 0x000fe200078208ff */
[----:B------:R0:W4:Y:S01]  /*0440*/  LDG.E.U16 R13, desc[UR6][R26.64] ;  /* 0x000000061a0d7981 */ /* 0x000122000c1e1500 */
[----:B------:R-:W-:Y:S01]  /*0450*/  LEA.HI.X.SX32 R23, R17, R0, 0x1, P0 ;  /* 0x0000000011177211 */ /* 0x000fe200000f0eff */
[C---:B------:R-:W-:Y:S01]  /*0460*/  IMAD R17, R18.reuse, 0x2, R33 ;  /* 0x0000000212117824 */ /* 0x040fe200078e0221 */
[C---:B-1----:R-:W-:Y:S01]  /*0470*/  LEA R24, P0, R33.reuse, R6, 0x1 ;  /* 0x0000000621187211 */ /* 0x042fe200078008ff */
[----:B------:R-:W5:Y:S02]  /*0480*/  LDG.E.U16 R15, desc[UR6][R20.64] ;  /* 0x00000006140f7981 */ /* 0x000f64000c1e1500 */
[C---:B------:R-:W-:Y:S01]  /*0490*/  IMAD R29, R18.reuse, 0x2, R17 ;  /* 0x00000002121d7824 */ /* 0x040fe200078e0211 */
[-C--:B------:R-:W-:Y:S01]  /*04a0*/  LEA.HI.X.SX32 R25, R33, R0.reuse, 0x1, P0 ;  /* 0x0000000021197211 */ /* 0x080fe200000f0eff */
[----:B------:R-:W5:Y:S02]  /*04b0*/  LDG.E.U16 R16, desc[UR6][R22.64] ;  /* 0x0000000616107981 */ /* 0x000f64000c1e1500 */
[----:B------:R-:W-:Y:S01]  /*04c0*/  IMAD R33, R18, 0x2, R29 ;  /* 0x0000000212217824 */ /* 0x000fe200078e021d */
[----:B------:R-:W-:-:S04]  /*04d0*/  LEA.HI.X.SX32 R31, R19, R0, 0x1, P1 ;  /* 0x00000000131f7211 */ /* 0x000fc800008f0eff */
[----:B------:R-:W-:Y:S01]  /*04e0*/  LEA R35, R18, R33, 0x1 ;  /* 0x0000002112237211 */ /* 0x000fe200078e08ff */
[----:B------:R1:W5:Y:S01]  /*04f0*/  LDG.E.U16 R19, desc[UR6][R30.64] ;  /* 0x000000061e137981 */ /* 0x000362000c1e1500 */
[----:B0-----:R-:W-:-:S04]  /*0500*/  LEA R26, P0, R17, R6, 0x1 ;  /* 0x00000006111a7211 */ /* 0x001fc800078008ff */
[----:B------:R-:W-:Y:S02]  /*0510*/  LEA.HI.X.SX32 R27, R17, R0, 0x1, P0 ;  /* 0x00000000111b7211 */ /* 0x000fe400000f0eff */
[----:B------:R0:W5:Y:S01]  /*0520*/  LDG.E.U16 R17, desc[UR6][R24.64] ;  /* 0x0000000618117981 */ /* 0x000162000c1e1500 */
[C---:B-1----:R-:W-:Y:S01]  /*0530*/  IMAD R31, R18.reuse, 0x2, R35 ;  /* 0x00000002121f7824 */ /* 0x042fe200078e0223 */
[C---:B------:R-:W-:Y:S02]  /*0540*/  LEA R28, P0, R29.reuse, R6, 0x1 ;  /* 0x000000061d1c7211 */ /* 0x040fe400078008ff */
[----:B------:R1:W5:Y:S01]  /*0550*/  LDG.E.U16 R21, desc[UR6][R26.64] ;  /* 0x000000061a157981 */ /* 0x000362000c1e1500 */
[----:B0-----:R-:W-:Y:S01]  /*0560*/  IMAD R25, R18, 0x2, R31 ;  /* 0x0000000212197824 */ /* 0x001fe200078e021f */
[----:B------:R-:W-:-:S03]  /*0570*/  LEA.HI.X.SX32 R29, R29, R0, 0x1, P0 ;  /* 0x000000001d1d7211 */ /* 0x000fc600000f0eff */
[C---:B------:R-:W-:Y:S01]  /*0580*/  IMAD R39, R18.reuse, 0x2, R25 ;  /* 0x0000000212277824 */ /* 0x040fe200078e0219 */
[C---:B------:R-:W-:Y:S01]  /*0590*/  LEA R34, P0, R35.reuse, R6, 0x1 ;  /* 0x0000000623227211 */ /* 0x040fe200078008ff */
[----:B------:R0:W5:Y:S02]  /*05a0*/  LDG.E.U16 R20, desc[UR6][R28.64] ;  /* 0x000000061c147981 */ /* 0x000164000c1e1500 */
[C---:B-1----:R-:W-:Y:S01]  /*05b0*/  IMAD R27, R18.reuse, 0x2, R39 ;  /* 0x00000002121b7824 */ /* 0x042fe200078e0227 */
[----:B------:R-:W-:Y:S02]  /*05c0*/  LEA.HI.X.SX32 R35, R35, R0, 0x1, P0 ;  /* 0x0000000023237211 */ /* 0x000fe400000f0eff */
[-C--:B------:R-:W-:Y:S02]  /*05d0*/  LEA R30, P0, R31, R6.reuse, 0x1 ;  /* 0x000000061f1e7211 */ /* 0x080fe400078008ff */
[----:B------:R-:W-:Y:S01]  /*05e0*/  LEA R32, P1, R33, R6, 0x1 ;  /* 0x0000000621207211 */ /* 0x000fe200078208ff */
[----:B------:R1:W5:Y:S01]  /*05f0*/  LDG.E.U16 R22, desc[UR6][R34.64] ;  /* 0x0000000622167981 */ /* 0x000362000c1e1500 */
[----:B0-----:R-:W-:-:S02]  /*0600*/  LEA R29, R18, R27, 0x1 ;  /* 0x0000001b121d7211 */ /* 0x001fc400078e08ff */
[-C--:B------:R-:W-:Y:S02]  /*0610*/  LEA.HI.X.SX32 R31, R31, R0.reuse, 0x1, P0 ;  /* 0x000000001f1f7211 */ /* 0x080fe400000f0eff */
[----:B------:R-:W-:Y:S02]  /*0620*/  LEA.HI.X.SX32 R33, R33, R0, 0x1, P1 ;  /* 0x0000000021217211 */ /* 0x000fe400008f0eff */
[-C--:B------:R-:W-:Y:S01]  /*0630*/  LEA R36, P0, R25, R6.reuse, 0x1 ;  /* 0x0000000619247211 */ /* 0x080fe200078008ff */
[C---:B-1----:R-:W-:Y:S01]  /*0640*/  IMAD R35, R18.reuse, 0x2, R29 ;  /* 0x0000000212237824 */ /* 0x042fe200078e021d */
[----:B------:R-:W-:Y:S01]  /*0650*/  LEA R38, P1, R39, R6, 0x1 ;  /* 0x0000000627267211 */ /* 0x000fe200078208ff */
[----:B------:R-:W5:Y:S01]  /*0660*/  LDG.E.U16 R23, desc[UR6][R32.64] ;  /* 0x0000000620177981 */ /* 0x000f62000c1e1500 */
[-C--:B------:R-:W-:Y:S01]  /*0670*/  LEA.HI.X.SX32 R37, R25, R0.reuse, 0x1, P0 ;  /* 0x0000000019257211 */ /* 0x080fe200000f0eff */
[----:B------:R-:W-:Y:S01]  /*0680*/  IMAD R43, R18, 0x2, R35 ;  /* 0x00000002122b7824 */ /* 0x000fe200078e0223 */
[----:B------:R-:W-:Y:S01]  /*0690*/  LEA.HI.X.SX32 R39, R39, R0, 0x1, P1 ;  /* 0x0000000027277211 */ /* 0x000fe200008f0eff */
[----:B------:R0:W5:Y:S01]  /*06a0*/  LDG.E.U16 R25, desc[UR6][R30.64] ;  /* 0x000000061e197981 */ /* 0x000162000c1e1500 */
[----:B------:R-:W-:-:S03]  /*06b0*/  LEA R40, P0, R27, R6, 0x1 ;  /* 0x000000061b287211 */ /* 0x000fc600078008ff */
[----:B------:R-:W5:Y:S01]  /*06c0*/  LDG.E.U16 R24, desc[UR6][R36.64] ;  /* 0x0000000624187981 */ /* 0x000f62000c1e1500 */
[----:B------:R-:W-:-:S03]  /*06d0*/  LEA.HI.X.SX32 R41, R27, R0, 0x1, P0 ;  /* 0x000000001b297211 */ /* 0x000fc600000f0eff */
[----:B------:R1:W5:Y:S01]  /*06e0*/  LDG.E.U16 R27, desc[UR6][R38.64] ;  /* 0x00000006261b7981 */ /* 0x000362000c1e1500 */
[C---:B0-----:R-:W-:Y:S01]  /*06f0*/  IMAD R31, R18.reuse, 0x2, R43 ;  /* 0x00000002121f7824 */ /* 0x041fe200078e022b */
[C---:B------:R-:W-:Y:S02]  /*0700*/  LEA R32, P0, R29.reuse, R6, 0x1 ;  /* 0x000000061d207211 */ /* 0x040fe400078008ff */
[----:B------:R0:W5:Y:S01]  /*0710*/  LDG.E.U16 R26, desc[UR6][R40.64] ;  /* 0x00000006281a7981 */ /* 0x000162000c1e1500 */
[C---:B-1----:R-:W-:Y:S01]  /*0720*/  IMAD R39, R18.reuse, 0x2, R31 ;  /* 0x0000000212277824 */ /* 0x042fe200078e021f */
[----:B------:R-:W-:Y:S02]  /*0730*/  LEA.HI.X.SX32 R33, R29, R0, 0x1, P0 ;  /* 0x000000001d217211 */ /* 0x000fe400000f0eff */
[-C--:B------:R-:W-:Y:S02]  /*0740*/  LEA R34, P0, R35, R6.reuse, 0x1 ;  /* 0x0000000623227211 */ /* 0x080fe400078008ff */
[----:B0-----:R-:W-:Y:S01]  /*0750*/  LEA R41, R18, R39, 0x1 ;  /* 0x0000002712297211 */ /* 0x001fe200078e08ff */
[----:B------:R-:W5:Y:S01]  /*0760*/  LDG.E.U16 R29, desc[UR6][R32.64] ;  /* 0x00000006201d7981 */ /* 0x000f62000c1e1500 */
[----:B------:R-:W-:-:S02]  /*0770*/  LEA R42, P1, R43, R6, 0x1 ;  /* 0x000000062b2a7211 */ /* 0x000fc400078208ff */
[-C--:B------:R-:W-:Y:S01]  /*0780*/  LEA.HI.X.SX32 R35, R35, R0.reuse, 0x1, P0 ;  /* 0x0000000023237211 */ /* 0x080fe200000f0eff */
[C---:B------:R-:W-:Y:S01]  /*0790*/  IMAD R45, R18.reuse, 0x2, R41 ;  /* 0x00000002122d7824 */ /* 0x040fe200078e0229 */
[----:B------:R-:W-:Y:S02]  /*07a0*/  LEA.HI.X.SX32 R43, R43, R0, 0x1, P1 ;  /* 0x000000002b2b7211 */ /* 0x000fe400008f0eff */
[C---:B------:R-:W-:Y:S01]  /*07b0*/  LEA R36, P0, R31.reuse, R6, 0x1 ;  /* 0x000000061f247211 */ /* 0x040fe200078008ff */
[----:B------:R-:W-:Y:S01]  /*07c0*/  IMAD R47, R18, 0x2, R45 ;  /* 0x00000002122f7824 */ /* 0x000fe200078e022d */
[----:B------:R-:W5:Y:S02]  /*07d0*/  LDG.E.U16 R28, desc[UR6][R34.64] ;  /* 0x00000006221c7981 */ /* 0x000f64000c1e1500 */
[----:B------:R-:W-:Y:S02]  /*07e0*/  LEA.HI.X.SX32 R37, R31, R0, 0x1, P0 ;  /* 0x000000001f257211 */ /* 0x000fe400000f0eff */
[----:B------:R0:W5:Y:S01]  /*07f0*/  LDG.E.U16 R31, desc[UR6][R42.64] ;  /* 0x000000062a1f7981 */ /* 0x000162000c1e1500 */
[----:B------:R-:W-:-:S03]  /*0800*/  LEA R38, P0, R39, R6, 0x1 ;  /* 0x0000000627267211 */ /* 0x000fc600078008ff */
[----:B------:R1:W5:Y:S01]  /*0810*/  LDG.E.U16 R30, desc[UR6][R36.64] ;  /* 0x00000006241e7981 */ /* 0x000362000c1e1500 */
[----:B0-----:R-:W-:Y:S01]  /*0820*/  IMAD R43, R18, 0x2, R47 ;  /* 0x00000002122b7824 */ /* 0x001fe200078e022f */
[----:B------:R-:W-:-:S03]  /*0830*/  LEA.HI.X.SX32 R39, R39, R0, 0x1, P0 ;  /* 0x0000000027277211 */ /* 0x000fc600000f0eff */
[C---:B-1----:R-:W-:Y:S01]  /*0840*/  IMAD R37, R18.reuse, 0x2, R43 ;  /* 0x0000000212257824 */ /* 0x042fe200078e022b */
[C---:B------:R-:W-:Y:S01]  /*0850*/  LEA R40, P0, R41.reuse, R6, 0x1 ;  /* 0x0000000629287211 */ /* 0x040fe200078008ff */
[----:B------:R0:W5:Y:S03]  /*0860*/  LDG.E.U16 R33, desc[UR6][R38.64] ;  /* 0x0000000626217981 */ /* 0x000166000c1e1500 */
[C---:B------:R-:W-:Y:S02]  /*0870*/  LEA R51, R18.reuse, R37, 0x1 ;  /* 0x0000002512337211 */ /* 0x040fe400078e08ff */
[----:B------:R-:W-:Y:S02]  /*0880*/  LEA.HI.X.SX32 R41, R41, R0, 0x1, P0 ;  /* 0x0000000029297211 */ /* 0x000fe400000f0eff */
[----:B------:R-:W-:Y:S01]  /*0890*/  LEA R46, P0, R47, R6, 0x1 ;  /* 0x000000062f2e7211 */ /* 0x000fe200078008ff */
[----:B0-----:R-:W-:-:S03]  /*08a0*/  IMAD R39, R18, 0x2, R51 ;  /* 0x0000000212277824 */ /* 0x001fc600078e0233 */
[----:B------:R-:W-:Y:S01]  /*08b0*/  LEA.HI.X.SX32 R47, R47, R0, 0x1, P0 ;  /* 0x000000002f2f7211 */ /* 0x000fe200000f0eff */
[----:B------:R0:W5:Y:S01]  /*08c0*/  LDG.E.U16 R32, desc[UR6][R40.64] ;  /* 0x0000000628207981 */ /* 0x000162000c1e1500 */
[----:B------:R-:W-:-:S03]  /*08d0*/  LEA R42, P0, R43, R6, 0x1 ;  /* 0x000000062b2a7211 */ /* 0x000fc600078008ff */
[----:B------:R1:W5:Y:S01]  /*08e0*/  LDG.E.U16 R34, desc[UR6][R46.64] ;  /* 0x000000062e227981 */ /* 0x000362000c1e1500 */
[----:B0-----:R-:W-:Y:S01]  /*08f0*/  IMAD R41, R18, 0x2, R39 ;  /* 0x0000000212297824 */ /* 0x001fe200078e0227 */
[----:B------:R-:W-:-:S03]  /*0900*/  LEA.HI.X.SX32 R43, R43, R0, 0x1, P0 ;  /* 0x000000002b2b7211 */ /* 0x000fc600000f0eff */
[C---:B-1----:R-:W-:Y:S01]  /*0910*/  IMAD R47, R18.reuse, 0x2, R41 ;  /* 0x00000002122f7824 */ /* 0x042fe200078e0229 */
[-C--:B------:R-:W-:Y:S02]  /*0920*/  LEA R44, P1, R45, R6.reuse, 0x1 ;  /* 0x000000062d2c7211 */ /* 0x080fe400078208ff */
[----:B------:R-:W-:Y:S01]  /*0930*/  LEA R48, P0, R37, R6, 0x1 ;  /* 0x0000000625307211 */ /* 0x000fe200078008ff */
[----:B------:R-:W-:Y:S01]  /*0940*/  IMAD R55, R18, 0x2, R47 ;  /* 0x0000000212377824 */ /* 0x000fe200078e022f */
[-C--:B------:R-:W-:Y:S02]  /*0950*/  LEA.HI.X.SX32 R45, R45, R0.reuse, 0x1, P1 ;  /* 0x000000002d2d7211 */ /* 0x080fe400008f0eff */
[----:B------:R-:W-:Y:S02]  /*0960*/  LEA.HI.X.SX32 R49, R37, R0, 0x1, P0 ;  /* 0x0000000025317211 */ /* 0x000fe400000f0eff */
[----:B------:R0:W5:Y:S01]  /*0970*/  LDG.E.U16 R37, desc[UR6][R42.64] ;  /* 0x000000062a257981 */ /* 0x000162000c1e1500 */
[----:B------:R-:W-:-:S03]  /*0980*/  LEA R52, P0, R39, R6, 0x1 ;  /* 0x0000000627347211 */ /* 0x000fc600078008ff */
[----:B------:R1:W5:Y:S01]  /*0990*/  LDG.E.U16 R35, desc[UR6][R44.64] ;  /* 0x000000062c237981 */ /* 0x000362000c1e1500 */
[----:B------:R-:W-:Y:S02]  /*09a0*/  LEA.HI.X.SX32 R53, R39, R0, 0x1, P0 ;  /* 0x0000000027357211 */ /* 0x000fe400000f0eff */
[----:B------:R-:W-:Y:S01]  /*09b0*/  LEA R50, P1, R51, R6, 0x1 ;  /* 0x0000000633327211 */ /* 0x000fe200078208ff */
[----:B------:R1:W5:Y:S01]  /*09c0*/  LDG.E.U16 R36, desc[UR6][R48.64] ;  /* 0x0000000630247981 */ /* 0x000362000c1e1500 */
[----:B0-----:R-:W-:-:S03]  /*09d0*/  LEA R43, R18, R55, 0x1 ;  /* 0x00000037122b7211 */ /* 0x001fc600078e08ff */
[----:B------:R-:W5:Y:S01]  /*09e0*/  LDG.E.U16 R38, desc[UR6][R52.64] ;  /* 0x0000000634267981 */ /* 0x000f62000c1e1500 */
[----:B-1----:R-:W-:Y:S01]  /*09f0*/  LEA R44, P0, R41, R6, 0x1 ;  /* 0x00000006292c7211 */ /* 0x002fe200078008ff */
[----:B------:R-:W-:-:S03]  /*0a00*/  IMAD R57, R18, 0x2, R43 ;  /* 0x0000000212397824 */ /* 0x000fc600078e022b */
[----:B------:R-:W-:Y:S01]  /*0a10*/  LEA.HI.X.SX32 R45, R41, R0, 0x1, P0 ;  /* 0x00000000292d7211 */ /* 0x000fe200000f0eff */
[C---:B------:R-:W-:Y:S01]  /*0a20*/  IMAD R59, R18.reuse, 0x2, R57 ;  /* 0x00000002123b7824 */ /* 0x040fe200078e0239 */
[----:B------:R-:W-:Y:S02]  /*0a30*/  LEA R46, P0, R47, R6, 0x1 ;  /* 0x000000062f2e7211 */ /* 0x000fe400078008ff */
[-C--:B------:R-:W-:Y:S01]  /*0a40*/  LEA.HI.X.SX32 R51, R51, R0.reuse, 0x1, P1 ;  /* 0x0000000033337211 */ /* 0x080fe200008f0eff */
[C---:B------:R-:W-:Y:S01]  /*0a50*/  IMAD R61, R18.reuse, 0x2, R59 ;  /* 0x00000002123d7824 */ /* 0x040fe200078e023b */
[----:B------:R-:W-:Y:S01]  /*0a60*/  LEA.HI.X.SX32 R47, R47, R0, 0x1, P0 ;  /* 0x000000002f2f7211 */ /* 0x000fe200000f0eff */
[----:B------:R-:W5:Y:S01]  /*0a70*/  LDG.E.U16 R41, desc[UR6][R44.64] ;  /* 0x000000062c297981 */ /* 0x000f62000c1e1500 */
[-C--:B------:R-:W-:Y:S01]  /*0a80*/  LEA R48, P0, R43, R6.reuse, 0x1 ;  /* 0x000000062b307211 */ /* 0x080fe200078008ff */
[----:B------:R-:W-:Y:S01]  /*0a90*/  IMAD R63, R18, 0x2, R61 ;  /* 0x00000002123f7824 */ /* 0x000fe200078e023d */
[----:B------:R-:W-:Y:S01]  /*0aa0*/  LEA R54, P1, R55, R6, 0x1 ;  /* 0x0000000637367211 */ /* 0x000fe200078208ff */
[----:B------:R0:W5:Y:S01]  /*0ab0*/  LDG.E.U16 R39, desc[UR6][R50.64] ;  /* 0x0000000632277981 */ /* 0x000162000c1e1500 */
[----:B------:R-:W-:-:S02]  /*0ac0*/  LEA.HI.X.SX32 R49, R43, R0, 0x1, P0 ;  /* 0x000000002b317211 */ /* 0x000fc400000f0eff */
[C---:B------:R-:W-:Y:S01]  /*0ad0*/  LEA R65, R18.reuse, R63, 0x1 ;  /* 0x0000003f12417211 */ /* 0x040fe200078e08ff */
[----:B------:R-:W5:Y:S01]  /*0ae0*/  LDG.E.U16 R40, desc[UR6][R46.64] ;  /* 0x000000062e287981 */ /* 0x000f62000c1e1500 */
[----:B------:R-:W-:Y:S02]  /*0af0*/  LEA.HI.X.SX32 R55, R55, R0, 0x1, P1 ;  /* 0x0000000037377211 */ /* 0x000fe400008f0eff */
[C---:B0-----:R-:W-:Y:S01]  /*0b00*/  LEA R50, P0, R57.reuse, R6, 0x1 ;  /* 0x0000000639327211 */ /* 0x041fe200078008ff */
[C---:B------:R-:W-:Y:S02]  /*0b10*/  IMAD R67, R18.reuse, 0x2, R65 ;  /* 0x0000000212437824 */ /* 0x040fe400078e0241 */
[----:B------:R0:W5:Y:S01]  /*0b20*/  LDG.E.U16 R43, desc[UR6][R54.64] ;  /* 0x00000006362b7981 */ /* 0x000162000c1e1500 */
[----:B------:R-:W-:Y:S02]  /*0b30*/  LEA.HI.X.SX32 R51, R57, R0, 0x1, P0 ;  /* 0x0000000039337211 */ /* 0x000fe400000f0eff */
[-C--:B------:R-:W-:Y:S01]  /*0b40*/  LEA R52, P0, R59, R6.reuse, 0x1 ;  /* 0x000000063b347211 */ /* 0x080fe200078008ff */
[----:B------:R-:W-:Y:S01]  /*0b50*/  IMAD R69, R18, 0x2, R67 ;  /* 0x0000000212457824 */ /* 0x000fe200078e0243 */
[----:B------:R-:W-:Y:S01]  /*0b60*/  LEA R56, P1, R61, R6, 0x1 ;  /* 0x000000063d387211 */ /* 0x000fe200078208ff */
[----:B------:R-:W5:Y:S01]  /*0b70*/  LDG.E.U16 R42, desc[UR6][R48.64] ;  /* 0x00000006302a7981 */ /* 0x000f62000c1e1500 */
[----:B------:R-:W-:-:S02]  /*0b80*/  LEA.HI.X.SX32 R53, R59, R0, 0x1, P0 ;  /* 0x000000003b357211 */ /* 0x000fc400000f0eff */
[----:B0-----:R-:W-:Y:S01]  /*0b90*/  LEA R54, P0, R63, R6, 0x1 ;  /* 0x000000063f367211 */ /* 0x001fe200078008ff */
[C---:B------:R-:W-:Y:S01]  /*0ba0*/  IMAD R71, R18.reuse, 0x2, R69 ;  /* 0x0000000212477824 */ /* 0x040fe200078e0245 */
[-C--:B------:R-:W-:Y:S01]  /*0bb0*/  LEA.HI.X.SX32 R57, R61, R0.reuse, 0x1, P1 ;  /* 0x000000003d397211 */ /* 0x080fe200008f0eff */
[----:B------:R-:W5:Y:S01]  /*0bc0*/  LDG.E.U16 R45, desc[UR6][R50.64] ;  /* 0x00000006322d7981 */ /* 0x000f62000c1e1500 */
[----:B------:R-:W-:Y:S02]  /*0bd0*/  LEA.HI.X.SX32 R55, R63, R0, 0x1, P0 ;  /* 0x000000003f377211 */ /* 0x000fe400000f0eff */
[C---:B------:R-:W-:Y:S01]  /*0be0*/  LEA R58, P0, R65.reuse, R6, 0x1 ;  /* 0x00000006413a7211 */ /* 0x040fe200078008ff */
[----:B------:R0:W5:Y:S03]  /*0bf0*/  LDG.E.U16 R47, desc[UR6][R56.64] ;  /* 0x00000006382f7981 */ /* 0x000166000c1e1500 */
[----:B------:R-:W-:Y:S01]  /*0c00*/  LEA.HI.X.SX32 R59, R65, R0, 0x1, P0 ;  /* 0x00000000413b7211 */ /* 0x000fe200000f0eff */
[C---:B------:R-:W-:Y:S01]  /*0c10*/  IMAD R65, R18.reuse, 0x2, R71 ;  /* 0x0000000212417824 */ /* 0x040fe200078e0247 */
[-C--:B------:R-:W-:Y:S01]  /*0c20*/  LEA R60, P0, R67, R6.reuse, 0x1 ;  /* 0x00000006433c7211 */ /* 0x080fe200078008ff */
[----:B------:R-:W5:Y:S03]  /*0c30*/  LDG.E.U16 R44, desc[UR6][R52.64] ;  /* 0x00000006342c7981 */ /* 0x000f66000c1e1500 */
[----:B------:R-:W-:Y:S01]  /*0c40*/  LEA R73, R18, R65, 0x1 ;  /* 0x0000004112497211 */ /* 0x000fe200078e08ff */
[----:B------:R1:W5:Y:S01]  /*0c50*/  LDG.E.U16 R49, desc[UR6][R58.64] ;  /* 0x000000063a317981 */ /* 0x000362000c1e1500 */
[----:B------:R-:W-:-:S02]  /*0c60*/  LEA R62, P1, R69, R6, 0x1 ;  /* 0x00000006453e7211 */ /* 0x000fc400078208ff */
[-C--:B------:R-:W-:Y:S01]  /*0c70*/  LEA.HI.X.SX32 R61, R67, R0.reuse, 0x1, P0 ;  /* 0x00000000433d7211 */ /* 0x080fe200000f0eff */
[C---:B------:R-:W-:Y:S01]  /*0c80*/  IMAD R67, R18.reuse, 0x2, R73 ;  /* 0x0000000212437824 */ /* 0x040fe200078e0249 */
[----:B------:R-:W-:Y:S01]  /*0c90*/  LEA.HI.X.SX32 R63, R69, R0, 0x1, P1 ;  /* 0x00000000453f7211 */ /* 0x000fe200008f0eff */
[----:B------:R-:W5:Y:S01]  /*0ca0*/  LDG.E.U16 R46, desc[UR6][R54.64] ;  /* 0x00000006362e7981 */ /* 0x000f62000c1e1500 */
[C---:B0-----:R-:W-:Y:S01]  /*0cb0*/  LEA R56, P0, R71.reuse, R6, 0x1 ;  /* 0x0000000647387211 */ /* 0x041fe200078008ff */
[C---:B------:R-:W-:Y:S02]  /*0cc0*/  IMAD R69, R18.reuse, 0x2, R67 ;  /* 0x0000000212457824 */ /* 0x040fe400078e0243 */
[----:B------:R0:W5:Y:S01]  /*0cd0*/  LDG.E.U16 R48, desc[UR6][R60.64] ;  /* 0x000000063c307981 */ /* 0x000162000c1e1500 */
[----:B------:R-:W-:Y:S01]  /*0ce0*/  LEA.HI.X.SX32 R57, R71, R0, 0x1, P0 ;  /* 0x0000000047397211 */ /* 0x000fe200000f0eff */
[C---:B------:R-:W-:Y:S01]  /*0cf0*/  IMAD R71, R18.reuse, 0x2, R69 ;  /* 0x0000000212477824 */ /* 0x040fe200078e0245 */
[-C--:B------:R-:W-:Y:S01]  /*0d00*/  LEA R66, P1, R67, R6.reuse, 0x1 ;  /* 0x0000000643427211 */ /* 0x080fe200078208ff */
[----:B------:R2:W5:Y:S02]  /*0d10*/  LDG.E.U16 R51, desc[UR6][R62.64] ;  /* 0x000000063e337981 */ /* 0x000564000c1e1500 */
[C---:B------:R-:W-:Y:S01]  /*0d20*/  IMAD R75, R18.reuse, 0x2, R71 ;  /* 0x00000002124b7824 */ /* 0x040fe200078e0247 */
[----:B------:R-:W-:Y:S01]  /*0d30*/  LEA R64, P0, R65, R6, 0x1 ;  /* 0x0000000641407211 */ /* 0x000fe200078008ff */
[----:B------:R-:W5:Y:S03]  /*0d40*/  LDG.E.U16 R50, desc[UR6][R56.64] ;  /* 0x0000000638327981 */ /* 0x000f66000c1e1500 */
[----:B------:R-:W-:-:S02]  /*0d50*/  LEA R77, R18, R75, 0x1 ;  /* 0x0000004b124d7211 */ /* 0x000fc400078e08ff */
[----:B------:R-:W-:Y:S02]  /*0d60*/  LEA.HI.X.SX32 R65, R65, R0, 0x1, P0 ;  /* 0x0000000041417211 */ /* 0x000fe400000f0eff */
[----:B-1----:R-:W-:Y:S01]  /*0d70*/  LEA R58, P0, R73, R6, 0x1 ;  /* 0x00000006493a7211 */ /* 0x002fe200078008ff */
[C---:B------:R-:W-:Y:S01]  /*0d80*/  IMAD R79, R18.reuse, 0x2, R77 ;  /* 0x00000002124f7824 */ /* 0x040fe200078e024d */
[-C--:B------:R-:W-:Y:S01]  /*0d90*/  LEA.HI.X.SX32 R67, R67, R0.reuse, 0x1, P1 ;  /* 0x0000000043437211 */ /* 0x080fe200008f0eff */
[----:B------:R1:W5:Y:S01]  /*0da0*/  LDG.E.U16 R53, desc[UR6][R64.64] ;  /* 0x0000000640357981 */ /* 0x000362000c1e1500 */
[----:B------:R-:W-:Y:S01]  /*0db0*/  LEA.HI.X.SX32 R59, R73, R0, 0x1, P0 ;  /* 0x00000000493b7211 */ /* 0x000fe200000f0eff */
[C---:B------:R-:W-:Y:S02]  /*0dc0*/  IMAD R73, R18.reuse, 0x2, R79 ;  /* 0x0000000212497824 */ /* 0x040fe400078e024f */
[----:B------:R1:W5:Y:S02]  /*0dd0*/  LDG.E.U16 R55, desc[UR6][R66.64] ;  /* 0x0000000642377981 */ /* 0x000364000c1e1500 */
[C---:B------:R-:W-:Y:S01]  /*0de0*/  IMAD R81, R18.reuse, 0x2, R73 ;  /* 0x0000000212517824 */ /* 0x040fe200078e0249 */
[----:B0-----:R-:W-:Y:S01]  /*0df0*/  LEA R60, P0, R69, R6, 0x1 ;  /* 0x00000006453c7211 */ /* 0x001fe200078008ff */
[----:B------:R-:W5:Y:S02]  /*0e00*/  LDG.E.U16 R52, desc[UR6][R58.64] ;  /* 0x000000063a347981 */ /* 0x000f64000c1e1500 */
[----:B------:R-:W-:-:S05]  /*0e10*/  IMAD R83, R18, 0x2, R81 ;  /* 0x0000000212537824 */ /* 0x000fca00078e0251 */
[C---:B------:R-:W-:Y:S02]  /*0e20*/  LEA R85, R18.reuse, R83, 0x1 ;  /* 0x0000005312557211 */ /* 0x040fe400078e08ff */
[----:B------:R-:W-:Y:S02]  /*0e30*/  LEA.HI.X.SX32 R61, R69, R0, 0x1, P0 ;  /* 0x00000000453d7211 */ /* 0x000fe400000f0eff */
[-C--:B--2---:R-:W-:Y:S01]  /*0e40*/  LEA R62, P0, R71, R6.reuse, 0x1 ;  /* 0x00000006473e7211 */ /* 0x084fe200078008ff */
[C---:B------:R-:W-:Y:S01]  /*0e50*/  IMAD R87, R18.reuse, 0x2, R85 ;  /* 0x0000000212577824 */ /* 0x040fe200078e0255 */
[----:B------:R-:W-:Y:S01]  /*0e60*/  LEA R68, P1, R77, R6, 0x1 ;  /* 0x000000064d447211 */ /* 0x000fe200078208ff */
[----:B------:R-:W2:Y:S01]  /*0e70*/  LDG.E.U16 R54, desc[UR6][R60.64] ;  /* 0x000000063c367981 */ /* 0x000ea2000c1e1500 */
[----:B------:R-:W-:Y:S01]  /*0e80*/  LEA.HI.X.SX32 R63, R71, R0, 0x1, P0 ;  /* 0x00000000473f7211 */ /* 0x000fe200000f0eff */
[----:B------:R-:W-:Y:S01]  /*0e90*/  IMAD R89, R18, 0x2, R87 ;  /* 0x0000000212597824 */ /* 0x000fe200078e0257 */
[----:B-1----:R-:W-:-:S03]  /*0ea0*/  LEA R64, P0, R75, R6, 0x1 ;  /* 0x000000064b407211 */ /* 0x002fc600078008ff */
[C---:B------:R-:W-:Y:S01]  /*0eb0*/  IMAD R91, R18.reuse, 0x2, R89 ;  /* 0x00000002125b7824 */ /* 0x040fe200078e0259 */
[----:B------:R-:W-:Y:S01]  /*0ec0*/  LEA.HI.X.SX32 R65, R75, R0, 0x1, P0 ;  /* 0x000000004b417211 */ /* 0x000fe200000f0eff */
[----:B------:R-:W2:Y:S01]  /*0ed0*/  LDG.E.U16 R57, desc[UR6][R62.64] ;  /* 0x000000063e397981 */ /* 0x000ea2000c1e1500 */
[----:B------:R-:W-:Y:S01]  /*0ee0*/  LEA R66, P0, R79, R6, 0x1 ;  /* 0x000000064f427211 */ /* 0x000fe200078008ff */
[C---:B------:R-:W-:Y:S01]  /*0ef0*/  IMAD R93, R18.reuse, 0x2, R91 ;  /* 0x00000002125d7824 */ /* 0x040fe200078e025b */
[-C--:B------:R-:W-:Y:S01]  /*0f00*/  LEA.HI.X.SX32 R69, R77, R0.reuse, 0x1, P1 ;  /* 0x000000004d457211 */ /* 0x080fe200008f0eff */
[----:B------:R-:W2:Y:S01]  /*0f10*/  LDG.E.U16 R56, desc[UR6][R64.64] ;  /* 0x0000000640387981 */ /* 0x000ea2000c1e1500 */
[----:B------:R-:W-:Y:S02]  /*0f20*/  LEA.HI.X.SX32 R67, R79, R0, 0x1, P0 ;  /* 0x000000004f437211 */ /* 0x000fe400000f0eff */
[----:B------:R-:W-:Y:S01]  /*0f30*/  LEA R70, P0, R73, R6, 0x1 ;  /* 0x0000000649467211 */ /* 0x000fe200078008ff */
[----:B------:R0:W2:Y:S01]  /*0f40*/  LDG.E.U16 R59, desc[UR6][R68.64] ;  /* 0x00000006443b7981 */ /* 0x0000a2000c1e1500 */
[----:B------:R-:W-:-:S02]  /*0f50*/  LEA R95, R18, R93, 0x1 ;  /* 0x0000005d125f7211 */ /* 0x000fc400078e08ff */
[----:B------:R-:W-:Y:S01]  /*0f60*/  LEA.HI.X.SX32 R71, R73, R0, 0x1, P0 ;  /* 0x0000000049477211 */ /* 0x000fe200000f0eff */
[----:B------:R-:W2:Y:S01]  /*0f70*/  LDG.E.U16 R58, desc[UR6][R66.64] ;  /* 0x00000006423a7981 */ /* 0x000ea2000c1e1500 */
[-C--:B------:R-:W-:Y:S01]  /*0f80*/  LEA R72, P0, R81, R6.reuse, 0x1 ;  /* 0x0000000651487211 */ /* 0x080fe200078008ff */
[C---:B------:R-:W-:Y:S01]  /*0f90*/  IMAD R97, R18.reuse, 0x2, R95 ;  /* 0x0000000212617824 */ /* 0x040fe200078e025f */
[----:B------:R-:W-:Y:S01]  /*0fa0*/  LEA R74, P1, R83, R6, 0x1 ;  /* 0x00000006534a7211 */ /* 0x000fe200078208ff */
[----:B------:R1:W2:Y:S01]  /*0fb0*/  LDG.E.U16 R60, desc[UR6][R70.64] ;  /* 0x00000006463c7981 */ /* 0x0002a2000c1e1500 */
[-C--:B------:R-:W-:Y:S01]  /*0fc0*/  LEA.HI.X.SX32 R73, R81, R0.reuse, 0x1, P0 ;  /* 0x0000000051497211 */ /* 0x080fe200000f0eff */
[C---:B------:R-:W-:Y:S01]  /*0fd0*/  IMAD R81, R18.reuse, 0x2, R97 ;  /* 0x0000000212517824 */ /* 0x040fe200078e0261 */
[----:B------:R-:W-:Y:S02]  /*0fe0*/  LEA.HI.X.SX32 R75, R83, R0, 0x1, P1 ;  /* 0x00000000534b7211 */ /* 0x000fe400008f0eff */
[-C--:B0-----:R-:W-:Y:S01]  /*0ff0*/  LEA R68, P0, R85, R6.reuse, 0x1 ;  /* 0x0000000655447211 */ /* 0x081fe200078008ff */
[C---:B------:R-:W-:Y:S01]  /*1000*/  IMAD R83, R18.reuse, 0x2, R81 ;  /* 0x0000000212537824 */ /* 0x040fe200078e0251 */
[----:B------:R-:W-:Y:S01]  /*1010*/  LEA R78, P1, R91, R6, 0x1 ;  /* 0x000000065b4e7211 */ /* 0x000fe200078208ff */
[----:B------:R0:W2:Y:S01]  /*1020*/  LDG.E.U16 R61, desc[UR6][R72.64] ;  /* 0x00000006483d7981 */ /* 0x0000a2000c1e1500 */
[----:B------:R-:W-:Y:S01]  /*1030*/  LEA.HI.X.SX32 R69, R85, R0, 0x1, P0 ;  /* 0x0000000055457211 */ /* 0x000fe200000f0eff */
[C---:B------:R-:W-:Y:S01]  /*1040*/  IMAD R85, R18.reuse, 0x2, R83 ;  /* 0x0000000212557824 */ /* 0x040fe200078e0253 */
[C---:B------:R-:W-:Y:S01]  /*1050*/  LEA R76, P0, R87.reuse, R6, 0x1 ;  /* 0x00000006574c7211 */ /* 0x040fe200078008ff */
[----:B------:R3:W2:Y:S03]  /*1060*/  LDG.E.U16 R63, desc[UR6][R74.64] ;  /* 0x000000064a3f7981 */ /* 0x0006a6000c1e1500 */
[----:B------:R-:W-:Y:S01]  /*1070*/  LEA R99, R18, R85, 0x1 ;  /* 0x0000005512637211 */ /* 0x000fe200078e08ff */
[----:B------:R-:W2:Y:S01]  /*1080*/  LDG.E.U16 R62, desc[UR6][R68.64] ;  /* 0x00000006443e7981 */ /* 0x000ea2000c1e1500 */
[----:B------:R-:W-:-:S03]  /*1090*/  LEA.HI.X.SX32 R77, R87, R0, 0x1, P0 ;  /* 0x00000000574d7211 */ /* 0x000fc600000f0eff */
[C---:B------:R-:W-:Y:S01]  /*10a0*/  IMAD R87, R18.reuse, 0x2, R99 ;  /* 0x0000000212577824 */ /* 0x040fe200078e0263 */
[C---:B-1----:R-:W-:Y:S01]  /*10b0*/  LEA R70, P0, R89.reuse, R6, 0x1 ;  /* 0x0000000659467211 */ /* 0x042fe200078008ff */
[----:B------:R1:W2:Y:S02]  /*10c0*/  LDG.E.U16 R64, desc[UR6][R76.64] ;  /* 0x000000064c407981 */ /* 0x0002a4000c1e1500 */
[----:B------:R-:W-:Y:S01]  /*10d0*/  IMAD R101, R18, 0x2, R87 ;  /* 0x0000000212657824 */ /* 0x000fe200078e0257 */
[----:B------:R-:W-:-:S03]  /*10e0*/  LEA.HI.X.SX32 R71, R89, R0, 0x1, P0 ;  /* 0x0000000059477211 */ /* 0x000fc600000f0eff */
[C---:B------:R-:W-:Y:S01]  /*10f0*/  IMAD R89, R18.reuse, 0x2, R101 ;  /* 0x0000000212597824 */ /* 0x040fe200078e0265 */
[----:B------:R-:W-:Y:S01]  /*1100*/  LEA.HI.X.SX32 R79, R91, R0, 0x1, P1 ;  /* 0x000000005b4f7211 */ /* 0x000fe200008f0eff */
[----:B------:R-:W2:Y:S01]  /*1110*/  LDG.E.U16 R65, desc[UR6][R70.64] ;  /* 0x0000000646417981 */ /* 0x000ea2000c1e1500 */
[C---:B0-----:R-:W-:Y:S01]  /*1120*/  LEA R72, P0, R93.reuse, R6, 0x1 ;  /* 0x000000065d487211 */ /* 0x041fe200078008ff */
[C---:B------:R-:W-:Y:S02]  /*1130*/  IMAD R91, R18.reuse, 0x2, R89 ;  /* 0x00000002125b7824 */ /* 0x040fe400078e0259 */
[----:B------:R0:W2:Y:S01]  /*1140*/  LDG.E.U16 R67, desc[UR6][R78.64] ;  /* 0x000000064e437981 */ /* 0x0000a2000c1e1500 */
[----:B------:R-:W-:Y:S02]  /*1150*/  LEA.HI.X.SX32 R73, R93, R0, 0x1, P0 ;  /* 0x000000005d497211 */ /* 0x000fe400000f0eff */
[C---:B---3--:R-:W-:Y:S02]  /*1160*/  LEA R74, P0, R95.reuse, R6, 0x1 ;  /* 0x000000065f4a7211 */ /* 0x048fe400078008ff */
[----:B------:R-:W-:Y:S01]  /*1170*/  LEA R93, R18, R91, 0x1 ;  /* 0x0000005b125d7211 */ /* 0x000fe200078e08ff */
[----:B------:R-:W3:Y:S01]  /*1180*/  LDG.E.U16 R66, desc[UR6][R72.64] ;  /* 0x0000000648427981 */ /* 0x000ee2000c1e1500 */
[----:B------:R-:W-:-:S03]  /*1190*/  LEA.HI.X.SX32 R75, R95, R0, 0x1, P0 ;  /* 0x000000005f4b7211 */ /* 0x000fc600000f0eff */
[C---:B------:R-:W-:Y:S01]  /*11a0*/  IMAD R95, R18.reuse, 0x2, R93 ;  /* 0x00000002125f7824 */ /* 0x040fe200078e025d */
[C---:B-1----:R-:W-:Y:S01]  /*11b0*/  LEA R76, P0, R97.reuse, R6, 0x1 ;  /* 0x00000006614c7211 */ /* 0x042fe200078008ff */
[----:B------:R-:W3:Y:S02]  /*11c0*/  LDG.E.U16 R68, desc[UR6][R74.64] ;  /* 0x000000064a447981 */ /* 0x000ee4000c1e1500 */
[----:B------:R-:W-:Y:S01]  /*11d0*/  IMAD R103, R18, 0x2, R95 ;  /* 0x0000000212677824 */ /* 0x000fe200078e025f */
[----:B------:R-:W-:-:S03]  /*11e0*/  LEA.HI.X.SX32 R77, R97, R0, 0x1, P0 ;  /* 0x00000000614d7211 */ /* 0x000fc600000f0eff */
[C---:B------:R-:W-:Y:S01]  /*11f0*/  IMAD R97, R18.reuse, 0x2, R103 ;  /* 0x0000000212617824 */ /* 0x040fe200078e0267 */
[C---:B0-----:R-:W-:Y:S01]  /*1200*/  LEA R78, P0, R83.reuse, R6, 0x1 ;  /* 0x00000006534e7211 */ /* 0x041fe200078008ff */
[----:B------:R-:W3:Y:S02]  /*1210*/  LDG.E.U16 R69, desc[UR6][R76.64] ;  /* 0x000000064c457981 */ /* 0x000ee4000c1e1500 */
[----:B------:R-:W-:Y:S01]  /*1220*/  IMAD R105, R18, 0x2, R97 ;  /* 0x0000000212697824 */ /* 0x000fe200078e0261 */
[----:B------:R-:W-:-:S04]  /*1230*/  LEA.HI.X.SX32 R79, R83, R0, 0x1, P0 ;  /* 0x00000000534f7211 */ /* 0x000fc800000f0eff */
[----:B------:R-:W-:Y:S01]  /*1240*/  LEA R107, R18, R105, 0x1 ;  /* 0x00000069126b7211 */ /* 0x000fe200078e08ff */
[----:B------:R-:W3:Y:S01]  /*1250*/  LDG.E.U16 R70, desc[UR6][R78.64] ;  /* 0x000000064e467981 */ /* 0x000ee2000c1e1500 */
[----:B------:R-:W-:-:S03]  /*1260*/  LEA R82, P0, R85, R6, 0x1 ;  /* 0x0000000655527211 */ /* 0x000fc600078008ff */
[C---:B------:R-:W-:Y:S01]  /*1270*/  IMAD R109, R18.reuse, 0x2, R107 ;  /* 0x00000002126d7824 */ /* 0x040fe200078e026b */
[----:B------:R-:W-:Y:S02]  /*1280*/  LEA R80, P1, R81, R6, 0x1 ;  /* 0x0000000651507211 */ /* 0x000fe400078208ff */
[----:B------:R-:W-:Y:S01]  /*1290*/  LEA.HI.X.SX32 R83, R85, R0, 0x1, P0 ;  /* 0x0000000055537211 */ /* 0x000fe200000f0eff */
[C---:B------:R-:W-:Y:S01]  /*12a0*/  IMAD R111, R18.reuse, 0x2, R109 ;  /* 0x00000002126f7824 */ /* 0x040fe200078e026d */
[----:B------:R-:W-:Y:S02]  /*12b0*/  LEA R84, P0, R99, R6, 0x1 ;  /* 0x0000000663547211 */ /* 0x000fe400078008ff */
[-C--:B------:R-:W-:Y:S01]  /*12c0*/  LEA.HI.X.SX32 R81, R81, R0.reuse, 0x1, P1 ;  /* 0x0000000051517211 */ /* 0x080fe200008f0eff */
[----:B------:R-:W3:Y:S01]  /*12d0*/  LDG.E.U16 R72, desc[UR6][R82.64] ;  /* 0x0000000652487981 */ /* 0x000ee2000c1e1500 */
[----:B------:R-:W-:Y:S01]  /*12e0*/  LEA.HI.X.SX32 R85, R99, R0, 0x1, P0 ;  /* 0x0000000063557211 */ /* 0x000fe200000f0eff */
[----:B------:R-:W-:-:S02]  /*12f0*/  IMAD R99, R18, 0x2, R111 ;  /* 0x0000000212637824 */ /* 0x000fc400078e026f */
[----:B------:R0:W3:Y:S02]  /*1300*/  LDG.E.U16 R71, desc[UR6][R80.64] ;  /* 0x0000000650477981 */ /* 0x0000e4000c1e1500 */
[----:B------:R-:W-:Y:S02]  /*1310*/  IMAD R113, R18, 0x2, R99 ;  /* 0x0000000212717824 */ /* 0x000fe400078e0263 */
[----:B------:R1:W3:Y:S01]  /*1320*/  LDG.E.U16 R73, desc[UR6][R84.64] ;  /* 0x0000000654497981 */ /* 0x0002e2000c1e1500 */
[----:B0-----:R-:W-:-:S04]  /*1330*/  LEA R80, P0, R101, R6, 0x1 ;  /* 0x0000000665507211 */ /* 0x001fc800078008ff */
[----:B------:R-:W-:Y:S02]  /*1340*/  LEA.HI.X.SX32 R81, R101, R0, 0x1, P0 ;  /* 0x0000000065517211 */ /* 0x000fe400000f0eff */
[C---:B------:R-:W-:Y:S02]  /*1350*/  LEA R101, R18.reuse, R113, 0x1 ;  /* 0x0000007112657211 */ /* 0x040fe400078e08ff */
[----:B------:R-:W-:Y:S01]  /*1360*/  LEA R78, P0, R89, R6, 0x1 ;  /* 0x00000006594e7211 */ /* 0x000fe200078008ff */
[----:B------:R0:W3:Y:S02]  /*1370*/  LDG.E.U16 R74, desc[UR6][R80.64] ;  /* 0x00000006504a7981 */ /* 0x0000e4000c1e1500 */
[----:B------:R-:W-:-:S04]  /*1380*/  IMAD R115, R18, 0x2, R101 ;  /* 0x0000000212737824 */ /* 0x000fc800078e0265 */
[----:B------:R-:W-:-:S04]  /*1390*/  IMAD R117, R18, 0x2, R115 ;  /* 0x0000000212757824 */ /* 0x000fc800078e0273 */
[----:B------:R-:W-:Y:S01]  /*13a0*/  IMAD R119, R18, 0x2, R117 ;  /* 0x0000000212777824 */ /* 0x000fe200078e0275 */
[----:B------:R-:W-:-:S03]  /*13b0*/  LEA.HI.X.SX32 R79, R89, R0, 0x1, P0 ;  /* 0x00000000594f7211 */ /* 0x000fc600000f0eff */
[C---:B------:R-:W-:Y:S01]  /*13c0*/  IMAD R121, R18.reuse, 0x2, R119 ;  /* 0x0000000212797824 */ /* 0x040fe200078e0277 */
[C---:B------:R-:W-:Y:S01]  /*13d0*/  LEA R88, P0, R91.reuse, R6, 0x1 ;  /* 0x000000065b587211 */ /* 0x040fe200078008ff */
[----:B------:R4:W3:Y:S03]  /*13e0*/  LDG.E.U16 R76, desc[UR6][R78.64] ;  /* 0x000000064e4c7981 */ /* 0x0008e6000c1e1500 */
[C---:B------:R-:W-:Y:S02]  /*13f0*/  LEA R123, R18.reuse, R121, 0x1 ;  /* 0x00000079127b7211 */ /* 0x040fe400078e08ff */
[----:B------:R-:W-:Y:S02]  /*1400*/  LEA.HI.X.SX32 R89, R91, R0, 0x1, P0 ;  /* 0x000000005b597211 */ /* 0x000fe400000f0eff */
[----:B-1----:R-:W-:Y:S01]  /*1410*/  LEA R84, P0, R95, R6, 0x1 ;  /* 0x000000065f547211 */ /* 0x002fe200078008ff */
[----:B------:R-:W-:-:S02]  /*1420*/  IMAD R125, R18, 0x2, R123 ;  /* 0x00000002127d7824 */ /* 0x000fc400078e027b */
[----:B------:R1:W3:Y:S01]  /*1430*/  LDG.E.U16 R77, desc[UR6][R88.64] ;  /* 0x00000006584d7981 */ /* 0x0002e2000c1e1500 */
[----:B------:R-:W-:Y:S02]  /*1440*/  LEA.HI.X.SX32 R85, R95, R0, 0x1, P0 ;  /* 0x000000005f557211 */ /* 0x000fe400000f0eff */
[C---:B0-----:R-:W-:Y:S01]  /*1450*/  LEA R80, P0, R103.reuse, R6, 0x1 ;  /* 0x0000000667507211 */ /* 0x041fe200078008ff */
[C---:B------:R-:W-:Y:S02]  /*1460*/  IMAD R127, R18.reuse, 0x2, R125 ;  /* 0x00000002127f7824 */ /* 0x040fe400078e027d */
[----:B------:R0:W3:Y:S01]  /*1470*/  LDG.E.U16 R82, desc[UR6][R84.64] ;  /* 0x0000000654527981 */ /* 0x0000e2000c1e1500 */
[----:B------:R-:W-:Y:S01]  /*1480*/  LEA.HI.X.SX32 R81, R103, R0, 0x1, P0 ;  /* 0x0000000067517211 */ /* 0x000fe200000f0eff */
[C---:B------:R-:W-:Y:S01]  /*1490*/  IMAD R129, R18.reuse, 0x2, R127 ;  /* 0x0000000212817824 */ /* 0x040fe200078e027f */
[-C--:B----4-:R-:W-:Y:S02]  /*14a0*/  LEA R78, P0, R97, R6.reuse, 0x1 ;  /* 0x00000006614e7211 */ /* 0x090fe400078008ff */
[----:B------:R-:W-:Y:S01]  /*14b0*/  LEA R86, P1, R87, R6, 0x1 ;  /* 0x0000000657567211 */ /* 0x000fe200078208ff */
[----:B------:R4:W3:Y:S01]  /*14c0*/  LDG.E.U16 R92, desc[UR6][R80.64] ;  /* 0x00000006505c7981 */ /* 0x0008e2000c1e1500 */
[----:B------:R-:W-:Y:S01]  /*14d0*/  LEA.HI.X.SX32 R79, R97, R0, 0x1, P0 ;  /* 0x00000000614f7211 */ /* 0x000fe200000f0eff */
[----:B------:R-:W-:Y:S01]  /*14e0*/  IMAD R97, R18, 0x2, R129 ;  /* 0x0000000212617824 */ /* 0x000fe200078e0281 */
[----:B-1----:R-:W-:-:S04]  /*14f0*/  LEA R88, P0, R107, R6, 0x1 ;  /* 0x000000066b587211 */ /* 0x002fc800078008ff */
[----:B------:R-:W-:Y:S02]  /*1500*/  LEA R131, R18, R97, 0x1 ;  /* 0x0000006112837211 */ /* 0x000fe400078e08ff */
[----:B------:R-:W-:-:S03]  /*1510*/  LEA.HI.X.SX32 R89, R107, R0, 0x1, P0 ;  /* 0x000000006b597211 */ /* 0x000fc600000f0eff */
[C---:B------:R-:W-:Y:S01]  /*1520*/  IMAD R133, R18.reuse, 0x2, R131 ;  /* 0x0000000212857824 */ /* 0x040fe200078e0283 */
[C---:B0-----:R-:W-:Y:S01]  /*1530*/  LEA R84, P0, R109.reuse, R6, 0x1 ;  /* 0x000000066d547211 */ /* 0x041fe200078008ff */
[----:B------:R-:W3:Y:S02]  /*1540*/  LDG.E.U16 R94, desc[UR6][R88.64] ;  /* 0x00000006585e7981 */ /* 0x000ee4000c1e1500 */
[C---:B------:R-:W-:Y:S01]  /*1550*/  IMAD R135, R18.reuse, 0x2, R133 ;  /* 0x0000000212877824 */ /* 0x040fe200078e0285 */
[-C--:B------:R-:W-:Y:S02]  /*1560*/  LEA.HI.X.SX32 R85, R109, R0.reuse, 0x1, P0 ;  /* 0x000000006d557211 */ /* 0x080fe400000f0eff */
[----:B------:R-:W-:Y:S01]  /*1570*/  LEA.HI.X.SX32 R87, R87, R0, 0x1, P1 ;  /* 0x0000000057577211 */ /* 0x000fe200008f0eff */
[C---:B------:R-:W-:Y:S01]  /*1580*/  IMAD R109, R18.reuse, 0x2, R135 ;  /* 0x00000002126d7824 */ /* 0x040fe200078e0287 */
[C---:B------:R-:W-:Y:S01]  /*1590*/  LEA R90, P1, R93.reuse, R6, 0x1 ;  /* 0x000000065d5a7211 */ /* 0x040fe200078208ff */
[----:B------:R-:W3:Y:S02]  /*15a0*/  LDG.E.U16 R98, desc[UR6][R84.64] ;  /* 0x0000000654627981 */ /* 0x000ee4000c1e1500 */
[----:B------:R-:W-:Y:S01]  /*15b0*/  IMAD R137, R18, 0x2, R109 ;  /* 0x0000000212897824 */ /* 0x000fe200078e026d */
[----:B------:R-:W-:Y:S01]  /*15c0*/  LEA.HI.X.SX32 R91, R93, R0, 0x1, P1 ;  /* 0x000000005d5b7211 */ /* 0x000fe200008f0eff */
[----:B------:R0:W3:Y:S01]  /*15d0*/  LDG.E.U16 R75, desc[UR6][R86.64] ;  /* 0x00000006564b7981 */ /* 0x0000e2000c1e1500 */
[----:B----4-:R-:W-:-:S02]  /*15e0*/  LEA R80, P0, R111, R6, 0x1 ;  /* 0x000000066f507211 */ /* 0x010fc400078008ff */
[----:B------:R-:W-:Y:S01]  /*15f0*/  LEA R139, R18, R137, 0x1 ;  /* 0x00000089128b7211 */ /* 0x000fe200078e08ff */
[----:B------:R1:W4:Y:S01]  /*1600*/  LDG.E.U16 R93, desc[UR6][R78.64] ;  /* 0x000000064e5d7981 */ /* 0x000322000c1e1500 */
[----:B------:R-:W-:-:S03]  /*1610*/  LEA.HI.X.SX32 R81, R111, R0, 0x1, P0 ;  /* 0x000000006f517211 */ /* 0x000fc600000f0eff */
[----:B------:R1:W4:Y:S01]  /*1620*/  LDG.E.U16 R83, desc[UR6][R90.64] ;  /* 0x000000065a537981 */ /* 0x000322000c1e1500 */
[----:B0-----:R-:W-:Y:S01]  /*1630*/  LEA R86, P1, R105, R6, 0x1 ;  /* 0x0000000669567211 */ /* 0x001fe200078208ff */
[----:B------:R-:W-:-:S03]  /*1640*/  IMAD R141, R18, 0x2, R139 ;  /* 0x00000002128d7824 */ /* 0x000fc600078e028b */
[----:B------:R-:W-:Y:S02]  /*1650*/  LEA.HI.X.SX32 R87, R105, R0, 0x1, P1 ;  /* 0x0000000069577211 */ /* 0x000fe400008f0eff */
[C---:B-1----:R-:W-:Y:S01]  /*1660*/  LEA R78, P0, R113.reuse, R6, 0x1 ;  /* 0x00000006714e7211 */ /* 0x042fe200078008ff */
[----:B------:R-:W-:Y:S02]  /*1670*/  IMAD R111, R18, 0x2, R141 ;  /* 0x00000002126f7824 */ /* 0x000fe400078e028d */
[----:B------:R0:W4:Y:S01]  /*1680*/  LDG.E.U16 R95, desc[UR6][R86.64] ;  /* 0x00000006565f7981 */ /* 0x000122000c1e1500 */
[----:B------:R-:W-:Y:S02]  /*1690*/  LEA.HI.X.SX32 R79, R113, R0, 0x1, P0 ;  /* 0x00000000714f7211 */ /* 0x000fe400000f0eff */
[----:B------:R-:W-:-:S03]  /*16a0*/  LEA R90, P1, R99, R6, 0x1 ;  /* 0x00000006635a7211 */ /* 0x000fc600078208ff */
[----:B------:R-:W4:Y:S01]  /*16b0*/  LDG.E.U16 R102, desc[UR6][R78.64] ;  /* 0x000000064e667981 */ /* 0x000f22000c1e1500 */
[----:B0-----:R-:W-:-:S04]  /*16c0*/  LEA R86, P0, R101, R6, 0x1 ;  /* 0x0000000665567211 */ /* 0x001fc800078008ff */
[-C--:B------:R-:W-:Y:S01]  /*16d0*/  LEA.HI.X.SX32 R87, R101, R0.reuse, 0x1, P0 ;  /* 0x0000000065577211 */ /* 0x080fe200000f0eff */
[C---:B------:R-:W-:Y:S01]  /*16e0*/  IMAD R101, R18.reuse, 0x2, R111 ;  /* 0x0000000212657824 */ /* 0x040fe200078e026f */
[----:B------:R-:W-:Y:S02]  /*16f0*/  LEA.HI.X.SX32 R91, R99, R0, 0x1, P1 ;  /* 0x00000000635b7211 */ /* 0x000fe400008f0eff */
[-C--:B------:R-:W-:Y:S01]  /*1700*/  LEA R88, P1, R117, R6.reuse, 0x1 ;  /* 0x0000000675587211 */ /* 0x080fe200078208ff */
[C---:B------:R-:W-:Y:S01]  /*1710*/  IMAD R143, R18.reuse, 0x2, R101 ;  /* 0x00000002128f7824 */ /* 0x040fe200078e0265 */
[----:B------:R-:W-:Y:S01]  /*1720*/  LEA R84, P0, R115, R6, 0x1 ;  /* 0x0000000673547211 */ /* 0x000fe200078008ff */
[----:B------:R0:W4:Y:S01]  /*1730*/  LDG.E.U16 R99, desc[UR6][R80.64] ;  /* 0x0000000650637981 */ /* 0x000122000c1e1500 */
[-C--:B------:R-:W-:Y:S02]  /*1740*/  LEA.HI.X.SX32 R89, R117, R0.reuse, 0x1, P1 ;  /* 0x0000000075597211 */ /* 0x080fe400008f0eff */
[----:B------:R-:W-:Y:S01]  /*1750*/  LEA R117, R18, R143, 0x1 ;  /* 0x0000008f12757211 */ /* 0x000fe200078e08ff */
[----:B------:R1:W4:Y:S01]  /*1760*/  LDG.E.U16 R104, desc[UR6][R86.64] ;  /* 0x0000000656687981 */ /* 0x000322000c1e1500 */
[----:B------:R-:W-:-:S03]  /*1770*/  LEA.HI.X.SX32 R85, R115, R0, 0x1, P0 ;  /* 0x0000000073557211 */ /* 0x000fc600000f0eff */
[----:B------:R-:W-:Y:S01]  /*1780*/  IMAD R145, R18, 0x2, R117 ;  /* 0x0000000212917824 */ /* 0x000fe200078e0275 */
[----:B------:R-:W4:Y:S01]  /*1790*/  LDG.E.U16 R107, desc[UR6][R88.64] ;  /* 0x00000006586b7981 */ /* 0x000f22000c1e1500 */
[----:B0-----:R-:W-:-:S03]  /*17a0*/  LEA R80, P0, R119, R6, 0x1 ;  /* 0x0000000677507211 */ /* 0x001fc600078008ff */
[----:B------:R0:W4:Y:S01]  /*17b0*/  LDG.E.U16 R105, desc[UR6][R84.64] ;  /* 0x0000000654697981 */ /* 0x000122000c1e1500 */
[----:B------:R-:W-:Y:S01]  /*17c0*/  LEA.HI.X.SX32 R81, R119, R0, 0x1, P0 ;  /* 0x0000000077517211 */ /* 0x000fe200000f0eff */
[C---:B------:R-:W-:Y:S01]  /*17d0*/  IMAD R119, R18.reuse, 0x2, R145 ;  /* 0x0000000212777824 */ /* 0x040fe200078e0291 */
[C---:B------:R-:W-:Y:S01]  /*17e0*/  LEA R78, P0, R121.reuse, R6, 0x1 ;  /* 0x00000006794e7211 */ /* 0x040fe200078008ff */
[----:B------:R-:W4:Y:S03]  /*17f0*/  LDG.E.U16 R103, desc[UR6][R90.64] ;  /* 0x000000065a677981 */ /* 0x000f26000c1e1500 */
[----:B------:R-:W-:Y:S01]  /*1800*/  LEA.HI.X.SX32 R79, R121, R0, 0x1, P0 ;  /* 0x00000000794f7211 */ /* 0x000fe200000f0eff */
[C---:B------:R-:W-:Y:S01]  /*1810*/  IMAD R121, R18.reuse, 0x2, R119 ;  /* 0x0000000212797824 */ /* 0x040fe200078e0277 */
[C---:B-1----:R-:W-:Y:S01]  /*1820*/  LEA R86, P0, R123.reuse, R6, 0x1 ;  /* 0x000000067b567211 */ /* 0x042fe200078008ff */
[----:B------:R-:W4:Y:S02]  /*1830*/  LDG.E.U16 R106, desc[UR6][R80.64] ;  /* 0x00000006506a7981 */ /* 0x000f24000c1e1500 */
[----:B------:R-:W-:Y:S01]  /*1840*/  IMAD R147, R18, 0x2, R121 ;  /* 0x0000000212937824 */ /* 0x000fe200078e0279 */
[----:B------:R-:W-:Y:S01]  /*1850*/  LEA.HI.X.SX32 R87, R123, R0, 0x1, P0 ;  /* 0x000000007b577211 */ /* 0x000fe200000f0eff */
[----:B------:R1:W4:Y:S01]  /*1860*/  LDG.E.U16 R108, desc[UR6][R78.64] ;  /* 0x000000064e6c7981 */ /* 0x000322000c1e1500 */
[----:B0-----:R-:W-:-:S02]  /*1870*/  LEA R84, P1, R125, R6, 0x1 ;  /* 0x000000067d547211 */ /* 0x001fc400078208ff */
[C---:B------:R-:W-:Y:S01]  /*1880*/  LEA R123, R18.reuse, R147, 0x1 ;  /* 0x00000093127b7211 */ /* 0x040fe200078e08ff */
[----:B------:R0:W4:Y:S01]  /*1890*/  LDG.E.U16 R110, desc[UR6][R86.64] ;  /* 0x00000006566e7981 */ /* 0x000122000c1e1500 */
[----:B------:R-:W-:Y:S02]  /*18a0*/  LEA.HI.X.SX32 R85, R125, R0, 0x1, P1 ;  /* 0x000000007d557211 */ /* 0x000fe400008f0eff */
[-C--:B------:R-:W-:Y:S01]  /*18b0*/  LEA R88, P0, R127, R6.reuse, 0x1 ;  /* 0x000000067f587211 */ /* 0x080fe200078008ff */
[C---:B------:R-:W-:Y:S01]  /*18c0*/  IMAD R125, R18.reuse, 0x2, R123 ;  /* 0x00000002127d7824 */ /* 0x040fe200078e027b */
[----:B-1----:R-:W-:Y:S01]  /*18d0*/  LEA R78, P1, R97, R6, 0x1 ;  /* 0x00000006614e7211 */ /* 0x002fe200078208ff */
[----:B------:R1:W4:Y:S01]  /*18e0*/  LDG.E.U16 R113, desc[UR6][R84.64] ;  /* 0x0000000654717981 */ /* 0x000322000c1e1500 */
[----:B------:R-:W-:Y:S01]  /*18f0*/  LEA.HI.X.SX32 R89, R127, R0, 0x1, P0 ;  /* 0x000000007f597211 */ /* 0x000fe200000f0eff */
[----:B------:R-:W-:Y:S01]  /*1900*/  IMAD R127, R18, 0x2, R125 ;  /* 0x00000002127f7824 */ /* 0x000fe200078e027d */
[----:B------:R-:W-:-:S03]  /*1910*/  LEA R114, P0, R129, R6, 0x1 ;  /* 0x0000000681727211 */ /* 0x000fc600078008ff */
[C---:B------:R-:W-:Y:S01]  /*1920*/  IMAD R149, R18.reuse, 0x2, R127 ;  /* 0x0000000212957824 */ /* 0x040fe200078e027f */
[-C--:B------:R-:W-:Y:S01]  /*1930*/  LEA.HI.X.SX32 R115, R129, R0.reuse, 0x1, P0 ;  /* 0x0000000081737211 */ /* 0x080fe200000f0eff */
[----:B------:R-:W4:Y:S02]  /*1940*/  LDG.E.U16 R112, desc[UR6][R88.64] ;  /* 0x0000000658707981 */ /* 0x000f24000c1e1500 */
[C---:B------:R-:W-:Y:S01]  /*1950*/  IMAD R129, R18.reuse, 0x2, R149 ;  /* 0x0000000212817824 */ /* 0x040fe200078e0295 */
[----:B------:R-:W-:Y:S01]  /*1960*/  LEA.HI.X.SX32 R79, R97, R0, 0x1, P1 ;  /* 0x00000000614f7211 */ /* 0x000fe200008f0eff */
[----:B------:R5:W4:Y:S01]  /*1970*/  LDG.E.U16 R114, desc[UR6][R114.64] ;  /* 0x0000000672727981 */ /* 0x000b22000c1e1500 */
[C---:B------:R-:W-:Y:S02]  /*1980*/  LEA R80, P0, R131.reuse, R6, 0x1 ;  /* 0x0000000683507211 */ /* 0x040fe400078008ff */
[----:B------:R-:W-:Y:S01]  /*1990*/  LEA R97, R18, R129, 0x1 ;  /* 0x0000008112617211 */ /* 0x000fe200078e08ff */
[----:B------:R5:W4:Y:S01]  /*19a0*/  LDG.E.U16 R116, desc[UR6][R78.64] ;  /* 0x000000064e747981 */ /* 0x000b22000c1e1500 */
[----:B------:R-:W-:-:S03]  /*19b0*/  LEA.HI.X.SX32 R81, R131, R0, 0x1, P0 ;  /* 0x0000000083517211 */ /* 0x000fc600000f0eff */
[C---:B------:R-:W-:Y:S01]  /*19c0*/  IMAD R131, R18.reuse, 0x2, R97 ;  /* 0x0000000212837824 */ /* 0x040fe200078e0261 */
[C---:B0-----:R-:W-:Y:S01]  /*19d0*/  LEA R86, P0, R133.reuse, R6, 0x1 ;  /* 0x0000000685567211 */ /* 0x041fe200078008ff */
[----:B------:R0:W4:Y:S02]  /*19e0*/  LDG.E.U16 R157, desc[UR6][R80.64] ;  /* 0x00000006509d7981 */ /* 0x000124000c1e1500 */
[----:B------:R-:W-:Y:S01]  /*19f0*/  IMAD R151, R18, 0x2, R131 ;  /* 0x0000000212977824 */ /* 0x000fe200078e0283 */
[----:B------:R-:W-:-:S03]  /*1a00*/  LEA.HI.X.SX32 R87, R133, R0, 0x1, P0 ;  /* 0x0000000085577211 */ /* 0x000fc600000f0eff */
[C---:B------:R-:W-:Y:S01]  /*1a10*/  IMAD R133, R18.reuse, 0x2, R151 ;  /* 0x0000000212857824 */ /* 0x040fe200078e0297 */
[C---:B-1----:R-:W-:Y:S01]  /*1a20*/  LEA R84, P1, R135.reuse, R6, 0x1 ;  /* 0x0000000687547211 */ /* 0x042fe200078208ff */
[----:B------:R-:W4:Y:S02]  /*1a30*/  LDG.E.U16 R118, desc[UR6][R86.64] ;  /* 0x0000000656767981 */ /* 0x000f24000c1e1500 */
[C---:B-----5:R-:W-:Y:S01]  /*1a40*/  IMAD R115, R18.reuse, 0x2, R133 ;  /* 0x0000000212737824 */ /* 0x060fe200078e0285 */
[----:B------:R-:W-:Y:S02]  /*1a50*/  LEA.HI.X.SX32 R85, R135, R0, 0x1, P1 ;  /* 0x0000000087557211 */ /* 0x000fe400008f0eff */
[C---:B------:R-:W-:Y:S02]  /*1a60*/  LEA R88, P0, R137.reuse, R6, 0x1 ;  /* 0x0000000689587211 */ /* 0x040fe400078008ff */
[----:B------:R-:W-:Y:S01]  /*1a70*/  LEA R135, R18, R115, 0x1 ;  /* 0x0000007312877211 */ /* 0x000fe200078e08ff */
[----:B------:R1:W5:Y:S01]  /*1a80*/  LDG.E.U16 R120, desc[UR6][R84.64] ;  /* 0x0000000654787981 */ /* 0x000362000c1e1500 */
[----:B------:R-:W-:-:S03]  /*1a90*/  LEA.HI.X.SX32 R89, R137, R0, 0x1, P0 ;  /* 0x0000000089597211 */ /* 0x000fc600000f0eff */
[C---:B------:R-:W-:Y:S01]  /*1aa0*/  IMAD R137, R18.reuse, 0x2, R135 ;  /* 0x0000000212897824 */ /* 0x040fe200078e0287 */
[-C--:B------:R-:W-:Y:S01]  /*1ab0*/  LEA R90, P0, R101, R6.reuse, 0x1 ;  /* 0x00000006655a7211 */ /* 0x080fe200078008ff */
[----:B------:R1:W5:Y:S02]  /*1ac0*/  LDG.E.U16 R159, desc[UR6][R88.64] ;  /* 0x00000006589f7981 */ /* 0x000364000c1e1500 */
[C---:B------:R-:W-:Y:S01]  /*1ad0*/  IMAD R153, R18.reuse, 0x2, R137 ;  /* 0x0000000212997824 */ /* 0x040fe200078e0289 */
[----:B------:R-:W-:Y:S02]  /*1ae0*/  LEA R78, P1, R119, R6, 0x1 ;  /* 0x00000006774e7211 */ /* 0x000fe400078208ff */
[-C--:B------:R-:W-:Y:S01]  /*1af0*/  LEA.HI.X.SX32 R91, R101, R0.reuse, 0x1, P0 ;  /* 0x00000000655b7211 */ /* 0x080fe200000f0eff */
[C---:B------:R-:W-:Y:S01]  /*1b00*/  IMAD R101, R18.reuse, 0x2, R153 ;  /* 0x0000000212657824 */ /* 0x040fe200078e0299 */
[----:B------:R-:W-:Y:S02]  /*1b10*/  LEA.HI.X.SX32 R79, R119, R0, 0x1, P1 ;  /* 0x00000000774f7211 */ /* 0x000fe400008f0eff */
[-C--:B0-----:R-:W-:Y:S01]  /*1b20*/  LEA R80, P0, R125, R6.reuse, 0x1 ;  /* 0x000000067d507211 */ /* 0x081fe200078008ff */
[----:B------:R-:W-:Y:S01]  /*1b30*/  IMAD R119, R18, 0x2, R101 ;  /* 0x0000000212777824 */ /* 0x000fe200078e0265 */
[----:B-1----:R-:W-:Y:S01]  /*1b40*/  LEA R84, P1, R115, R6, 0x1 ;  /* 0x0000000673547211 */ /* 0x002fe200078208ff */
[----:B------:R0:W5:Y:S01]  /*1b50*/  LDG.E.U16 R163, desc[UR6][R78.64] ;  /* 0x000000064ea37981 */ /* 0x000162000c1e1500 */
[----:B------:R-:W-:-:S02]  /*1b60*/  LEA.HI.X.SX32 R81, R125, R0, 0x1, P0 ;  /* 0x000000007d517211 */ /* 0x000fc400000f0eff */
[----:B------:R-:W-:Y:S01]  /*1b70*/  LEA R125, R18, R119, 0x1 ;  /* 0x00000077127d7211 */ /* 0x000fe200078e08ff */
[----:B------:R1:W5:Y:S01]  /*1b80*/  LDG.E.U16 R161, desc[UR6][R90.64] ;  /* 0x000000065aa17981 */ /* 0x000362000c1e1500 */
[----:B------:R-:W-:-:S03]  /*1b90*/  LEA R86, P0, R97, R6, 0x1 ;  /* 0x0000000661567211 */ /* 0x000fc600078008ff */
[C---:B------:R-:W-:Y:S01]  /*1ba0*/  IMAD R155, R18.reuse, 0x2, R125 ;  /* 0x00000002129b7824 */ /* 0x040fe200078e027d */
[-C--:B------:R-:W-:Y:S01]  /*1bb0*/  LEA.HI.X.SX32 R85, R115, R0.reuse, 0x1, P1 ;  /* 0x0000000073557211 */ /* 0x080fe200008f0eff */
[----:B------:R1:W5:Y:S02]  /*1bc0*/  LDG.E.U16 R165, desc[UR6][R80.64] ;  /* 0x0000000650a57981 */ /* 0x000364000c1e1500 */
[----:B------:R-:W-:Y:S01]  /*1bd0*/  IMAD R115, R18, 0x2, R155 ;  /* 0x0000000212737824 */ /* 0x000fe200078e029b */
[----:B------:R-:W-:Y:S01]  /*1be0*/  LEA.HI.X.SX32 R87, R97, R0, 0x1, P0 ;  /* 0x0000000061577211 */ /* 0x000fe200000f0eff */
[----:B------:R-:W5:Y:S01]  /*1bf0*/  LDG.E.U16 R169, desc[UR6][R84.64] ;  /* 0x0000000654a97981 */ /* 0x000f62000c1e1500 */
[-C--:B------:R-:W-:Y:S02]  /*1c00*/  LEA R88, P0, R101, R6.reuse, 0x1 ;  /* 0x0000000665587211 */ /* 0x080fe400078008ff */
[----:B0-----:R-:W-:Y:S01]  /*1c10*/  LEA R78, P1, R115, R6, 0x1 ;  /* 0x00000006734e7211 */ /* 0x001fe200078208ff */
[----:B------:R0:W5:Y:S01]  /*1c20*/  LDG.E.U16 R167, desc[UR6][R86.64] ;  /* 0x0000000656a77981 */ /* 0x000162000c1e1500 */
[----:B------:R-:W-:-:S02]  /*1c30*/  LEA.HI.X.SX32 R89, R101, R0, 0x1, P0 ;  /* 0x0000000065597211 */ /* 0x000fc400000f0eff */
[----:B-1----:R-:W-:Y:S02]  /*1c40*/  LEA R90, P0, R139, R6, 0x1 ;  /* 0x000000068b5a7211 */ /* 0x002fe400078008ff */
[-C--:B------:R-:W-:Y:S01]  /*1c50*/  LEA.HI.X.SX32 R79, R115, R0.reuse, 0x1, P1 ;  /* 0x00000000734f7211 */ /* 0x080fe200008f0eff */
[----:B------:R1:W5:Y:S01]  /*1c60*/  LDG.E.U16 R171, desc[UR6][R88.64] ;  /* 0x0000000658ab7981 */ /* 0x000362000c1e1500 */
[----:B------:R-:W-:-:S03]  /*1c70*/  LEA.HI.X.SX32 R91, R139, R0, 0x1, P0 ;  /* 0x000000008b5b7211 */ /* 0x000fc600000f0eff */
[----:B------:R2:W5:Y:S01]  /*1c80*/  LDG.E.U16 R139, desc[UR6][R78.64] ;  /* 0x000000064e8b7981 */ /* 0x000562000c1e1500 */
[-C--:B------:R-:W-:Y:S02]  /*1c90*/  LEA R96, P0, R143, R6.reuse, 0x1 ;  /* 0x000000068f607211 */ /* 0x080fe400078008ff */
[----:B------:R-:W-:Y:S02]  /*1ca0*/  LEA R80, P1, R121, R6, 0x1 ;  /* 0x0000000679507211 */ /* 0x000fe400078208ff */
[----:B------:R-:W-:Y:S02]  /*1cb0*/  LEA.HI.X.SX32 R97, R143, R0, 0x1, P0 ;  /* 0x000000008f617211 */ /* 0x000fe400000f0eff */
[----:B0-----:R-:W-:Y:S01]  /*1cc0*/  LEA R86, P0, R127, R6, 0x1 ;  /* 0x000000067f567211 */ /* 0x001fe200078008ff */
[----:B------:R-:W-:Y:S01]  /*1cd0*/  IMAD R115, R18, 0x2, R115 ;  /* 0x0000000212737824 */ /* 0x000fe200078e0273 */
[-C--:B------:R-:W-:Y:S01]  /*1ce0*/  LEA.HI.X.SX32 R81, R121, R0.reuse, 0x1, P1 ;  /* 0x0000000079517211 */ /* 0x080fe200008f0eff */
[----:B------:R-:W5:Y:S01]  /*1cf0*/  LDG.E.U16 R122, desc[UR6][R96.64] ;  /* 0x00000006607a7981 */ /* 0x000f62000c1e1500 */
[----:B------:R-:W-:-:S02]  /*1d00*/  LEA.HI.X.SX32 R87, R127, R0, 0x1, P0 ;  /* 0x000000007f577211 */ /* 0x000fc400000f0eff */
[-C--:B------:R-:W-:Y:S01]  /*1d10*/  LEA R84, P0, R131, R6.reuse, 0x1 ;  /* 0x0000000683547211 */ /* 0x080fe200078008ff */
[----:B------:R0:W5:Y:S01]  /*1d20*/  LDG.E.U16 R121, desc[UR6][R90.64] ;  /* 0x000000065a797981 */ /* 0x000162000c1e1500 */
[----:B-1----:R-:W-:Y:S02]  /*1d30*/  LEA R88, P1, R135, R6, 0x1 ;  /* 0x0000000687587211 */ /* 0x002fe400078208ff */
[-C--:B------:R-:W-:Y:S01]  /*1d40*/  LEA.HI.X.SX32 R85, R131, R0.reuse, 0x1, P0 ;  /* 0x0000000083557211 */ /* 0x080fe200000f0eff */
[----:B------:R-:W5:Y:S01]  /*1d50*/  LDG.E.U16 R124, desc[UR6][R80.64] ;  /* 0x00000006507c7981 */ /* 0x000f62000c1e1500 */
[----:B------:R-:W-:Y:S02]  /*1d60*/  LEA.HI.X.SX32 R89, R135, R0, 0x1, P1 ;  /* 0x0000000087597211 */ /* 0x000fe400008f0eff */
[-C--:B--2---:R-:W-:Y:S01]  /*1d70*/  LEA R78, P0, R119, R6.reuse, 0x1 ;  /* 0x00000006774e7211 */ /* 0x084fe200078008ff */
[----:B------:R1:W2:Y:S01]  /*1d80*/  LDG.E.U16 R127, desc[UR6][R86.64] ;  /* 0x00000006567f7981 */ /* 0x0002a2000c1e1500 */
[----:B0-----:R-:W-:-:S02]  /*1d90*/  LEA R90, P1, R115, R6, 0x1 ;  /* 0x00000006735a7211 */ /* 0x001fc400078208ff */
[-C--:B------:R-:W-:Y:S01]  /*1da0*/  LEA.HI.X.SX32 R79, R119, R0.reuse, 0x1, P0 ;  /* 0x00000000774f7211 */ /* 0x080fe200000f0eff */
[----:B------:R0:W2:Y:S01]  /*1db0*/  LDG.E.U16 R130, desc[UR6][R84.64] ;  /* 0x0000000654827981 */ /* 0x0000a2000c1e1500 */
[----:B------:R-:W-:-:S03]  /*1dc0*/  LEA.HI.X.SX32 R91, R115, R0, 0x1, P1 ;  /* 0x00000000735b7211 */ /* 0x000fc600008f0eff */
[----:B------:R0:W2:Y:S04]  /*1dd0*/  LDG.E.U16 R132, desc[UR6][R88.64] ;  /* 0x0000000658847981 */ /* 0x0000a8000c1e1500 */
[----:B------:R0:W2:Y:S01]  /*1de0*/  LDG.E.U16 R134, desc[UR6][R78.64] ;  /* 0x000000064e867981 */ /* 0x0000a2000c1e1500 */
[----:B------:R-:W-:-:S03]  /*1df0*/  LEA R96, P0, R141, R6, 0x1 ;  /* 0x000000068d607211 */ /* 0x000fc600078008ff */
[----:B------:R0:W2:Y:S01]  /*1e00*/  LDG.E.U16 R135, desc[UR6][R90.64] ;  /* 0x000000065a877981 */ /* 0x0000a2000c1e1500 */
[----:B------:R-:W-:Y:S02]  /*1e10*/  LEA.HI.X.SX32 R97, R141, R0, 0x1, P0 ;  /* 0x000000008d617211 */ /* 0x000fe400000f0eff */
[-C--:B-1----:R-:W-:Y:S02]  /*1e20*/  LEA R86, P0, R147, R6.reuse, 0x1 ;  /* 0x0000000693567211 */ /* 0x082fe400078008ff */
[----:B------:R-:W-:Y:S02]  /*1e30*/  LEA R80, P1, R117, R6, 0x1 ;  /* 0x0000000675507211 */ /* 0x000fe400078208ff */
[----:B------:R-:W-:Y:S02]  /*1e40*/  LEA.HI.X.SX32 R87, R147, R0, 0x1, P0 ;  /* 0x0000000093577211 */ /* 0x000fe400000f0eff */
[----:B0-----:R-:W-:Y:S02]  /*1e50*/  LEA R84, P0, R151, R6, 0x1 ;  /* 0x0000000697547211 */ /* 0x001fe400078008ff */
[----:B------:R-:W-:Y:S01]  /*1e60*/  LEA.HI.X.SX32 R81, R117, R0, 0x1, P1 ;  /* 0x0000000075517211 */ /* 0x000fe200008f0eff */
[----:B------:R-:W-:Y:S01]  /*1e70*/  IMAD R115, R18, 0x2, R115 ;  /* 0x0000000212737824 */ /* 0x000fe200078e0273 */
[----:B------:R-:W-:Y:S01]  /*1e80*/  LEA R100, P1, R149, R6, 0x1 ;  /* 0x0000000695647211 */ /* 0x000fe200078208ff */
[----:B------:R-:W2:Y:S01]  /*1e90*/  LDG.E.U16 R117, desc[UR6][R96.64] ;  /* 0x0000000660757981 */ /* 0x000ea2000c1e1500 */
[----:B------:R-:W-:-:S02]  /*1ea0*/  LEA.HI.X.SX32 R85, R151, R0, 0x1, P0 ;  /* 0x0000000097557211 */ /* 0x000fc400000f0eff */
[----:B------:R-:W-:Y:S01]  /*1eb0*/  LEA R88, P0, R137, R6, 0x1 ;  /* 0x0000000689587211 */ /* 0x000fe200078008ff */
[----:B------:R0:W2:Y:S01]  /*1ec0*/  LDG.E.U16 R119, desc[UR6][R80.64] ;  /* 0x0000000650777981 */ /* 0x0000a2000c1e1500 */
[----:B------:R-:W-:Y:S02]  /*1ed0*/  LEA.HI.X.SX32 R101, R149, R0, 0x1, P1 ;  /* 0x0000000095657211 */ /* 0x000fe400008f0eff */
[----:B------:R-:W-:Y:S01]  /*1ee0*/  LEA R78, P1, R125, R6, 0x1 ;  /* 0x000000067d4e7211 */ /* 0x000fe200078208ff */
[----:B------:R1:W2:Y:S01]  /*1ef0*/  LDG.E.U16 R126, desc[UR6][R86.64] ;  /* 0x00000006567e7981 */ /* 0x0002a2000c1e1500 */
[----:B------:R-:W-:Y:S02]  /*1f00*/  LEA.HI.X.SX32 R89, R137, R0, 0x1, P0 ;  /* 0x0000000089597211 */ /* 0x000fe400000f0eff */
[----:B------:R-:W-:Y:S01]  /*1f10*/  LEA R90, P0, R115, R6, 0x1 ;  /* 0x00000006735a7211 */ /* 0x000fe200078008ff */
[----:B------:R1:W2:Y:S01]  /*1f20*/  LDG.E.U16 R128, desc[UR6][R100.64] ;  /* 0x0000000664807981 */ /* 0x0002a2000c1e1500 */
[----:B------:R-:W-:-:S02]  /*1f30*/  LEA.HI.X.SX32 R79, R125, R0, 0x1, P1 ;  /* 0x000000007d4f7211 */ /* 0x000fc400008f0eff */
[----:B0-----:R-:W-:Y:S01]  /*1f40*/  LEA R81, R18, R115, 0x1 ;  /* 0x0000007312517211 */ /* 0x001fe200078e08ff */
[----:B------:R0:W2:Y:S01]  /*1f50*/  LDG.E.U16 R131, desc[UR6][R84.64] ;  /* 0x0000000654837981 */ /* 0x0000a2000c1e1500 */
[----:B------:R-:W-:Y:S02]  /*1f60*/  LEA.HI.X.SX32 R91, R115, R0, 0x1, P0 ;  /* 0x00000000735b7211 */ /* 0x000fe400000f0eff */
[-C--:B-1----:R-:W-:Y:S01]  /*1f70*/  LEA R86, P1, R81, R6.reuse, 0x1 ;  /* 0x0000000651567211 */ /* 0x082fe200078208ff */
[----:B------:R-:W2:Y:S01]  /*1f80*/  LDG.E.U16 R125, desc[UR6][R88.64] ;  /* 0x00000006587d7981 */ /* 0x000ea2000c1e1500 */
[----:B------:R-:W-:-:S03]  /*1f90*/  LEA R80, P0, R109, R6, 0x1 ;  /* 0x000000066d507211 */ /* 0x000fc600078008ff */
[----:B------:R1:W2:Y:S01]  /*1fa0*/  LDG.E.U16 R115, desc[UR6][R78.64] ;  /* 0x000000064e737981 */ /* 0x0002a2000c1e1500 */
[----:B------:R-:W-:-:S03]  /*1fb0*/  LEA.HI.X.SX32 R87, R81, R0, 0x1, P1 ;  /* 0x0000000051577211 */ /* 0x000fc600008f0eff */
[----:B------:R-:W2:Y:S01]  /*1fc0*/  LDG.E.U16 R136, desc[UR6][R90.64] ;  /* 0x000000065a887981 */ /* 0x000ea2000c1e1500 */
[----:B------:R-:W-:Y:S02]  /*1fd0*/  LEA.HI.X.SX32 R81, R109, R0, 0x1, P0 ;  /* 0x000000006d517211 */ /* 0x000fe400000f0eff */
[-C--:B------:R-:W-:Y:S01]  /*1fe0*/  LEA R100, P0, R111, R6.reuse, 0x1 ;  /* 0x000000066f647211 */ /* 0x080fe200078008ff */
[----:B------:R1:W2:Y:S01]  /*1ff0*/  LDG.E.U16 R109, desc[UR6][R86.64] ;  /* 0x00000006566d7981 */ /* 0x0002a2000c1e1500 */
[----:B------:R-:W-:Y:S02]  /*2000*/  LEA R96, P1, R145, R6, 0x1 ;  /* 0x0000000691607211 */ /* 0x000fe400078208ff */
[----:B------:R-:W-:Y:S01]  /*2010*/  LEA.HI.X.SX32 R101, R111, R0, 0x1, P0 ;  /* 0x000000006f657211 */ /* 0x000fe200000f0eff */
[----:B------:R1:W2:Y:S01]  /*2020*/  LDG.E.U16 R80, desc[UR6][R80.64] ;  /* 0x0000000650507981 */ /* 0x0002a2000c1e1500 */
[----:B0-----:R-:W-:Y:S02]  /*2030*/  LEA R84, P0, R123, R6, 0x1 ;  /* 0x000000067b547211 */ /* 0x001fe400078008ff */
[-C--:B------:R-:W-:Y:S01]  /*2040*/  LEA.HI.X.SX32 R97, R145, R0.reuse, 0x1, P1 ;  /* 0x0000000091617211 */ /* 0x080fe200008f0eff */
[----:B------:R-:W2:Y:S01]  /*2050*/  LDG.E.U16 R100, desc[UR6][R100.64] ;  /* 0x0000000664647981 */ /* 0x000ea2000c1e1500 */
[----:B------:R-:W-:-:S02]  /*2060*/  LEA.HI.X.SX32 R85, R123, R0, 0x1, P0 ;  /* 0x000000007b557211 */ /* 0x000fc400000f0eff */
[-C--:B-1----:R-:W-:Y:S01]  /*2070*/  LEA R78, P0, R129, R6.reuse, 0x1 ;  /* 0x00000006814e7211 */ /* 0x082fe200078008ff */
[----:B------:R-:W2:Y:S01]  /*2080*/  LDG.E.U16 R96, desc[UR6][R96.64] ;  /* 0x0000000660607981 */ /* 0x000ea2000c1e1500 */
[----:B------:R-:W-:Y:S02]  /*2090*/  LEA R88, P1, R133, R6, 0x1 ;  /* 0x0000000685587211 */ /* 0x000fe400078208ff */
[----:B------:R-:W-:Y:S01]  /*20a0*/  LEA.HI.X.SX32 R79, R129, R0, 0x1, P0 ;  /* 0x00000000814f7211 */ /* 0x000fe200000f0eff */
[----:B------:R-:W2:Y:S01]  /*20b0*/  LDG.E.U16 R84, desc[UR6][R84.64] ;  /* 0x0000000654547981 */ /* 0x000ea2000c1e1500 */
[----:B------:R-:W-:Y:S02]  /*20c0*/  LEA R86, P0, R153, R6, 0x1 ;  /* 0x0000000699567211 */ /* 0x000fe400078008ff */
[----:B------:R-:W-:Y:S01]  /*20d0*/  LEA.HI.X.SX32 R89, R133, R0, 0x1, P1 ;  /* 0x0000000085597211 */ /* 0x000fe200008f0eff */
[----:B------:R-:W2:Y:S01]  /*20e0*/  LDG.E.U16 R78, desc[UR6][R78.64] ;  /* 0x000000064e4e7981 */ /* 0x000ea2000c1e1500 */
[----:B------:R-:W-:-:S02]  /*20f0*/  LEA R90, P1, R155, R6, 0x1 ;  /* 0x000000069b5a7211 */ /* 0x000fc400078208ff */
[-C--:B------:R-:W-:Y:S01]  /*2100*/  LEA.HI.X.SX32 R87, R153, R0.reuse, 0x1, P0 ;  /* 0x0000000099577211 */ /* 0x080fe200000f0eff */
[----:B------:R-:W2:Y:S01]  /*2110*/  LDG.E.U16 R88, desc[UR6][R88.64] ;  /* 0x0000000658587981 */ /* 0x000ea2000c1e1500 */
[----:B------:R-:W-:-:S03]  /*2120*/  LEA.HI.X.SX32 R91, R155, R0, 0x1, P1 ;  /* 0x000000009b5b7211 */ /* 0x000fc600008f0eff */
[----:B------:R-:W2:Y:S04]  /*2130*/  LDG.E.U16 R86, desc[UR6][R86.64] ;  /* 0x0000000656567981 */ /* 0x000ea8000c1e1500 */
[----:B------:R-:W2:Y:S01]  /*2140*/  LDG.E.U16 R90, desc[UR6][R90.64] ;  /* 0x000000065a5a7981 */ /* 0x000ea2000c1e1500 */
[----:B------:R-:W0:Y:S01]  /*2150*/  S2UR UR5, SR_CgaCtaId ;  /* 0x00000000000579c3 */ /* 0x000e220000008800 */
[----:B------:R-:W-:Y:S01]  /*2160*/  SHF.R.S32.HI R0, RZ, 0x7, R218 ;  /* 0x00000007ff007819 */ /* 0x000fe200000114da */
[----:B------:R-:W-:-:S03]  /*2170*/  IMAD.SHL.U32 R18, R218, 0x2, RZ ;  /* 0x00000002da127824 */ /* 0x000fc600078e00ff */
[----:B------:R-:W-:-:S04]  /*2180*/  SGXT R0, R0, 0x1 ;  /* 0x000000010000781a */ /* 0x000fc80000000200 */
[----:B------:R-:W-:Y:S01]  /*2190*/  LOP3.LUT R81, R0, 0x90, RZ, 0xc0, !PT ;  /* 0x0000009000517812 */ /* 0x000fe200078ec0ff */
[----:B------:R-:W-:Y:S01]  /*21a0*/  IMAD.SHL.U32 R0, R218, 0x200, RZ ;  /* 0x00000200da007824 */ /* 0x000fe200078e00ff */
[----:B------:R-:W-:Y:S02]  /*21b0*/  UMOV UR4, 0x400 ;  /* 0x0000040000047882 */ /* 0x000fe40000000000 */
[----:B------:R-:W-:-:S04]  /*21c0*/  LOP3.LUT R81, R81, 0x7e, R18, 0x78, !PT ;  /* 0x0000007e51517812 */ /* 0x000fc800078e7812 */
[----:B------:R-:W-:Y:S01]  /*21d0*/  LOP3.LUT R0, R81, 0x8000, R0, 0xf8, !PT ;  /* 0x0000800051007812 */ /* 0x000fe200078ef800 */
[----:B0-----:R-:W-:-:S03]  /*21e0*/  ULEA UR4, UR5, UR4, 0x18 ;  /* 0x0000000405047291 */ /* 0x001fc6000f8ec03f */
[----:B------:R-:W-:-:S06]  /*21f0*/  LOP3.LUT R217, R0, 0x20, RZ, 0x3c, !PT ;  /* 0x0000002000d97812 */ /* 0x000fcc00078e3cff */
[----:B------:R-:W-:Y:S04]  /*2200*/  STS.U16 [R0+UR4], R5 ;  /* 0x0000000500007988 */ /* 0x000fe80008000404 */
[----:B------:R-:W-:Y:S04]  /*2210*/  STS.U16 [R0+UR4+0x400], R9 ;  /* 0x0004000900007988 */ /* 0x000fe80008000404 */
        /* <DEDUP_REMOVED lines=14> */
[----:B---3--:R-:W-:Y:S04]  /*2300*/  STS.U16 [R0+UR4+0x4000], R71 ;  /* 0x0040004700007988 */ /* 0x008fe80008000404 */
[----:B------:R-:W-:Y:S04]  /*2310*/  STS.U16 [R0+UR4+0x4400], R75 ;  /* 0x0044004b00007988 */ /* 0x000fe80008000404 */
[----:B----4-:R-:W-:Y:S04]  /*2320*/  STS.U16 [R0+UR4+0x4800], R83 ;  /* 0x0048005300007988 */ /* 0x010fe80008000404 */
[----:B------:R-:W-:Y:S04]  /*2330*/  STS.U16 [R0+UR4+0x4c00], R95 ;  /* 0x004c005f00007988 */ /* 0x000fe80008000404 */
[----:B------:R-:W-:Y:S04]  /*2340*/  STS.U16 [R0+UR4+0x5000], R103 ;  /* 0x0050006700007988 */ /* 0x000fe80008000404 */
[----:B------:R-:W-:Y:S04]  /*2350*/  STS.U16 [R0+UR4+0x5400], R107 ;  /* 0x0054006b00007988 */ /* 0x000fe80008000404 */
[----:B------:R-:W-:Y:S04]  /*2360*/  STS.U16 [R0+UR4+0x5800], R113 ;  /* 0x0058007100007988 */ /* 0x000fe80008000404 */
[----:B------:R-:W-:Y:S04]  /*2370*/  STS.U16 [R0+UR4+0x5c00], R157 ;  /* 0x005c009d00007988 */ /* 0x000fe80008000404 */
[----:B-----5:R-:W-:Y:S04]  /*2380*/  STS.U16 [R0+UR4+0x6000], R159 ;  /* 0x0060009f00007988 */ /* 0x020fe80008000404 */
[----:B------:R-:W-:Y:S04]  /*2390*/  STS.U16 [R0+UR4+0x6800], R163 ;  /* 0x006800a300007988 */ /* 0x000fe80008000404 */
[----:B------:R-:W-:Y:S04]  /*23a0*/  STS.U16 [R0+UR4+0x6400], R161 ;  /* 0x006400a100007988 */ /* 0x000fe80008000404 */
[----:B------:R-:W-:Y:S04]  /*23b0*/  STS.U16 [R0+UR4+0x6c00], R165 ;  /* 0x006c00a500007988 */ /* 0x000fe80008000404 */
[----:B------:R-:W-:Y:S04]  /*23c0*/  STS.U16 [R0+UR4+0x7400], R169 ;  /* 0x007400a900007988 */ /* 0x000fe80008000404 */
[----:B------:R-:W-:Y:S04]  /*23d0*/  STS.U16 [R0+UR4+0x7000], R167 ;  /* 0x007000a700007988 */ /* 0x000fe80008000404 */
[----:B------:R-:W-:Y:S04]  /*23e0*/  STS.U16 [R0+UR4+0x7800], R171 ;  /* 0x007800ab00007988 */ /* 0x000fe80008000404 */
[----:B------:R-:W-:Y:S04]  /*23f0*/  STS.U16 [R0+UR4+0x7c00], R139 ;  /* 0x007c008b00007988 */ /* 0x000fe80008000404 */
[----:B------:R0:W-:Y:S04]  /*2400*/  STS.U16 [R217+UR4+0x100], R4 ;  /* 0x00010004d9007988 */ /* 0x0001e80008000404 */
        /* <DEDUP_REMOVED lines=22> */
[----:B------:R-:W-:Y:S01]  /*2570*/  STS.U16 [R217+UR4+0x5d00], R118 ;  /* 0x005d0076d9007988 */ /* 0x000fe20008000404 */
[----:B------:R-:W-:-:S03]  /*2580*/  LOP3.LUT R216, R0, 0x40, RZ, 0x3c, !PT ;  /* 0x0000004000d87812 */ /* 0x000fc600078e3cff */
[----:B------:R-:W-:Y:S04]  /*2590*/  STS.U16 [R217+UR4+0x6100], R121 ;  /* 0x00610079d9007988 */ /* 0x000fe80008000404 */
[----:B------:R-:W-:Y:S04]  /*25a0*/  STS.U16 [R217+UR4+0x6500], R122 ;  /* 0x0065007ad9007988 */ /* 0x000fe80008000404 */
[----:B------:R-:W-:Y:S04]  /*25b0*/  STS.U16 [R217+UR4+0x6900], R124 ;  /* 0x0069007cd9007988 */ /* 0x000fe80008000404 */
[----:B--2---:R-:W-:Y:S04]  /*25c0*/  STS.U16 [R217+UR4+0x6d00], R127 ;  /* 0x006d007fd9007988 */ /* 0x004fe80008000404 */
        /* <DEDUP_REMOVED lines=28> */
[----:B0-----:R-:W-:-:S03]  /*2790*/  LOP3.LUT R4, R0, 0x60, RZ, 0x3c, !PT ;  /* 0x0000006000047812 */ /* 0x001fc600078e3cff */
        /* <DEDUP_REMOVED lines=39> */
[----:B------:R0:W-:Y:S02]  /*2a10*/  STS.U16 [R4+UR4+0x7b00], R90 ;  /* 0x007b005a04007988 */ /* 0x0001e40008000404 */
[----:B0-----:R-:W0:Y:S01]  /*2a20*/  LDC R4, c[0x0][0x280] ;  /* 0x0000a000ff047b82 */ /* 0x001e220000000800 */
[----:B------:R-:W-:Y:S01]  /*2a30*/  IMAD.MOV.U32 R8, RZ, RZ, 0x3f800000 ;  /* 0x3f800000ff087424 */ /* 0x000fe200078e00ff */
[----:B------:R-:W-:-:S04]  /*2a40*/  MOV R7, 0x3f800000 ;  /* 0x3f80000000077802 */ /* 0x000fc80000000f00 */
[----:B------:R1:W-:Y:S04]  /*2a50*/  STL [R1+0x248], R8 ;  /* 0x0002480801007387 */ /* 0x0003e80000100800 */
[----:B------:R1:W-:Y:S01]  /*2a60*/  STL [R1+0x148], R7 ;  /* 0x0001480701007387 */ /* 0x0003e20000100800 */
[----:B0-----:R-:W-:Y:S01]  /*2a70*/  ISETP.GE.AND P0, PT, R4, 0x1, PT ;  /* 0x000000010400780c */ /* 0x001fe20003f06270 */
[----:B------:R-:W-:Y:S01]  /*2a80*/  IMAD.MOV.U32 R6, RZ, RZ, -0x800000 ;  /* 0xff800000ff067424 */ /* 0x000fe200078e00ff */
[----:B------:R-:W-:Y:S01]  /*2a90*/  CS2R R24, SRZ ;  /* 0x0000000000187805 */ /* 0x000fe2000001ff00 */
[----:B------:R-:W-:Y:S01]  /*2aa0*/  IMAD.MOV.U32 R5, RZ, RZ, -0x800000 ;  /* 0xff800000ff057424 */ /* 0x000fe200078e00ff */
[----:B------:R-:W-:Y:S02]  /*2ab0*/  CS2R R26, SRZ ;  /* 0x00000000001a7805 */ /* 0x000fe4000001ff00 */
[----:B------:R-:W-:-:S02]  /*2ac0*/  CS2R R28, SRZ ;  /* 0x00000000001c7805 */ /* 0x000fc4000001ff00 */
[----:B------:R-:W-:Y:S02]  /*2ad0*/  CS2R R30, SRZ ;  /* 0x00000000001e7805 */ /* 0x000fe4000001ff00 */
[----:B------:R-:W-:Y:S02]  /*2ae0*/  CS2R R32, SRZ ;  /* 0x0000000000207805 */ /* 0x000fe4000001ff00 */
[----:B------:R-:W-:Y:S02]  /*2af0*/  CS2R R34, SRZ ;  /* 0x0000000000227805 */ /* 0x000fe4000001ff00 */
[----:B------:R-:W-:Y:S02]  /*2b00*/  CS2R R36, SRZ ;  /* 0x0000000000247805 */ /* 0x000fe4000001ff00 */
        /* <DEDUP_REMOVED lines=57> */
[----:B------:R-:W-:Y:S01]  /*2ea0*/  LOP3.LUT R4, R218, 0xff, RZ, 0xc0, !PT ;  /* 0x000000ffda047812 */ /* 0x000fe200078ec0ff */
[----:B-1----:R-:W-:Y:S06]  /*2eb0*/  @!P0 BRA `(.L_x_0) ;  /* 0x000000cc00448947 */ /* 0x002fec0003800000 */
[----:B------:R-:W0:Y:S01]  /*2ec0*/  LDC.64 R6, c[0x0][0x260] ;  /* 0x00009800ff067b82 */ /* 0x000e220000000a00 */
[----:B------:R-:W-:Y:S01]  /*2ed0*/  SHF.R.U32.HI R8, RZ, 0x5, R218 ;  /* 0x00000005ff087819 */ /* 0x000fe200000116da */
[----:B------:R-:W-:Y:S01]  /*2ee0*/  STL [R1+0x678], R226 ;  /* 0x000678e201007387 */ /* 0x000fe20000100800 */
[----:B------:R-:W-:Y:S01]  /*2ef0*/  ULDC UR5, c[0x0][0x258] ;  /* 0x0000960000057ab9 */ /* 0x000fe20000000800 */
[----:B------:R-:W-:Y:S01]  /*2f00*/  ULDC.64 UR8, c[0x0][0x218] ;  /* 0x0000860000087ab9 */ /* 0x000fe20000000a00 */
[----:B------:R-:W-:Y:S01]  /*2f10*/  IMAD R5, R4, UR5, RZ ;  /* 0x0000000504057c24 */ /* 0x000fe2000f8e02ff */
[----:B------:R-:W-:Y:S02]  /*2f20*/  R2UR UR61, R8 ;  /* 0x00000000083d72ca */ /* 0x000fe400000e0000 */
[----:B------:R-:W1:Y:S02]  /*2f30*/  S2UR UR10, SR_CTAID.Y ;  /* 0x00000000000a79c3 */ /* 0x000e640000002600 */
[----:B------:R-:W-:-:S06]  /*2f40*/  SHF.L.U32 R219, R5, 0x1, RZ ;  /* 0x0000000105db7819 */ /* 0x000fcc00000006ff */
[----:B------:R-:W2:Y:S01]  /*2f50*/  LDC.64 R216, c[0x0][0x250] ;  /* 0x00009400ffd87b82 */ /* 0x000ea20000000a00 */
[----:B0-----:R-:W-:Y:S01]  /*2f60*/  IMAD.MOV.U32 R11, RZ, RZ, R6 ;  /* 0x000000ffff0b7224 */ /* 0x001fe200078e0006 */
[----:B------:R0:W-:Y:S01]  /*2f70*/  STL [R1+0x654], R7 ;  /* 0x0006540701007387 */ /* 0x0001e20000100800 */
[----:B------:R-:W-:-:S05]  /*2f80*/  IMAD.SHL.U32 R6, R218, 0x100, RZ ;  /* 0x00000100da067824 */ /* 0x000fca00078e00ff */
[----:B------:R-:W3:Y:S01]  /*2f90*/  LDC R10, c[0x0][0x268] ;  /* 0x00009a00ff0a7b82 */ /* 0x000ee20000000800 */
[----:B------:R-:W-:-:S04]  /*2fa0*/  IMAD.MOV.U32 R9, RZ, RZ, R7 ;  /* 0x000000ffff097224 */ /* 0x000fc800078e0007 */
[----:B------:R-:W-:Y:S01]  /*2fb0*/  IMAD R8, R2, R9, RZ ;  /* 0x0000000902087224 */ /* 0x000fe200078e02ff */
[----:B0-----:R-:W-:-:S03]  /*2fc0*/  LOP3.LUT R7, R6, 0xc000, RZ, 0xc0, !PT ;  /* 0x0000c00006077812 */ /* 0x001fc600078ec0ff */
[----:B------:R-:W-:Y:S01]  /*2fd0*/  IMAD.HI R13, R8, 0x2, RZ ;  /* 0x00000002080d7827 */ /* 0x000fe200078e02ff */
[----:B------:R-:W0:Y:S01]  /*2fe0*/  LDC R12, c[0x0][0x268] ;  /* 0x00009a00ff0c7b82 */ /* 0x000e220000000800 */
[----:B------:R-:W-:Y:S02]  /*2ff0*/  LOP3.LUT R4, R7, 0x7e, R18, 0xf8, !PT ;  /* 0x0000007e07047812 */ /* 0x000fe400078ef812 */
[----:B------:R-:W-:-:S04]  /*3000*/  IMAD.HI R7, R5, 0x2, RZ ;  /* 0x0000000205077827 */ /* 0x000fc800078e02ff */
[----:B-1----:R-:W-:Y:S01]  /*3010*/  IMAD R5, R11, UR10, RZ ;  /* 0x0000000a0b057c24 */ /* 0x002fe2000f8e02ff */
[----:B------:R-:W1:Y:S01]  /*3020*/  LDC R14, c[0x0][0x268] ;  /* 0x00009a00ff0e7b82 */ /* 0x000e620000000800 */
[----:B------:R-:W-:Y:S02]  /*3030*/  IMAD.SHL.U32 R11, R8, 0x2, RZ ;  /* 0x00000002080b7824 */ /* 0x000fe400078e00ff */
[----:B--2---:R-:W-:Y:S02]  /*3040*/  IMAD R216, R216, UR10, RZ ;  /* 0x0000000ad8d87c24 */ /* 0x004fe4000f8e02ff */
[----:B------:R-:W-:Y:S02]  /*3050*/  IMAD.SHL.U32 R6, R5, 0x2, RZ ;  /* 0x0000000205067824 */ /* 0x000fe400078e00ff */
[C---:B------:R-:W-:Y:S01]  /*3060*/  IMAD.SHL.U32 R218, R216.reuse, 0x2, RZ ;  /* 0x00000002d8da7824 */ /* 0x040fe200078e00ff */
[----:B------:R-:W2:Y:S01]  /*3070*/  LDC R8, c[0x0][0x268] ;  /* 0x00009a00ff087b82 */ /* 0x000ea20000000800 */
[----:B------:R-:W-:-:S03]  /*3080*/  IMAD.HI R216, R216, 0x2, RZ ;  /* 0x00000002d8d87827 */ /* 0x000fc600078e02ff */
[----:B------:R-:W-:Y:S01]  /*3090*/  IADD3 R218, P0, P1, R219, UR8, R218 ;  /* 0x00000008dbda7c10 */ /* 0x000fe2000f91e0da */
[----:B------:R-:W-:-:S03]  /*30a0*/  IMAD.HI R2, R5, 0x2, RZ ;  /* 0x0000000205027827 */ /* 0x000fc600078e02ff */
[----:B------:R-:W4:Y:S01]  /*30b0*/  LDC R16, c[0x0][0x268] ;  /* 0x00009a00ff107b82 */ /* 0x000f220000000800 */
[----:B------:R-:W-:Y:S01]  /*30c0*/  IADD3.X R219, R7, UR9, R216, P0, P1 ;  /* 0x0000000907db7c10 */ /* 0x000fe200087e24d8 */
[----:B------:R-:W-:Y:S01]  /*30d0*/  ULDC.64 UR8, c[0x0][0x220] ;  /* 0x0000880000087ab9 */ /* 0x000fe20000000a00 */
[----:B------:R-:W-:Y:S01]  /*30e0*/  IMAD R5, R217, 0x4c, RZ ;  /* 0x0000004cd9057824 */ /* 0x000fe200078e02ff */
[----:B------:R-:W-:Y:S01]  /*30f0*/  IADD3 R6, P5, P6, R11, UR8, R6 ;  /* 0x000000080b067c10 */ /* 0x000fe2000febe006 */
[C---:B------:R-:W-:Y:S02]  /*3100*/  IMAD R7, R217.reuse, 0x44, RZ ;  /* 0x00000044d9077824 */ /* 0x040fe400078e02ff */
[----:B------:R-:W-:Y:S01]  /*3110*/  IMAD R9, R217, 0x42, RZ ;  /* 0x00000042d9097824 */ /* 0x000fe200078e02ff */
[----:B------:R-:W4:Y:S01]  /*3120*/  LDC R18, c[0x0][0x268] ;  /* 0x00009a00ff127b82 */ /* 0x000f220000000800 */
[----:B------:R-:W-:Y:S01]  /*3130*/  IADD3.X R2, R13, UR9, R2, P5, P6 ;  /* 0x000000090d027c10 */ /* 0x000fe2000afec402 */
[----:B------:R-:W-:Y:S01]  /*3140*/  IMAD R11, R217, 0x4a, RZ ;  /* 0x0000004ad90b7824 */ /* 0x000fe200078e02ff */
[-C--:B------:R-:W-:Y:S01]  /*3150*/  IADD3 RZ, P6, R5, R218.reuse, RZ ;  /* 0x000000da05ff7210 */ /* 0x080fe20007fde0ff */
[----:B------:R-:W-:Y:S01]  /*3160*/  IMAD R5, R217, 0x21, RZ ;  /* 0x00000021d9057824 */ /* 0x000fe200078e02ff */
[-C--:B------:R-:W-:Y:S01]  /*3170*/  IADD3 RZ, P2, R7, R218.reuse, RZ ;  /* 0x000000da07ff7210 */ /* 0x080fe20007f5e0ff */
[----:B------:R-:W-:Y:S01]  /*3180*/  IMAD R7, R217, 0x46, RZ ;  /* 0x00000046d9077824 */ /* 0x000fe200078e02ff */
[----:B------:R-:W-:Y:S01]  /*3190*/  IADD3 RZ, P0, R9, R218, RZ ;  /* 0x000000da09ff7210 */ /* 0x000fe20007f1e0ff */
[----:B--2---:R-:W-:Y:S01]  /*31a0*/  IMAD R89, R3, R8, RZ ;  /* 0x0000000803597224 */ /* 0x004fe200078e02ff */
[----:B------:R-:W2:Y:S01]  /*31b0*/  LDC R20, c[0x0][0x268] ;  /* 0x00009a00ff147b82 */ /* 0x000ea20000000800 */
[----:B------:R-:W-:Y:S01]  /*31c0*/  IMAD R9, R217, 0x48, RZ ;  /* 0x00000048d9097824 */ /* 0x000fe200078e02ff */
[----:B------:R-:W-:Y:S01]  /*31d0*/  LEA.HI.X.SX32 R227, R5, R219, 0x1, P0 ;  /* 0x000000db05e37211 */ /* 0x000fe200000f0eff */
[----:B------:R-:W-:Y:S01]  /*31e0*/  IMAD R93, R8, 0x2, R89 ;  /* 0x00000002085d7824 */ /* 0x000fe200078e0259 */
[----:B------:R-:W-:-:S04]  /*31f0*/  IADD3 RZ, P1, R7, R218, RZ ;  /* 0x000000da07ff7210 */ /* 0x000fc80007f3e0ff */
[----:B------:R-:W2:Y:S01]  /*3200*/  LDC R22, c[0x0][0x268] ;  /* 0x00009a00ff167b82 */ /* 0x000ea20000000800 */
[----:B------:R-:W-:-:S07]  /*3210*/  LEA R187, R8, R93, 0x1 ;  /* 0x0000005d08bb7211 */ /* 0x000fce00078e08ff */
[----:B------:R-:W2:Y:S01]  /*3220*/  LDC R24, c[0x0][0x268] ;  /* 0x00009a00ff187b82 */ /* 0x000ea20000000800 */
[----:B------:R-:W-:Y:S01]  /*3230*/  IMAD R189, R8, 0x2, R187 ;  /* 0x0000000208bd7824 */ /* 0x000fe200078e02bb */
[----:B------:R-:W-:-:S06]  /*3240*/  IADD3 RZ, P3, R9, R218, RZ ;  /* 0x000000da09ff7210 */ /* 0x000fcc0007f7e0ff */
[----:B------:R-:W2:Y:S01]  /*3250*/  LDC R26, c[0x0][0x268] ;  /* 0x00009a00ff1a7b82 */ /* 0x000ea20000000800 */
[C---:B------:R-:W-:Y:S01]  /*3260*/  IMAD R191, R8.reuse, 0x2, R189 ;  /* 0x0000000208bf7824 */ /* 0x040fe200078e02bd */
[----:B------:R-:W-:Y:S01]  /*3270*/  IADD3 RZ, P4, R11, R218, RZ ;  /* 0x000000da0bff7210 */ /* 0x000fe20007f9e0ff */
[C---:B------:R-:W-:Y:S01]  /*3280*/  IMAD R5, R217.reuse, 0x23, RZ ;  /* 0x00000023d9057824 */ /* 0x040fe200078e02ff */
[----:B------:R-:W-:Y:S01]  /*3290*/  STL [R1+0x244], R227 ;  /* 0x000244e301007387 */ /* 0x000fe20000100800 */
[C---:B------:R-:W-:Y:S02]  /*32a0*/  IMAD R193, R8.reuse, 0x2, R191 ;  /* 0x0000000208c17824 */ /* 0x040fe400078e02bf */
[C---:B------:R-:W-:Y:S01]  /*32b0*/  IMAD R7, R217.reuse, 0x22, RZ ;  /* 0x00000022d9077824 */ /* 0x040fe200078e02ff */
[----:B------:R-:W2:Y:S01]  /*32c0*/  LDC R28, c[0x0][0x268] ;  /* 0x00009a00ff1c7b82 */ /* 0x000ea20000000800 */
[----:B------:R-:W-:Y:S02]  /*32d0*/  IMAD R195, R8, 0x2, R193 ;  /* 0x0000000208c37824 */ /* 0x000fe400078e02c1 */
[----:B------:R-:W-:-:S05]  /*32e0*/  IMAD R9, R217, 0x4e, RZ ;  /* 0x0000004ed9097824 */ /* 0x000fca00078e02ff */
[----:B------:R-:W2:Y:S01]  /*32f0*/  LDC R32, c[0x0][0x268] ;  /* 0x00009a00ff207b82 */ /* 0x000ea20000000800 */
[C---:B------:R-:W-:Y:S01]  /*3300*/  LEA R197, R8.reuse, R195, 0x1 ;  /* 0x000000c308c57211 */ /* 0x040fe200078e08ff */
[----:B------:R-:W-:Y:S01]  /*3310*/  IMAD R11, R217, 0x50, RZ ;  /* 0x00000050d90b7824 */ /* 0x000fe200078e02ff */
[-C--:B------:R-:W-:Y:S01]  /*3320*/  LEA.HI.X.SX32 R249, R5, R219.reuse, 0x1, P1 ;  /* 0x000000db05f97211 */ /* 0x080fe200008f0eff */
[----:B------:R-:W-:Y:S01]  /*3330*/  IMAD R13, R217, 0x52, RZ ;  /* 0x00000052d90d7824 */ /* 0x000fe200078e02ff */
[-C--:B------:R-:W-:Y:S01]  /*3340*/  LEA.HI.X.SX32 R251, R7, R219.reuse, 0x1, P2 ;  /* 0x000000db07fb7211 */ /* 0x080fe200010f0eff */
[C---:B------:R-:W-:Y:S01]  /*3350*/  IMAD R83, R8.reuse, 0x2, R197 ;  /* 0x0000000208537824 */ /* 0x040fe200078e02c5 */
[-C--:B------:R-:W-:Y:S01]  /*3360*/  IADD3 RZ, P5, R9, R218.reuse, RZ ;  /* 0x000000da09ff7210 */ /* 0x080fe20007fbe0ff */
[----:B------:R-:W2:Y:S01]  /*3370*/  LDC R34, c[0x0][0x268] ;  /* 0x00009a00ff227b82 */ /* 0x000ea20000000800 */
[----:B------:R-:W-:Y:S01]  /*3380*/  IMAD R15, R217, 0x58, RZ ;  /* 0x00000058d90f7824 */ /* 0x000fe200078e02ff */
[----:B------:R0:W5:Y:S01]  /*3390*/  LDL.LU R226, [R1+0x678] ;  /* 0x0006780001e27983 */ /* 0x0001620000300800 */
[C---:B------:R-:W-:Y:S01]  /*33a0*/  IMAD R185, R8.reuse, 0x2, R83 ;  /* 0x0000000208b97824 */ /* 0x040fe200078e0253 */
[-C--:B------:R-:W-:Y:S01]  /*33b0*/  IADD3 RZ, P0, R11, R218.reuse, RZ ;  /* 0x000000da0bff7210 */ /* 0x080fe20007f1e0ff */
[----:B------:R-:W-:Y:S01]  /*33c0*/  IMAD R5, R217, 0x26, RZ ;  /* 0x00000026d9057824 */ /* 0x000fe200078e02ff */
[-C--:B------:R-:W-:Y:S01]  /*33d0*/  IADD3 RZ, P2, R13, R218.reuse, RZ ;  /* 0x000000da0dff7210 */ /* 0x080fe20007f5e0ff */
[C---:B------:R-:W-:Y:S01]  /*33e0*/  IMAD R183, R8.reuse, 0x2, R185 ;  /* 0x0000000208b77824 */ /* 0x040fe200078e02b9 */
[----:B------:R-:W2:Y:S01]  /*33f0*/  LDC R36, c[0x0][0x268] ;  /* 0x00009a00ff247b82 */ /* 0x000ea20000000800 */
[----:B------:R-:W-:Y:S01]  /*3400*/  IMAD R7, R217, 0x24, RZ ;  /* 0x00000024d9077824 */ /* 0x000fe200078e02ff */
[-C--:B------:R-:W-:Y:S01]  /*3410*/  LEA.HI.X.SX32 R243, R5, R219.reuse, 0x1, P6 ;  /* 0x000000db05f37211 */ /* 0x080fe200030f0eff */
[C---:B------:R-:W-:Y:S01]  /*3420*/  IMAD R177, R8.reuse, 0x2, R183 ;  /* 0x0000000208b17824 */ /* 0x040fe200078e02b7 */
[----:B------:R-:W-:Y:S01]  /*3430*/  STL [R1+0x23c], R251 ;  /* 0x00023cfb01007387 */ /* 0x000fe20000100800 */
[----:B------:R-:W-:Y:S01]  /*3440*/  IMAD R9, R217, 0x25, RZ ;  /* 0x00000025d9097824 */ /* 0x000fe200078e02ff */
[----:B------:R-:W-:Y:S01]  /*3450*/  LEA.HI.X.SX32 R247, R7, R219, 0x1, P3 ;  /* 0x000000db07f77211 */ /* 0x000fe200018f0eff */
[C---:B------:R-:W-:Y:S01]  /*3460*/  IMAD R5, R217.reuse, 0x29, RZ ;  /* 0x00000029d9057824 */ /* 0x040fe200078e02ff */
[C---:B------:R-:W-:Y:S01]  /*3470*/  LEA R79, R8.reuse, R177, 0x1 ;  /* 0x000000b1084f7211 */ /* 0x040fe200078e08ff */
[----:B------:R-:W-:Y:S01]  /*3480*/  IMAD R7, R217, 0x27, RZ ;  /* 0x00000027d9077824 */ /* 0x000fe200078e02ff */
[-C--:B------:R-:W-:Y:S01]  /*3490*/  LEA.HI.X.SX32 R245, R9, R219.reuse, 0x1, P4 ;  /* 0x000000db09f57211 */ /* 0x080fe200020f0eff */
[----:B------:R-:W-:Y:S01]  /*34a0*/  IMAD R11, R217, 0x54, RZ ;  /* 0x00000054d90b7824 */ /* 0x000fe200078e02ff */
[----:B------:R-:W2:Y:S01]  /*34b0*/  LDC R40, c[0x0][0x268] ;  /* 0x00009a00ff287b82 */ /* 0x000ea20000000800 */
[C---:B------:R-:W-:Y:S01]  /*34c0*/  IMAD R175, R8.reuse, 0x2, R79 ;  /* 0x0000000208af7824 */ /* 0x040fe200078e024f */
[-C--:B------:R-:W-:Y:S01]  /*34d0*/  LEA.HI.X.SX32 R237, R5, R219.reuse, 0x1, P2 ;  /* 0x000000db05ed7211 */ /* 0x080fe200010f0eff */
[----:B------:R-:W-:Y:S01]  /*34e0*/  IMAD R13, R217, 0x56, RZ ;  /* 0x00000056d90d7824 */ /* 0x000fe200078e02ff */
[-C--:B------:R-:W-:Y:S01]  /*34f0*/  LEA.HI.X.SX32 R241, R7, R219.reuse, 0x1, P5 ;  /* 0x000000db07f17211 */ /* 0x080fe200028f0eff */
[----:B------:R-:W-:Y:S01]  /*3500*/  IMAD R167, R8, 0x2, R175 ;  /* 0x0000000208a77824 */ /* 0x000fe200078e02af */
[-C--:B------:R-:W-:Y:S01]  /*3510*/  IADD3 RZ, P1, R11, R218.reuse, RZ ;  /* 0x000000da0bff7210 */ /* 0x080fe20007f3e0ff */
[----:B------:R-:W-:Y:S01]  /*3520*/  IMAD R9, R217, 0x28, RZ ;  /* 0x00000028d9097824 */ /* 0x000fe200078e02ff */
[----:B------:R-:W2:Y:S01]  /*3530*/  LDC R42, c[0x0][0x268] ;  /* 0x00009a00ff2a7b82 */ /* 0x000ea20000000800 */
[----:B---3--:R-:W-:Y:S01]  /*3540*/  IMAD R169, R10, 0x2, R167 ;  /* 0x000000020aa97824 */ /* 0x008fe200078e02a7 */
[-C--:B------:R-:W-:Y:S01]  /*3550*/  IADD3 RZ, P3, R13, R218.reuse, RZ ;  /* 0x000000da0dff7210 */ /* 0x080fe20007f7e0ff */
[----:B------:R-:W-:Y:S01]  /*3560*/  IMAD R5, R217, 0x2c, RZ ;  /* 0x0000002cd9057824 */ /* 0x000fe200078e02ff */
[-C--:B------:R-:W-:Y:S01]  /*3570*/  IADD3 RZ, P4, R15, R218.reuse, RZ ;  /* 0x000000da0fff7210 */ /* 0x080fe20007f9e0ff */
[----:B0-----:R-:W-:Y:S01]  /*3580*/  IMAD R171, R12, 0x2, R169 ;  /* 0x000000020cab7824 */ /* 0x001fe200078e02a9 */
[----:B------:R-:W-:Y:S01]  /*3590*/  LEA.HI.X.SX32 R239, R9, R219, 0x1, P0 ;  /* 0x000000db09ef7211 */ /* 0x000fe200000f0eff */
[C---:B------:R-:W-:Y:S01]  /*35a0*/  IMAD R7, R217.reuse, 0x2a, RZ ;  /* 0x0000002ad9077824 */ /* 0x040fe200078e02ff */
[----:B------:R-:W-:Y:S01]  /*35b0*/  STL [R1+0x234], R249 ;  /* 0x000234f901007387 */ /* 0x000fe20000100800 */
[C---:B------:R-:W-:Y:S01]  /*35c0*/  IMAD R11, R217.reuse, 0x5a, RZ ;  /* 0x0000005ad90b7824 */ /* 0x040fe200078e02ff */
[----:B-1----:R-:W-:Y:S01]  /*35d0*/  LEA R73, R14, R171, 0x1 ;  /* 0x000000ab0e497211 */ /* 0x002fe200078e08ff */
[C---:B------:R-:W-:Y:S01]  /*35e0*/  IMAD R13, R217.reuse, 0x5c, RZ ;  /* 0x0000005cd90d7824 */ /* 0x040fe200078e02ff */
[----:B------:R-:W0:Y:S01]  /*35f0*/  LDC R46, c[0x0][0x268] ;  /* 0x00009a00ff2e7b82 */ /* 0x000e220000000800 */
[----:B------:R-:W-:Y:S01]  /*3600*/  IMAD R9, R217, 0x2b, RZ ;  /* 0x0000002bd9097824 */ /* 0x000fe200078e02ff */
[----:B------:R-:W-:Y:S01]  /*3610*/  STL [R1+0x22c], R247 ;  /* 0x00022cf701007387 */ /* 0x000fe20000100800 */
[----:B----4-:R-:W-:Y:S01]  /*3620*/  IMAD R161, R16, 0x2, R73 ;  /* 0x0000000210a17824 */ /* 0x010fe200078e0249 */
[-C--:B------:R-:W-:Y:S01]  /*3630*/  LEA.HI.X.SX32 R233, R5, R219.reuse, 0x1, P4 ;  /* 0x000000db05e97211 */ /* 0x080fe200020f0eff */
[----:B------:R-:W-:Y:S01]  /*3640*/  IMAD R5, R217, 0x2e, RZ ;  /* 0x0000002ed9057824 */ /* 0x000fe200078e02ff */
[----:B------:R-:W-:Y:S01]  /*3650*/  STL [R1+0x224], R245 ;  /* 0x000224f501007387 */ /* 0x000fe20000100800 */
[----:B------:R-:W-:Y:S01]  /*3660*/  IMAD R163, R18, 0x2, R161 ;  /* 0x0000000212a37824 */ /* 0x000fe200078e02a1 */
[-C--:B------:R-:W-:Y:S01]  /*3670*/  LEA.HI.X.SX32 R235, R7, R219.reuse, 0x1, P1 ;  /* 0x000000db07eb7211 */ /* 0x080fe200008f0eff */
[----:B------:R-:W-:Y:S01]  /*3680*/  IMAD R15, R217, 0x5e, RZ ;  /* 0x0000005ed90f7824 */ /* 0x000fe200078e02ff */
[-C--:B------:R-:W-:Y:S01]  /*3690*/  IADD3 RZ, P6, R11, R218.reuse, RZ ;  /* 0x000000da0bff7210 */ /* 0x080fe20007fde0ff */
[----:B--2---:R-:W-:Y:S01]  /*36a0*/  IMAD R153, R20, 0x2, R163 ;  /* 0x0000000214997824 */ /* 0x004fe200078e02a3 */
[----:B------:R-:W-:Y:S01]  /*36b0*/  STL [R1+0x21c], R243 ;  /* 0x00021cf301007387 */ /* 0x000fe20000100800 */
[-C--:B------:R-:W-:Y:S01]  /*36c0*/  IADD3 RZ, P5, R13, R218.reuse, RZ ;  /* 0x000000da0dff7210 */ /* 0x080fe20007fbe0ff */
[----:B------:R-:W-:Y:S01]  /*36d0*/  IMAD R11, R217, 0x60, RZ ;  /* 0x00000060d90b7824 */ /* 0x000fe200078e02ff */
[-C--:B------:R-:W-:Y:S01]  /*36e0*/  LEA.HI.X.SX32 R9, R9, R219.reuse, 0x1, P3 ;  /* 0x000000db09097211 */ /* 0x080fe200018f0eff */
[----:B------:R-:W-:Y:S01]  /*36f0*/  IMAD R157, R22, 0x2, R153 ;  /* 0x00000002169d7824 */ /* 0x000fe200078e0299 */
[----:B------:R-:W-:Y:S01]  /*3700*/  STL [R1+0x214], R241 ;  /* 0x000214f101007387 */ /* 0x000fe20000100800 */
[----:B------:R-:W1:Y:S01]  /*3710*/  LDC R48, c[0x0][0x268] ;  /* 0x00009a00ff307b82 */ /* 0x000e620000000800 */
[----:B------:R-:W-:Y:S01]  /*3720*/  LEA.HI.X.SX32 R229, R5, R219, 0x1, P5 ;  /* 0x000000db05e57211 */ /* 0x000fe200028f0eff */
[----:B------:R-:W-:Y:S01]  /*3730*/  IMAD R5, R217, 0x30, RZ ;  /* 0x00000030d9057824 */ /* 0x000fe200078e02ff */
[----:B------:R-:W-:Y:S01]  /*3740*/  LEA R159, R24, R157, 0x1 ;  /* 0x0000009d189f7211 */ /* 0x000fe200078e08ff */
[----:B------:R-:W-:Y:S01]  /*3750*/  STL [R1+0x20c], R239 ;  /* 0x00020cef01007387 */ /* 0x000fe20000100800 */
[-C--:B------:R-:W-:Y:S01]  /*3760*/  IADD3 RZ, P0, R15, R218.reuse, RZ ;  /* 0x000000da0fff7210 */ /* 0x080fe20007f1e0ff */
[----:B------:R-:W-:Y:S01]  /*3770*/  IMAD R7, R217, 0x2d, RZ ;  /* 0x0000002dd9077824 */ /* 0x000fe200078e02ff */
[-C--:B------:R-:W-:Y:S01]  /*3780*/  IADD3 RZ, P2, R11, R218.reuse, RZ ;  /* 0x000000da0bff7210 */ /* 0x080fe20007f5e0ff */
[----:B------:R-:W-:Y:S01]  /*3790*/  IMAD R151, R26, 0x2, R159 ;  /* 0x000000021a977824 */ /* 0x000fe200078e029f */
[----:B------:R-:W-:Y:S01]  /*37a0*/  STL [R1+0x204], R237 ;  /* 0x000204ed01007387 */ /* 0x000fe20000100800 */
[----:B------:R-:W2:Y:S01]  /*37b0*/  LDC R52, c[0x0][0x268] ;  /* 0x00009a00ff347b82 */ /* 0x000ea20000000800 */
[----:B------:R-:W-:Y:S01]  /*37c0*/  IMAD R15, R217, 0x64, RZ ;  /* 0x00000064d90f7824 */ /* 0x000fe200078e02ff */
[-C--:B------:R-:W-:Y:S01]  /*37d0*/  LEA.HI.X.SX32 R23, R5, R219.reuse, 0x1, P2 ;  /* 0x000000db05177211 */ /* 0x080fe200010f0eff */
[----:B------:R-:W-:Y:S01]  /*37e0*/  IMAD R147, R28, 0x2, R151 ;  /* 0x000000021c937824 */ /* 0x000fe200078e0297 */
[----:B------:R-:W-:Y:S01]  /*37f0*/  STL [R1+0x1fc], R235 ;  /* 0x0001fceb01007387 */ /* 0x000fe20000100800 */
[----:B------:R-:W-:Y:S01]  /*3800*/  IMAD R11, R217, 0x68, RZ ;  /* 0x00000068d90b7824 */ /* 0x000fe200078e02ff */
[----:B------:R-:W-:Y:S01]  /*3810*/  LEA.HI.X.SX32 R231, R7, R219, 0x1, P6 ;  /* 0x000000db07e77211 */ /* 0x000fe200030f0eff */
[----:B------:R-:W-:Y:S01]  /*3820*/  IMAD R149, R32, 0x2, R147 ;  /* 0x0000000220957824 */ /* 0x000fe200078e0293 */
[----:B------:R3:W-:Y:S01]  /*3830*/  STL [R1+0x1f4], R9 ;  /* 0x0001f40901007387 */ /* 0x0007e20000100800 */
[----:B------:R-:W-:Y:S01]  /*3840*/  IMAD R5, R217, 0x32, RZ ;  /* 0x00000032d9057824 */ /* 0x000fe200078e02ff */
[----:B------:R-:W4:Y:S01]  /*3850*/  LDC R54, c[0x0][0x268] ;  /* 0x00009a00ff367b82 */ /* 0x000f220000000800 */
[----:B------:R-:W-:Y:S01]  /*3860*/  IMAD R143, R34, 0x2, R149 ;  /* 0x00000002228f7824 */ /* 0x000fe200078e0295 */
[-C--:B------:R-:W-:Y:S01]  /*3870*/  IADD3 RZ, P3, R15, R218.reuse, RZ ;  /* 0x000000da0fff7210 */ /* 0x080fe20007f7e0ff */
[----:B------:R-:W-:Y:S01]  /*3880*/  IMAD R7, R217, 0x2f, RZ ;  /* 0x0000002fd9077824 */ /* 0x000fe200078e02ff */
[-C--:B------:R-:W-:Y:S01]  /*3890*/  IADD3 RZ, P6, R11, R218.reuse, RZ ;  /* 0x000000da0bff7210 */ /* 0x080fe20007fde0ff */
[C---:B------:R-:W-:Y:S01]  /*38a0*/  IMAD R13, R217.reuse, 0x62, RZ ;  /* 0x00000062d90d7824 */ /* 0x040fe200078e02ff */
[----:B------:R-:W-:Y:S01]  /*38b0*/  LEA R139, R36, R143, 0x1 ;  /* 0x0000008f248b7211 */ /* 0x000fe200078e08ff */
[C---:B------:R-:W-:Y:S01]  /*38c0*/  IMAD R11, R217.reuse, 0x6c, RZ ;  /* 0x0000006cd90b7824 */ /* 0x040fe200078e02ff */
[----:B------:R-:W4:Y:S01]  /*38d0*/  LDC R58, c[0x0][0x268] ;  /* 0x00009a00ff3a7b82 */ /* 0x000f220000000800 */
[----:B---3--:R-:W-:Y:S01]  /*38e0*/  IMAD R9, R217, 0x66, RZ ;  /* 0x00000066d9097824 */ /* 0x008fe200078e02ff */
[-C--:B------:R-:W-:Y:S01]  /*38f0*/  LEA.HI.X.SX32 R19, R5, R219.reuse, 0x1, P3 ;  /* 0x000000db05137211 */ /* 0x080fe200018f0eff */
[----:B------:R-:W-:Y:S01]  /*3900*/  IMAD R141, R40, 0x2, R139 ;  /* 0x00000002288d7824 */ /* 0x000fe200078e028b */
[-C--:B------:R-:W-:Y:S01]  /*3910*/  LEA.HI.X.SX32 R223, R7, R219.reuse, 0x1, P0 ;  /* 0x000000db07df7211 */ /* 0x080fe200000f0eff */
[----:B------:R-:W-:Y:S01]  /*3920*/  IMAD R3, R217, 0x33, RZ ;  /* 0x00000033d9037824 */ /* 0x000fe200078e02ff */
[-C--:B------:R-:W-:Y:S01]  /*3930*/  IADD3 RZ, P4, R9, R218.reuse, RZ ;  /* 0x000000da09ff7210 */ /* 0x080fe20007f9e0ff */
[----:B------:R-:W-:Y:S01]  /*3940*/  IMAD R9, R217, 0x6a, RZ ;  /* 0x0000006ad9097824 */ /* 0x000fe200078e02ff */
[-C--:B------:R-:W-:Y:S01]  /*3950*/  IADD3 RZ, P1, R13, R218.reuse, RZ ;  /* 0x000000da0dff7210 */ /* 0x080fe20007f3e0ff */
[----:B------:R-:W-:Y:S01]  /*3960*/  IMAD R5, R217, 0x34, RZ ;  /* 0x00000034d9057824 */ /* 0x000fe200078e02ff */
[----:B------:R-:W3:Y:S01]  /*3970*/  LDC R60, c[0x0][0x268] ;  /* 0x00009a00ff3c7b82 */ /* 0x000ee20000000800 */
[----:B------:R-:W-:Y:S01]  /*3980*/  IMAD R137, R42, 0x2, R141 ;  /* 0x000000022a897824 */ /* 0x000fe200078e028d */
[-C--:B------:R-:W-:Y:S01]  /*3990*/  IADD3 RZ, P5, R9, R218.reuse, RZ ;  /* 0x000000da09ff7210 */ /* 0x080fe20007fbe0ff */
[----:B------:R-:W-:Y:S01]  /*39a0*/  IMAD R9, R217, 0x6e, RZ ;  /* 0x0000006ed9097824 */ /* 0x000fe200078e02ff */
[-C--:B------:R-:W-:Y:S01]  /*39b0*/  IADD3 RZ, P0, R11, R218.reuse, RZ ;  /* 0x000000da0bff7210 */ /* 0x080fe20007f1e0ff */
[----:B------:R-:W-:Y:S01]  /*39c0*/  IMAD R7, R217, 0x31, RZ ;  /* 0x00000031d9077824 */ /* 0x000fe200078e02ff */
[-C--:B------:R-:W-:Y:S01]  /*39d0*/  LEA.HI.X.SX32 R17, R3, R219.reuse, 0x1, P4 ;  /* 0x000000db03117211 */ /* 0x080fe200020f0eff */
[----:B------:R-:W-:Y:S01]  /*39e0*/  IMAD R11, R217, 0x70, RZ ;  /* 0x00000070d90b7824 */ /* 0x000fe200078e02ff */
[-C--:B------:R-:W-:Y:S01]  /*39f0*/  LEA.HI.X.SX32 R15, R5, R219.reuse, 0x1, P6 ;  /* 0x000000db050f7211 */ /* 0x080fe200030f0eff */
[----:B0-----:R-:W-:Y:S01]  /*3a00*/  IMAD R131, R46, 0x2, R137 ;  /* 0x000000022e837824 */ /* 0x001fe200078e0289 */
[----:B------:R-:W-:Y:S01]  /*3a10*/  STL [R1+0x1ec], R233 ;  /* 0x0001ece901007387 */ /* 0x000fe20000100800 */
[----:B------:R-:W-:Y:S01]  /*3a20*/  IMAD R3, R217, 0x35, RZ ;  /* 0x00000035d9037824 */ /* 0x000fe200078e02ff */
[-C--:B------:R-:W-:Y:S01]  /*3a30*/  IADD3 RZ, P2, R9, R218.reuse, RZ ;  /* 0x000000da09ff7210 */ /* 0x080fe20007f5e0ff */
[----:B------:R-:W-:Y:S01]  /*3a40*/  IMAD R5, R217, 0x36, RZ ;  /* 0x00000036d9057824 */ /* 0x000fe200078e02ff */
[-C--:B------:R-:W-:Y:S01]  /*3a50*/  LEA.HI.X.SX32 R21, R7, R219.reuse, 0x1, P1 ;  /* 0x000000db07157211 */ /* 0x080fe200008f0eff */
[----:B------:R-:W0:Y:S01]  /*3a60*/  LDC R64, c[0x0][0x268] ;  /* 0x00009a00ff407b82 */ /* 0x000e220000000800 */
[----:B------:R-:W-:Y:S01]  /*3a70*/  STL [R1+0x1e4], R231 ;  /* 0x0001e4e701007387 */ /* 0x000fe20000100800 */
[----:B------:R-:W-:Y:S01]  /*3a80*/  IMAD R9, R217, 0x72, RZ ;  /* 0x00000072d9097824 */ /* 0x000fe200078e02ff */
[-C--:B------:R-:W-:Y:S01]  /*3a90*/  IADD3 RZ, P1, R11, R218.reuse, RZ ;  /* 0x000000da0bff7210 */ /* 0x080fe20007f3e0ff */
[----:B------:R-:W-:Y:S01]  /*3aa0*/  IMAD R81, R217, 0x37, RZ ;  /* 0x00000037d9517824 */ /* 0x000fe200078e02ff */
[----:B------:R-:W-:Y:S01]  /*3ab0*/  STL [R1+0x1dc], R229 ;  /* 0x0001dce501007387 */ /* 0x000fe20000100800 */
[----:B-1----:R-:W-:Y:S01]  /*3ac0*/  IMAD R133, R48, 0x2, R131 ;  /* 0x0000000230857824 */ /* 0x002fe200078e0283 */
[-C--:B------:R-:W-:Y:S01]  /*3ad0*/  LEA.HI.X.SX32 R13, R3, R219.reuse, 0x1, P5 ;  /* 0x000000db030d7211 */ /* 0x080fe200028f0eff */
[----:B------:R-:W-:Y:S01]  /*3ae0*/  IMAD R85, R217, 0x38, RZ ;  /* 0x00000038d9557824 */ /* 0x000fe200078e02ff */
[----:B------:R1:W-:Y:S01]  /*3af0*/  STL [R1+0x1d4], R223 ;  /* 0x0001d4df01007387 */ /* 0x0003e20000100800 */
[-C--:B------:R-:W-:Y:S01]  /*3b00*/  LEA.HI.X.SX32 R11, R5, R219.reuse, 0x1, P0 ;  /* 0x000000db050b7211 */ /* 0x080fe200000f0eff */
[----:B------:R-:W0:Y:S01]  /*3b10*/  LDC R66, c[0x0][0x268] ;  /* 0x00009a00ff427b82 */ /* 0x000e220000000800 */
[----:B------:R-:W-:Y:S01]  /*3b20*/  IMAD R87, R217, 0x39, RZ ;  /* 0x00000039d9577824 */ /* 0x000fe200078e02ff */
[----:B------:R-:W-:Y:S01]  /*3b30*/  STL [R1+0x1cc], R23 ;  /* 0x0001cc1701007387 */ /* 0x000fe20000100800 */
[----:B------:R-:W-:Y:S01]  /*3b40*/  IADD3 RZ, P3, R9, R218, RZ ;  /* 0x000000da09ff7210 */ /* 0x000fe20007f7e0ff */
[----:B------:R-:W-:Y:S01]  /*3b50*/  IMAD R7, R217, 0x74, RZ ;  /* 0x00000074d9077824 */ /* 0x000fe200078e02ff */
[----:B------:R-:W-:Y:S01]  /*3b60*/  LEA.HI.X.SX32 R221, R81, R219, 0x1, P2 ;  /* 0x000000db51dd7211 */ /* 0x000fe200010f0eff */
[----:B------:R-:W-:Y:S01]  /*3b70*/  STL [R1+0x1c4], R21 ;  /* 0x0001c41501007387 */ /* 0x000fe20000100800 */
[----:B--2---:R-:W-:Y:S01]  /*3b80*/  LEA R129, R52, R133, 0x1 ;  /* 0x0000008534817211 */ /* 0x004fe200078e08ff */
[----:B------:R-:W2:Y:S01]  /*3b90*/  LDC R70, c[0x0][0x268] ;  /* 0x00009a00ff467b82 */ /* 0x000ea20000000800 */
[-C--:B------:R-:W-:Y:S01]  /*3ba0*/  LEA R222, P2, R89, R6.reuse, 0x1 ;  /* 0x0000000659de7211 */ /* 0x080fe200078408ff */
[----:B------:R-:W-:Y:S01]  /*3bb0*/  STL [R1+0x1bc], R19 ;  /* 0x0001bc1301007387 */ /* 0x000fe20000100800 */
[-C--:B------:R-:W-:Y:S01]  /*3bc0*/  LEA.HI.X.SX32 R225, R85, R219.reuse, 0x1, P1 ;  /* 0x000000db55e17211 */ /* 0x080fe200008f0eff */
[----:B----4-:R-:W-:Y:S01]  /*3bd0*/  IMAD R125, R54, 0x2, R129 ;  /* 0x00000002367d7824 */ /* 0x010fe200078e0281 */
[----:B------:R-:W-:Y:S01]  /*3be0*/  LEA R220, P1, R93, R6, 0x1 ;  /* 0x000000065ddc7211 */ /* 0x000fe200078208ff */
[----:B------:R-:W-:Y:S01]  /*3bf0*/  STL [R1+0x1b4], R17 ;  /* 0x0001b41101007387 */ /* 0x000fe20000100800 */
[----:B------:R-:W-:Y:S01]  /*3c00*/  LEA.HI.X.SX32 R227, R87, R219, 0x1, P3 ;  /* 0x000000db57e37211 */ /* 0x000fe200018f0eff */
[----:B------:R-:W4:Y:S01]  /*3c10*/  LDC R72, c[0x0][0x268] ;  /* 0x00009a00ff487b82 */ /* 0x000f220000000800 */
[----:B-1----:R-:W-:Y:S01]  /*3c20*/  LEA.HI.X.SX32 R223, R89, R2, 0x1, P2 ;  /* 0x0000000259df7211 */ /* 0x002fe200010f0eff */
[----:B------:R-:W-:Y:S01]  /*3c30*/  STL [R1+0x1ac], R15 ;  /* 0x0001ac0f01007387 */ /* 0x000fe20000100800 */
[----:B------:R-:W-:Y:S01]  /*3c40*/  IMAD R127, R58, 0x2, R125 ;  /* 0x000000023a7f7824 */ /* 0x000fe200078e027d */
[----:B------:R-:W-:Y:S01]  /*3c50*/  LEA R224, P3, R187, R6, 0x1 ;  /* 0x00000006bbe07211 */ /* 0x000fe200078608ff */
[----:B------:R-:W-:Y:S01]  /*3c60*/  IMAD R9, R217, 0x76, RZ ;  /* 0x00000076d9097824 */ /* 0x000fe200078e02ff */
[----:B------:R-:W-:Y:S01]  /*3c70*/  STL [R1+0x1a4], R13 ;  /* 0x0001a40d01007387 */ /* 0x000fe20000100800 */
[----:B---3--:R-:W-:Y:S01]  /*3c80*/  IMAD R121, R60, 0x2, R127 ;  /* 0x000000023c797824 */ /* 0x008fe200078e027f */
[----:B------:R-:W1:Y:S01]  /*3c90*/  LDC R76, c[0x0][0x268] ;  /* 0x00009a00ff4c7b82 */ /* 0x000e620000000800 */
[-C--:B------:R-:W-:Y:S01]  /*3ca0*/  IADD3 RZ, P4, R7, R218.reuse, RZ ;  /* 0x000000da07ff7210 */ /* 0x080fe20007f9e0ff */
[----:B------:R-:W-:Y:S01]  /*3cb0*/  STL [R1+0x19c], R11 ;  /* 0x00019c0b01007387 */ /* 0x000fe20000100800 */
[----:B0-----:R-:W-:Y:S01]  /*3cc0*/  IMAD R117, R64, 0x2, R121 ;  /* 0x0000000240757824 */ /* 0x001fe200078e0279 */
[-C--:B------:R-:W-:Y:S01]  /*3cd0*/  IADD3 RZ, P6, R9, R218.reuse, RZ ;  /* 0x000000da09ff7210 */ /* 0x080fe20007fde0ff */
[C---:B------:R-:W-:Y:S01]  /*3ce0*/  IMAD R7, R217.reuse, 0x78, RZ ;  /* 0x00000078d9077824 */ /* 0x040fe200078e02ff */
[----:B------:R0:W-:Y:S01]  /*3cf0*/  STL [R1+0x194], R221 ;  /* 0x000194dd01007387 */ /* 0x0001e20000100800 */
[----:B------:R-:W-:Y:S01]  /*3d00*/  IMAD R9, R217, 0x7a, RZ ;  /* 0x0000007ad9097824 */ /* 0x000fe200078e02ff */
[----:B------:R-:W3:Y:S01]  /*3d10*/  LDC R78, c[0x0][0x268] ;  /* 0x00009a00ff4e7b82 */ /* 0x000ee20000000800 */
[----:B------:R-:W-:Y:S01]  /*3d20*/  LEA R119, R66, R117, 0x1 ;  /* 0x0000007542777211 */ /* 0x000fe200078e08ff */
[----:B------:R4:W-:Y:S01]  /*3d30*/  STL [R1+0x18c], R225 ;  /* 0x00018ce101007387 */ /* 0x0009e20000100800 */
[-C--:B------:R-:W-:Y:S01]  /*3d40*/  IADD3 RZ, P5, R7, R218.reuse, RZ ;  /* 0x000000da07ff7210 */ /* 0x080fe20007fbe0ff */
[----:B------:R-:W-:Y:S01]  /*3d50*/  IMAD R25, R217, 0x7c, RZ ;  /* 0x0000007cd9197824 */ /* 0x000fe200078e02ff */
[----:B------:R-:W-:Y:S01]  /*3d60*/  IADD3 RZ, P0, R9, R218, RZ ;  /* 0x000000da09ff7210 */ /* 0x000fe20007f1e0ff */
[----:B------:R-:W-:Y:S01]  /*3d70*/  STL [R1+0x184], R227 ;  /* 0x000184e301007387 */ /* 0x000fe20000100800 */
[----:B--2---:R-:W-:Y:S01]  /*3d80*/  IMAD R115, R70, 0x2, R119 ;  /* 0x0000000246737824 */ /* 0x004fe200078e0277 */
[-C--:B0-----:R-:W-:Y:S01]  /*3d90*/  LEA.HI.X.SX32 R221, R93, R2.reuse, 0x1, P1 ;  /* 0x000000025ddd7211 */ /* 0x081fe200008f0eff */
[----:B------:R-:W0:Y:S01]  /*3da0*/  LDC R82, c[0x0][0x268] ;  /* 0x00009a00ff527b82 */ /* 0x000e220000000800 */
[----:B------:R2:W-:Y:S01]  /*3db0*/  STL.64 [R1+0x648], R222 ;  /* 0x000648de01007387 */ /* 0x0005e20000100a00 */
[----:B----4-:R-:W-:Y:S01]  /*3dc0*/  IMAD R109, R72, 0x2, R115 ;  /* 0x00000002486d7824 */ /* 0x010fe200078e0273 */
[----:B------:R-:W-:Y:S01]  /*3dd0*/  LEA.HI.X.SX32 R225, R187, R2, 0x1, P3 ;  /* 0x00000002bbe17211 */ /* 0x000fe200018f0eff */
[----:B------:R-:W-:Y:S01]  /*3de0*/  UIADD3 UR8, UR4, 0x10000, URZ ;  /* 0x0001000004087890 */ /* 0x000fe2000fffe03f */
[----:B------:R4:W-:Y:S01]  /*3df0*/  STL.64 [R1+0x640], R220 ;  /* 0x000640dc01007387 */ /* 0x0009e20000100a00 */
[----:B------:R-:W-:Y:S01]  /*3e00*/  IMAD R24, R217, 0x7e, RZ ;  /* 0x0000007ed9187824 */ /* 0x000fe200078e02ff */
[----:B------:R-:W-:Y:S01]  /*3e10*/  UMOV UR5, URZ ;  /* 0x0000003f00057c82 */ /* 0x000fe20008000000 */
[----:B------:R-:W0:Y:S01]  /*3e20*/  LDC R84, c[0x0][0x268] ;  /* 0x00009a00ff547b82 */ /* 0x000e220000000800 */
[----:B------:R4:W-:Y:S01]  /*3e30*/  STL.64 [R1+0x638], R224 ;  /* 0x000638e001007387 */ /* 0x0009e20000100a00 */
[----:B-1----:R-:W-:Y:S01]  /*3e40*/  IMAD R111, R76, 0x2, R109 ;  /* 0x000000024c6f7824 */ /* 0x002fe200078e026d */
[----:B------:R-:W-:Y:S01]  /*3e50*/  USHF.R.U32.HI UR8, URZ, 0x4, UR8 ;  /* 0x000000043f087899 */ /* 0x000fe20008011608 */
[----:B--2---:R-:W-:Y:S01]  /*3e60*/  LEA R222, P1, R189, R6, 0x1 ;  /* 0x00000006bdde7211 */ /* 0x004fe200078208ff */
[----:B------:R-:W-:Y:S01]  /*3e70*/  UMOV UR60, URZ ;  /* 0x0000003f003c7c82 */ /* 0x000fe20008000000 */
[----:B---3--:R-:W-:-:S02]  /*3e80*/  IMAD R107, R78, 0x2, R111 ;  /* 0x000000024e6b7824 */ /* 0x008fc400078e026f */
[----:B------:R-:W1:Y:S01]  /*3e90*/  LDC R86, c[0x0][0x268] ;  /* 0x00009a00ff567b82 */ /* 0x000e620000000800 */
[----:B----4-:R-:W-:Y:S01]  /*3ea0*/  LEA R220, P2, R191, R6, 0x1 ;  /* 0x00000006bfdc7211 */ /* 0x010fe200078408ff */
[----:B------:R-:W-:Y:S01]  /*3eb0*/  USGXT.U32 UR10, UR8, 0xe ;  /* 0x0000000e080a789a */ /* 0x000fe20008000000 */
[-C--:B------:R-:W-:Y:S01]  /*3ec0*/  LEA.HI.X.SX32 R223, R189, R2.reuse, 0x1, P1 ;  /* 0x00000002bddf7211 */ /* 0x080fe200008f0eff */
[----:B------:R-:W-:Y:S01]  /*3ed0*/  UMOV UR11, 0x40000040 ;  /* 0x40000040000b7882 */ /* 0x000fe20000000000 */
[----:B------:R-:W-:Y:S01]  /*3ee0*/  LEA.HI.X.SX32 R221, R191, R2, 0x1, P2 ;  /* 0x00000002bfdd7211 */ /* 0x000fe200010f0eff */
[----:B------:R-:W-:Y:S01]  /*3ef0*/  UIADD3 UR14, UP0, UR10, 0x2, URZ ;  /* 0x000000020a0e7890 */ /* 0x000fe2000ff1e03f */
[C---:B------:R-:W-:Y:S01]  /*3f00*/  LEA R224, P1, R193.reuse, R6, 0x1 ;  /* 0x00000006c1e07211 */ /* 0x040fe200078208ff */
[----:B------:R2:W-:Y:S01]  /*3f10*/  STL.64 [R1+0x630], R222 ;  /* 0x000630de01007387 */ /* 0x0005e20000100a00 */
[----:B------:R-:W3:Y:S01]  /*3f20*/  LDC R88, c[0x0][0x268] ;  /* 0x00009a00ff587b82 */ /* 0x000ee20000000800 */
[----:B0-----:R-:W-:Y:S01]  /*3f30*/  LEA R103, R82, R107, 0x1 ;  /* 0x0000006b52677211 */ /* 0x001fe200078e08ff */
[----:B------:R-:W-:Y:S01]  /*3f40*/  UIADD3.X UR15, UR5, 0x40000040, URZ, UP0, !UPT ;  /* 0x40000040050f7890 */ /* 0x000fe200087fe43f */
[----:B------:R0:W-:Y:S01]  /*3f50*/  STL.64 [R1+0x628], R220 ;  /* 0x000628dc01007387 */ /* 0x0001e20000100a00 */
[----:B------:R-:W-:Y:S01]  /*3f60*/  LEA.HI.X.SX32 R225, R193, R2, 0x1, P1 ;  /* 0x00000002c1e17211 */ /* 0x000fe200008f0eff */
[----:B------:R-:W-:Y:S01]  /*3f70*/  ULDC UR5, c[0x0][0x238] ;  /* 0x00008e0000057ab9 */ /* 0x000fe20000000800 */
[----:B------:R-:W-:Y:S01]  /*3f80*/  UIADD3.64 UR8, UR14, 0x3fe, URZ ;  /* 0x000003fe0e087897 */ /* 0x000fe2000fffe03f */
[----:B------:R-:W-:Y:S01]  /*3f90*/  IMAD R105, R84, 0x2, R103 ;  /* 0x0000000254697824 */ /* 0x000fe200078e0267 */
[----:B------:R-:W4:Y:S01]  /*3fa0*/  LDC R90, c[0x0][0x268] ;  /* 0x00009a00ff5a7b82 */ /* 0x000f220000000800 */
[----:B------:R1:W-:Y:S01]  /*3fb0*/  STL.64 [R1+0x620], R224 ;  /* 0x000620e001007387 */ /* 0x0003e20000100a00 */
[----:B------:R-:W-:Y:S01]  /*3fc0*/  UIADD3.64 UR18, UR14, 0x2, URZ ;  /* 0x000000020e127897 */ /* 0x000fe2000fffe03f */
[----:B--2---:R-:W-:Y:S01]  /*3fd0*/  LEA R222, P2, R195, R6, 0x1 ;  /* 0x00000006c3de7211 */ /* 0x004fe200078408ff */
[----:B------:R-:W-:-:S02]  /*3fe0*/  UIADD3.64 UR22, UR14, 0x4, URZ ;  /* 0x000000040e167897 */ /* 0x000fc4000fffe03f */
[----:B------:R-:W-:Y:S01]  /*3ff0*/  UIADD3.64 UR12, UR14, 0x400, URZ ;  /* 0x000004000e0c7897 */ /* 0x000fe2000fffe03f */
[----:B0-----:R-:W-:Y:S01]  /*4000*/  LEA R220, P3, R197, R6, 0x1 ;  /* 0x00000006c5dc7211 */ /* 0x001fe200078608ff */
[----:B------:R-:W0:Y:S01]  /*4010*/  LDC R92, c[0x0][0x268] ;  /* 0x00009a00ff5c7b82 */ /* 0x000e220000000800 */
[-C--:B------:R-:W-:Y:S01]  /*4020*/  LEA.HI.X.SX32 R223, R195, R2.reuse, 0x1, P2 ;  /* 0x00000002c3df7211 */ /* 0x080fe200010f0eff */
[----:B-1----:R-:W-:Y:S01]  /*4030*/  IMAD R99, R86, 0x2, R105 ;  /* 0x0000000256637824 */ /* 0x002fe200078e0269 */
[----:B------:R-:W-:Y:S01]  /*4040*/  LEA.HI.X.SX32 R221, R197, R2, 0x1, P3 ;  /* 0x00000002c5dd7211 */ /* 0x000fe200018f0eff */
[----:B------:R-:W-:Y:S01]  /*4050*/  UIADD3.64 UR8, UR14, 0x402, URZ ;  /* 0x000004020e087897 */ /* 0x000fe2000fffe03f */
[C---:B------:R-:W-:Y:S01]  /*4060*/  LEA R224, P1, R83.reuse, R6, 0x1 ;  /* 0x0000000653e07211 */ /* 0x040fe200078208ff */
[----:B------:R1:W-:Y:S01]  /*4070*/  STL.64 [R1+0x618], R222 ;  /* 0x000618de01007387 */ /* 0x0003e20000100a00 */
[----:B------:R-:W-:Y:S01]  /*4080*/  UIADD3.64 UR26, UR14, 0x404, URZ ;  /* 0x000004040e1a7897 */ /* 0x000fe2000fffe03f */
[----:B------:R-:W2:Y:S01]  /*4090*/  LDC R94, c[0x0][0x268] ;  /* 0x00009a00ff5e7b82 */ /* 0x000ea20000000800 */
[----:B------:R-:W-:Y:S01]  /*40a0*/  LEA.HI.X.SX32 R225, R83, R2, 0x1, P1 ;  /* 0x0000000253e17211 */ /* 0x000fe200008f0eff */
[----:B------:R1:W-:Y:S01]  /*40b0*/  STL.64 [R1+0x610], R220 ;  /* 0x000610dc01007387 */ /* 0x0003e20000100a00 */
[----:B---3--:R-:W-:Y:S01]  /*40c0*/  IMAD R95, R88, 0x2, R99 ;  /* 0x00000002585f7824 */ /* 0x008fe200078e0263 */
[----:B------:R-:W-:-:S02]  /*40d0*/  UIADD3.64 UR30, UR14, 0x7fe, URZ ;  /* 0x000007fe0e1e7897 */ /* 0x000fc4000fffe03f */
[----:B------:R3:W-:Y:S01]  /*40e0*/  STL.64 [R1+0x608], R224 ;  /* 0x000608e001007387 */ /* 0x0007e20000100a00 */
[----:B------:R-:W-:Y:S01]  /*40f0*/  UIADD3.64 UR34, UR14, 0x800, URZ ;  /* 0x000008000e227897 */ /* 0x000fe2000fffe03f */
[----:B------:R-:W2:Y:S01]  /*4100*/  LDC R96, c[0x0][0x268] ;  /* 0x00009a00ff607b82 */ /* 0x000ea20000000800 */
[----:B----4-:R-:W-:Y:S01]  /*4110*/  IMAD R97, R90, 0x2, R95 ;  /* 0x000000025a617824 */ /* 0x010fe200078e025f */
[-C--:B-1----:R-:W-:Y:S01]  /*4120*/  LEA R222, P2, R185, R6.reuse, 0x1 ;  /* 0x00000006b9de7211 */ /* 0x082fe200078408ff */
[----:B------:R-:W-:Y:S02]  /*4130*/  UIADD3.64 UR38, UR14, 0x802, URZ ;  /* 0x000008020e267897 */ /* 0x000fe4000fffe03f */
[----:B------:R-:W-:Y:S01]  /*4140*/  UIADD3.64 UR42, UR14, 0x804, URZ ;  /* 0x000008040e2a7897 */ /* 0x000fe2000fffe03f */
[----:B------:R-:W-:Y:S01]  /*4150*/  LEA R220, P3, R183, R6, 0x1 ;  /* 0x00000006b7dc7211 */ /* 0x000fe200078608ff */
[----:B------:R-:W-:Y:S01]  /*4160*/  UIADD3.64 UR46, UR14, 0xbfe, URZ ;  /* 0x00000bfe0e2e7897 */ /* 0x000fe2000fffe03f */
[-C--:B------:R-:W-:Y:S01]  /*4170*/  LEA.HI.X.SX32 R223, R185, R2.reuse, 0x1, P2 ;  /* 0x00000002b9df7211 */ /* 0x080fe200010f0eff */
[----:B------:R-:W1:Y:S01]  /*4180*/  LDC R98, c[0x0][0x268] ;  /* 0x00009a00ff627b82 */ /* 0x000e620000000800 */
[----:B------:R-:W-:Y:S01]  /*4190*/  LEA.HI.X.SX32 R221, R183, R2, 0x1, P3 ;  /* 0x00000002b7dd7211 */ /* 0x000fe200018f0eff */
[----:B------:R-:W-:Y:S01]  /*41a0*/  UIADD3.64 UR50, UR14, 0xc00, URZ ;  /* 0x00000c000e327897 */ /* 0x000fe2000fffe03f */
[C---:B---3--:R-:W-:Y:S01]  /*41b0*/  LEA R224, P1, R177.reuse, R6, 0x1 ;  /* 0x00000006b1e07211 */ /* 0x048fe200078208ff */
[----:B------:R3:W-:Y:S01]  /*41c0*/  STL.64 [R1+0x600], R222 ;  /* 0x000600de01007387 */ /* 0x0007e20000100a00 */
[----:B0-----:R-:W-:Y:S01]  /*41d0*/  LEA R93, R92, R97, 0x1 ;  /* 0x000000615c5d7211 */ /* 0x001fe200078e08ff */
[----:B------:R-:W-:Y:S01]  /*41e0*/  UIADD3.64 UR54, UR14, 0xc02, URZ ;  /* 0x00000c020e367897 */ /* 0x000fe2000fffe03f */
[----:B------:R-:W-:Y:S01]  /*41f0*/  LEA.HI.X.SX32 R225, R177, R2, 0x1, P1 ;  /* 0x00000002b1e17211 */ /* 0x000fe200008f0eff */
[----:B------:R0:W-:Y:S01]  /*4200*/  STL.64 [R1+0x5f8], R220 ;  /* 0x0005f8dc01007387 */ /* 0x0001e20000100a00 */
[----:B------:R-:W4:Y:S01]  /*4210*/  LDC R100, c[0x0][0x268] ;  /* 0x00009a00ff647b82 */ /* 0x000f220000000800 */
[----:B--2---:R-:W-:Y:S01]  /*4220*/  IMAD R87, R94, 0x2, R93 ;  /* 0x000000025e577824 */ /* 0x004fe200078e025d */
[----:B------:R-:W-:Y:S01]  /*4230*/  UIADD3.64 UR58, UR14, 0xc04, URZ ;  /* 0x00000c040e3a7897 */ /* 0x000fe2000fffe03f */
[----:B------:R2:W-:Y:S02]  /*4240*/  STL.64 [R1+0x5f0], R224 ;  /* 0x0005f0e001007387 */ /* 0x0005e40000100a00 */
[----:B------:R-:W-:Y:S01]  /*4250*/  IMAD R89, R96, 0x2, R87 ;  /* 0x0000000260597824 */ /* 0x000fe200078e0257 */
[----:B---3--:R-:W-:-:S02]  /*4260*/  LEA R222, P2, R79, R6, 0x1 ;  /* 0x000000064fde7211 */ /* 0x008fc400078408ff */
[----:B------:R-:W3:Y:S01]  /*4270*/  LDC R30, c[0x0][0x268] ;  /* 0x00009a00ff1e7b82 */ /* 0x000ee20000000800 */
[----:B0-----:R-:W-:Y:S02]  /*4280*/  LEA R220, P3, R175, R6, 0x1 ;  /* 0x00000006afdc7211 */ /* 0x001fe400078608ff */
[-C--:B------:R-:W-:Y:S02]  /*4290*/  LEA.HI.X.SX32 R223, R79, R2.reuse, 0x1, P2 ;  /* 0x000000024fdf7211 */ /* 0x080fe400010f0eff */
[----:B------:R-:W-:-:S03]  /*42a0*/  LEA.HI.X.SX32 R221, R175, R2, 0x1, P3 ;  /* 0x00000002afdd7211 */ /* 0x000fc600018f0eff */
[----:B------:R-:W0:Y:S01]  /*42b0*/  LDC R80, c[0x0][0x268] ;  /* 0x00009a00ff507b82 */ /* 0x000e220000000800 */
[C---:B--2---:R-:W-:Y:S01]  /*42c0*/  LEA R224, P1, R167.reuse, R6, 0x1 ;  /* 0x00000006a7e07211 */ /* 0x044fe200078208ff */
[----:B------:R2:W-:Y:S01]  /*42d0*/  STL.64 [R1+0x5e8], R222 ;  /* 0x0005e8de01007387 */ /* 0x0005e20000100a00 */
[----:B-1----:R-:W-:Y:S02]  /*42e0*/  IMAD R85, R98, 0x2, R89 ;  /* 0x0000000262557824 */ /* 0x002fe400078e0259 */
[----:B------:R-:W-:Y:S01]  /*42f0*/  LEA.HI.X.SX32 R225, R167, R2, 0x1, P1 ;  /* 0x00000002a7e17211 */ /* 0x000fe200008f0eff */
[----:B------:R1:W-:Y:S02]  /*4300*/  STL.64 [R1+0x5e0], R220 ;  /* 0x0005e0dc01007387 */ /* 0x0003e40000100a00 */
[----:B------:R-:W0:Y:S01]  /*4310*/  LDC R181, c[0x0][0x268] ;  /* 0x00009a00ffb57b82 */ /* 0x000e220000000800 */
[----:B----4-:R-:W-:Y:S01]  /*4320*/  IMAD R81, R100, 0x2, R85 ;  /* 0x0000000264517824 */ /* 0x010fe200078e0255 */
[----:B------:R4:W-:Y:S01]  /*4330*/  STL.64 [R1+0x5d8], R224 ;  /* 0x0005d8e001007387 */ /* 0x0009e20000100a00 */
[----:B--2---:R-:W-:-:S05]  /*4340*/  LEA R222, P2, R169, R6, 0x1 ;  /* 0x00000006a9de7211 */ /* 0x004fca00078408ff */
[----:B------:R-:W2:Y:S01]  /*4350*/  LDC R179, c[0x0][0x268] ;  /* 0x00009a00ffb37b82 */ /* 0x000ea20000000800 */
[----:B---3--:R-:W-:Y:S02]  /*4360*/  LEA R83, R30, R81, 0x1 ;  /* 0x000000511e537211 */ /* 0x008fe400078e08ff */
[----:B-1----:R-:W-:Y:S02]  /*4370*/  LEA R220, P3, R171, R6, 0x1 ;  /* 0x00000006abdc7211 */ /* 0x002fe400078608ff */
[-C--:B------:R-:W-:Y:S02]  /*4380*/  LEA.HI.X.SX32 R223, R169, R2.reuse, 0x1, P2 ;  /* 0x00000002a9df7211 */ /* 0x080fe400010f0eff */
[----:B------:R-:W-:Y:S01]  /*4390*/  LEA.HI.X.SX32 R221, R171, R2, 0x1, P3 ;  /* 0x00000002abdd7211 */ /* 0x000fe200018f0eff */
[----:B------:R-:W1:Y:S01]  /*43a0*/  LDC R74, c[0x0][0x268] ;  /* 0x00009a00ff4a7b82 */ /* 0x000e620000000800 */
[----:B----4-:R-:W-:Y:S01]  /*43b0*/  LEA R224, P1, R73, R6, 0x1 ;  /* 0x0000000649e07211 */ /* 0x010fe200078208ff */
[----:B------:R3:W-:Y:S01]  /*43c0*/  STL.64 [R1+0x5d0], R222 ;  /* 0x0005d0de01007387 */ /* 0x0007e20000100a00 */
[----:B0-----:R-:W-:-:S02]  /*43d0*/  IMAD R80, R80, 0x2, R83 ;  /* 0x0000000250507824 */ /* 0x001fc400078e0253 */
[----:B------:R-:W-:Y:S01]  /*43e0*/  LEA.HI.X.SX32 R225, R73, R2, 0x1, P1 ;  /* 0x0000000249e17211 */ /* 0x000fe200008f0eff */
[----:B------:R0:W-:Y:S02]  /*43f0*/  STL.64 [R1+0x5c8], R220 ;  /* 0x0005c8dc01007387 */ /* 0x0001e40000100a00 */
[----:B------:R-:W4:Y:S01]  /*4400*/  LDC R173, c[0x0][0x268] ;  /* 0x00009a00ffad7b82 */ /* 0x000f220000000800 */
[----:B------:R-:W-:Y:S01]  /*4410*/  IMAD R78, R181, 0x2, R80 ;  /* 0x00000002b54e7824 */ /* 0x000fe200078e0250 */
[----:B------:R0:W-:Y:S01]  /*4420*/  STL.64 [R1+0x5c0], R224 ;  /* 0x0005c0e001007387 */ /* 0x0001e20000100a00 */
[----:B---3--:R-:W-:-:S05]  /*4430*/  LEA R222, P2, R161, R6, 0x1 ;  /* 0x00000006a1de7211 */ /* 0x008fca00078408ff */
[----:B------:R-:W3:Y:S01]  /*4440*/  LDC R165, c[0x0][0x268] ;  /* 0x00009a00ffa57b82 */ /* 0x000ee20000000800 */
[----:B--2---:R-:W-:Y:S01]  /*4450*/  IMAD R79, R179, 0x2, R78 ;  /* 0x00000002b34f7824 */ /* 0x004fe200078e024e */
[----:B0-----:R-:W-:Y:S02]  /*4460*/  LEA R220, P3, R163, R6, 0x1 ;  /* 0x00000006a3dc7211 */ /* 0x001fe400078608ff */
[-C--:B------:R-:W-:Y:S02]  /*4470*/  LEA.HI.X.SX32 R223, R161, R2.reuse, 0x1, P2 ;  /* 0x00000002a1df7211 */ /* 0x080fe400010f0eff */
[----:B------:R-:W-:Y:S02]  /*4480*/  LEA.HI.X.SX32 R221, R163, R2, 0x1, P3 ;  /* 0x00000002a3dd7211 */ /* 0x000fe400018f0eff */
[C---:B------:R-:W-:Y:S01]  /*4490*/  LEA R224, P1, R153.reuse, R6, 0x1 ;  /* 0x0000000699e07211 */ /* 0x040fe200078208ff */
[----:B------:R0:W-:Y:S01]  /*44a0*/  STL.64 [R1+0x5b8], R222 ;  /* 0x0005b8de01007387 */ /* 0x0001e20000100a00 */
[----:B------:R-:W2:Y:S01]  /*44b0*/  LDC R68, c[0x0][0x268] ;  /* 0x00009a00ff447b82 */ /* 0x000ea20000000800 */
[----:B-1----:R-:W-:Y:S01]  /*44c0*/  IMAD R74, R74, 0x2, R79 ;  /* 0x000000024a4a7824 */ /* 0x002fe200078e024f */
[----:B------:R-:W-:Y:S01]  /*44d0*/  LEA.HI.X.SX32 R225, R153, R2, 0x1, P1 ;  /* 0x0000000299e17211 */ /* 0x000fe200008f0eff */
[----:B------:R1:W-:Y:S03]  /*44e0*/  STL.64 [R1+0x5b0], R220 ;  /* 0x0005b0dc01007387 */ /* 0x0003e60000100a00 */
[----:B----4-:R-:W-:Y:S01]  /*44f0*/  LEA R72, R173, R74, 0x1 ;  /* 0x0000004aad487211 */ /* 0x010fe200078e08ff */
[----:B------:R4:W-:Y:S01]  /*4500*/  STL.64 [R1+0x5a8], R224 ;  /* 0x0005a8e001007387 */ /* 0x0009e20000100a00 */
[----:B------:R-:W2:Y:S01]  /*4510*/  LDC R155, c[0x0][0x268] ;  /* 0x00009a00ff9b7b82 */ /* 0x000ea20000000800 */
[----:B0-----:R-:W-:-:S02]  /*4520*/  LEA R222, P2, R157, R6, 0x1 ;  /* 0x000000069dde7211 */ /* 0x001fc400078408ff */
[----:B---3--:R-:W-:Y:S01]  /*4530*/  IMAD R73, R165, 0x2, R72 ;  /* 0x00000002a5497824 */ /* 0x008fe200078e0248 */
[----:B-1----:R-:W-:-:S04]  /*4540*/  LEA R220, P3, R159, R6, 0x1 ;  /* 0x000000069fdc7211 */ /* 0x002fc800078608ff */
[----:B------:R-:W0:Y:S01]  /*4550*/  LDC R67, c[0x0][0x268] ;  /* 0x00009a00ff437b82 */ /* 0x000e220000000800 */
[-C--:B------:R-:W-:Y:S02]  /*4560*/  LEA.HI.X.SX32 R223, R157, R2.reuse, 0x1, P2 ;  /* 0x000000029ddf7211 */ /* 0x080fe400010f0eff */
[----:B------:R-:W-:Y:S02]  /*4570*/  LEA.HI.X.SX32 R221, R159, R2, 0x1, P3 ;  /* 0x000000029fdd7211 */ /* 0x000fe400018f0eff */
[C---:B----4-:R-:W-:Y:S01]  /*4580*/  LEA R224, P1, R151.reuse, R6, 0x1 ;  /* 0x0000000697e07211 */ /* 0x050fe200078208ff */
[----:B------:R1:W-:Y:S02]  /*4590*/  STL.64 [R1+0x5a0], R222 ;  /* 0x0005a0de01007387 */ /* 0x0003e40000100a00 */
[----:B------:R-:W3:Y:S01]  /*45a0*/  LDC R62, c[0x0][0x268] ;  /* 0x00009a00ff3e7b82 */ /* 0x000ee20000000800 */
[----:B------:R-:W-:Y:S01]  /*45b0*/  LEA.HI.X.SX32 R225, R151, R2, 0x1, P1 ;  /* 0x0000000297e17211 */ /* 0x000fe200008f0eff */
[----:B------:R4:W-:Y:S01]  /*45c0*/  STL.64 [R1+0x598], R220 ;  /* 0x000598dc01007387 */ /* 0x0009e20000100a00 */
[----:B--2---:R-:W-:Y:S01]  /*45d0*/  IMAD R68, R68, 0x2, R73 ;  /* 0x0000000244447824 */ /* 0x004fe200078e0249 */
[----:B------:R-:W-:-:S02]  /*45e0*/  CS2R R150, SRZ ;  /* 0x0000000000967805 */ /* 0x000fc4000001ff00 */
[----:B------:R2:W-:Y:S02]  /*45f0*/  STL.64 [R1+0x590], R224 ;  /* 0x000590e001007387 */ /* 0x0005e40000100a00 */
[----:B------:R-:W3:Y:S01]  /*4600*/  LDC R145, c[0x0][0x268] ;  /* 0x00009a00ff917b82 */ /* 0x000ee20000000800 */
[----:B------:R-:W-:Y:S01]  /*4610*/  IMAD R66, R155, 0x2, R68 ;  /* 0x000000029b427824 */ /* 0x000fe200078e0244 */
[-C--:B-1----:R-:W-:Y:S02]  /*4620*/  LEA R222, P2, R147, R6.reuse, 0x1 ;  /* 0x0000000693de7211 */ /* 0x082fe400078408ff */
[----:B----4-:R-:W-:Y:S02]  /*4630*/  LEA R220, P3, R149, R6, 0x1 ;  /* 0x0000000695dc7211 */ /* 0x010fe400078608ff */
[-C--:B------:R-:W-:Y:S02]  /*4640*/  LEA.HI.X.SX32 R223, R147, R2.reuse, 0x1, P2 ;  /* 0x0000000293df7211 */ /* 0x080fe400010f0eff */
[----:B------:R-:W1:Y:S01]  /*4650*/  LDC R61, c[0x0][0x268] ;  /* 0x00009a00ff3d7b82 */ /* 0x000e620000000800 */
[----:B------:R-:W-:Y:S01]  /*4660*/  LEA.HI.X.SX32 R221, R149, R2, 0x1, P3 ;  /* 0x0000000295dd7211 */ /* 0x000fe200018f0eff */
[----:B0-----:R-:W-:Y:S01]  /*4670*/  IMAD R67, R67, 0x2, R66 ;  /* 0x0000000243437824 */ /* 0x001fe200078e0242 */
[----:B--2---:R-:W-:Y:S01]  /*4680*/  LEA R224, P1, R143, R6, 0x1 ;  /* 0x000000068fe07211 */ /* 0x004fe200078208ff */
[----:B------:R0:W-:Y:S01]  /*4690*/  STL.64 [R1+0x588], R222 ;  /* 0x000588de01007387 */ /* 0x0001e20000100a00 */
[----:B------:R-:W-:-:S02]  /*46a0*/  CS2R R146, SRZ ;  /* 0x0000000000927805 */ /* 0x000fc4000001ff00 */
[----:B------:R-:W-:Y:S02]  /*46b0*/  CS2R R148, SRZ ;  /* 0x0000000000947805 */ /* 0x000fe4000001ff00 */
[----:B------:R-:W-:Y:S01]  /*46c0*/  LEA.HI.X.SX32 R225, R143, R2, 0x1, P1 ;  /* 0x000000028fe17211 */ /* 0x000fe200008f0eff */
[----:B------:R2:W-:Y:S01]  /*46d0*/  STL.64 [R1+0x580], R220 ;  /* 0x000580dc01007387 */ /* 0x0005e20000100a00 */
[----:B------:R-:W4:Y:S01]  /*46e0*/  LDC R56, c[0x0][0x268] ;  /* 0x00009a00ff387b82 */ /* 0x000f220000000800 */
[----:B---3--:R-:W-:Y:S02]  /*46f0*/  LEA R62, R62, R67, 0x1 ;  /* 0x000000433e3e7211 */ /* 0x008fe400078e08ff */
[----:B------:R-:W-:Y:S01]  /*4700*/  CS2R R142, SRZ ;  /* 0x00000000008e7805 */ /* 0x000fe2000001ff00 */
[----:B------:R3:W-:Y:S02]  /*4710*/  STL.64 [R1+0x578], R224 ;  /* 0x000578e001007387 */ /* 0x0007e40000100a00 */
[----:B------:R-:W-:Y:S01]  /*4720*/  IMAD R60, R145, 0x2, R62 ;  /* 0x00000002913c7824 */ /* 0x000fe200078e023e */
[----:B0-----:R-:W-:Y:S01]  /*4730*/  LEA R222, P2, R139, R6, 0x1 ;  /* 0x000000068bde7211 */ /* 0x001fe200078408ff */
[----:B------:R-:W0:Y:S01]  /*4740*/  LDC R135, c[0x0][0x268] ;  /* 0x00009a00ff877b82 */ /* 0x000e220000000800 */
[----:B------:R-:W-:-:S02]  /*4750*/  CS2R R144, SRZ ;  /* 0x0000000000907805 */ /* 0x000fc4000001ff00 */
[----:B--2---:R-:W-:Y:S02]  /*4760*/  LEA R220, P3, R141, R6, 0x1 ;  /* 0x000000068ddc7211 */ /* 0x004fe400078608ff */
[-C--:B------:R-:W-:Y:S02]  /*4770*/  LEA.HI.X.SX32 R223, R139, R2.reuse, 0x1, P2 ;  /* 0x000000028bdf7211 */ /* 0x080fe400010f0eff */
[----:B------:R-:W-:Y:S02]  /*4780*/  CS2R R138, SRZ ;  /* 0x00000000008a7805 */ /* 0x000fe4000001ff00 */
[----:B------:R-:W-:Y:S01]  /*4790*/  LEA.HI.X.SX32 R221, R141, R2, 0x1, P3 ;  /* 0x000000028ddd7211 */ /* 0x000fe200018f0eff */
[----:B------:R-:W2:Y:S01]  /*47a0*/  LDC R55, c[0x0][0x268] ;  /* 0x00009a00ff377b82 */ /* 0x000ea20000000800 */
[----:B---3--:R-:W-:Y:S01]  /*47b0*/  LEA R224, P1, R137, R6, 0x1 ;  /* 0x0000000689e07211 */ /* 0x008fe200078208ff */
[----:B------:R3:W-:Y:S01]  /*47c0*/  STL.64 [R1+0x570], R222 ;  /* 0x000570de01007387 */ /* 0x0007e20000100a00 */
[----:B-1----:R-:W-:Y:S01]  /*47d0*/  IMAD R61, R61, 0x2, R60 ;  /* 0x000000023d3d7824 */ /* 0x002fe200078e023c */
[----:B------:R-:W-:-:S02]  /*47e0*/  CS2R R140, SRZ ;  /* 0x00000000008c7805 */ /* 0x000fc4000001ff00 */
[----:B------:R-:W-:Y:S01]  /*47f0*/  LEA.HI.X.SX32 R225, R137, R2, 0x1, P1 ;  /* 0x0000000289e17211 */ /* 0x000fe200008f0eff */
[----:B------:R1:W-:Y:S01]  /*4800*/  STL.64 [R1+0x568], R220 ;  /* 0x000568dc01007387 */ /* 0x0003e20000100a00 */
[----:B------:R-:W-:Y:S01]  /*4810*/  CS2R R136, SRZ ;  /* 0x0000000000887805 */ /* 0x000fe2000001ff00 */
[----:B------:R-:W2:Y:S01]  /*4820*/  LDC R50, c[0x0][0x268] ;  /* 0x00009a00ff327b82 */ /* 0x000ea20000000800 */
[----:B----4-:R-:W-:Y:S01]  /*4830*/  IMAD R56, R56, 0x2, R61 ;  /* 0x0000000238387824 */ /* 0x010fe200078e023d */
[----:B------:R4:W-:Y:S01]  /*4840*/  STL.64 [R1+0x560], R224 ;  /* 0x000560e001007387 */ /* 0x0009e20000100a00 */
[----:B---3--:R-:W-:-:S05]  /*4850*/  LEA R222, P2, R131, R6, 0x1 ;  /* 0x0000000683de7211 */ /* 0x008fca00078408ff */
[----:B------:R-:W3:Y:S01]  /*4860*/  LDC R123, c[0x0][0x268] ;  /* 0x00009a00ff7b7b82 */ /* 0x000ee20000000800 */
[----:B0-----:R-:W-:Y:S01]  /*4870*/  IMAD R54, R135, 0x2, R56 ;  /* 0x0000000287367824 */ /* 0x001fe200078e0238 */
[----:B-1----:R-:W-:Y:S02]  /*4880*/  LEA R220, P3, R133, R6, 0x1 ;  /* 0x0000000685dc7211 */ /* 0x002fe400078608ff */
[----:B------:R-:W-:Y:S02]  /*4890*/  CS2R R134, SRZ ;  /* 0x0000000000867805 */ /* 0x000fe4000001ff00 */
[-C--:B------:R-:W-:Y:S02]  /*48a0*/  LEA.HI.X.SX32 R223, R131, R2.reuse, 0x1, P2 ;  /* 0x0000000283df7211 */ /* 0x080fe400010f0eff */
[----:B------:R-:W-:Y:S02]  /*48b0*/  CS2R R130, SRZ ;  /* 0x0000000000827805 */ /* 0x000fe4000001ff00 */
[----:B------:R-:W-:-:S02]  /*48c0*/  LEA.HI.X.SX32 R221, R133, R2, 0x1, P3 ;  /* 0x0000000285dd7211 */ /* 0x000fc400018f0eff */
[----:B------:R-:W-:Y:S02]  /*48d0*/  CS2R R132, SRZ ;  /* 0x0000000000847805 */ /* 0x000fe4000001ff00 */
[----:B----4-:R-:W-:Y:S01]  /*48e0*/  LEA R224, P1, R129, R6, 0x1 ;  /* 0x0000000681e07211 */ /* 0x010fe200078208ff */
[----:B------:R0:W-:Y:S01]  /*48f0*/  STL.64 [R1+0x558], R222 ;  /* 0x000558de01007387 */ /* 0x0001e20000100a00 */
[----:B------:R-:W1:Y:S01]  /*4900*/  LDC R49, c[0x0][0x268] ;  /* 0x00009a00ff317b82 */ /* 0x000e620000000800 */
[----:B--2---:R-:W-:Y:S02]  /*4910*/  LEA R55, R55, R54, 0x1 ;  /* 0x0000003637377211 */ /* 0x004fe400078e08ff */
[----:B------:R2:W-:Y:S01]  /*4920*/  STL.64 [R1+0x550], R220 ;  /* 0x000550dc01007387 */ /* 0x0005e20000100a00 */
[----:B------:R-:W-:Y:S02]  /*4930*/  LEA.HI.X.SX32 R225, R129, R2, 0x1, P1 ;  /* 0x0000000281e17211 */ /* 0x000fe400008f0eff */
[----:B------:R-:W-:Y:S01]  /*4940*/  CS2R R128, SRZ ;  /* 0x0000000000807805 */ /* 0x000fe2000001ff00 */
[----:B------:R-:W-:Y:S01]  /*4950*/  IMAD R50, R50, 0x2, R55 ;  /* 0x0000000232327824 */ /* 0x000fe200078e0237 */
[----:B------:R-:W4:Y:S01]  /*4960*/  LDC R44, c[0x0][0x268] ;  /* 0x00009a00ff2c7b82 */ /* 0x000f220000000800 */
[----:B------:R2:W-:Y:S01]  /*4970*/  STL.64 [R1+0x548], R224 ;  /* 0x000548e001007387 */ /* 0x0005e20000100a00 */
[-C--:B0-----:R-:W-:Y:S01]  /*4980*/  LEA R222, P2, R125, R6.reuse, 0x1 ;  /* 0x000000067dde7211 */ /* 0x081fe200078408ff */
[----:B---3--:R-:W-:Y:S01]  /*4990*/  IMAD R48, R123, 0x2, R50 ;  /* 0x000000027b307824 */ /* 0x008fe200078e0232 */
[----:B--2---:R-:W-:-:S04]  /*49a0*/  LEA R220, P3, R127, R6, 0x1 ;  /* 0x000000067fdc7211 */ /* 0x004fc800078608ff */
[----:B------:R-:W0:Y:S01]  /*49b0*/  LDC R113, c[0x0][0x268] ;  /* 0x00009a00ff717b82 */ /* 0x000e220000000800 */
[-C--:B------:R-:W-:Y:S02]  /*49c0*/  LEA.HI.X.SX32 R223, R125, R2.reuse, 0x1, P2 ;  /* 0x000000027ddf7211 */ /* 0x080fe400010f0eff */
[----:B------:R-:W-:Y:S02]  /*49d0*/  CS2R R122, SRZ ;  /* 0x00000000007a7805 */ /* 0x000fe4000001ff00 */
[----:B------:R-:W-:Y:S02]  /*49e0*/  LEA.HI.X.SX32 R221, R127, R2, 0x1, P3 ;  /* 0x000000027fdd7211 */ /* 0x000fe400018f0eff */
[----:B------:R-:W-:Y:S02]  /*49f0*/  CS2R R124, SRZ ;  /* 0x00000000007c7805 */ /* 0x000fe4000001ff00 */
[C---:B------:R-:W-:Y:S01]  /*4a00*/  LEA R224, P1, R121.reuse, R6, 0x1 ;  /* 0x0000000679e07211 */ /* 0x040fe200078208ff */
[----:B------:R2:W-:Y:S01]  /*4a10*/  STL.64 [R1+0x540], R222 ;  /* 0x000540de01007387 */ /* 0x0005e20000100a00 */
[----:B------:R-:W-:Y:S01]  /*4a20*/  CS2R R126, SRZ ;  /* 0x00000000007e7805 */ /* 0x000fe2000001ff00 */
[----:B------:R-:W3:Y:S01]  /*4a30*/  LDC R43, c[0x0][0x268] ;  /* 0x00009a00ff2b7b82 */ /* 0x000ee20000000800 */
[----:B------:R-:W-:Y:S01]  /*4a40*/  LEA.HI.X.SX32 R225, R121, R2, 0x1, P1 ;  /* 0x0000000279e17211 */ /* 0x000fe200008f0eff */
[----:B------:R2:W-:Y:S01]  /*4a50*/  STL.64 [R1+0x538], R220 ;  /* 0x000538dc01007387 */ /* 0x0005e20000100a00 */
[----:B-1----:R-:W-:Y:S01]  /*4a60*/  IMAD R49, R49, 0x2, R48 ;  /* 0x0000000231317824 */ /* 0x002fe200078e0230 */
[----:B------:R-:W-:-:S02]  /*4a70*/  CS2R R120, SRZ ;  /* 0x0000000000787805 */ /* 0x000fc4000001ff00 */
[----:B------:R1:W-:Y:S02]  /*4a80*/  STL.64 [R1+0x530], R224 ;  /* 0x000530e001007387 */ /* 0x0003e40000100a00 */
[----:B------:R-:W3:Y:S01]  /*4a90*/  LDC R38, c[0x0][0x268] ;  /* 0x00009a00ff267b82 */ /* 0x000ee20000000800 */
[----:B----4-:R-:W-:Y:S01]  /*4aa0*/  IMAD R44, R44, 0x2, R49 ;  /* 0x000000022c2c7824 */ /* 0x010fe200078e0231 */
[-C--:B--2---:R-:W-:Y:S02]  /*4ab0*/  LEA R222, P2, R117, R6.reuse, 0x1 ;  /* 0x0000000675de7211 */ /* 0x084fe400078408ff */
[----:B------:R-:W-:Y:S02]  /*4ac0*/  LEA R220, P3, R119, R6, 0x1 ;  /* 0x0000000677dc7211 */ /* 0x000fe400078608ff */
[-C--:B------:R-:W-:Y:S02]  /*4ad0*/  LEA.HI.X.SX32 R223, R117, R2.reuse, 0x1, P2 ;  /* 0x0000000275df7211 */ /* 0x080fe400010f0eff */
[----:B------:R-:W2:Y:S01]  /*4ae0*/  LDC R101, c[0x0][0x268] ;  /* 0x00009a00ff657b82 */ /* 0x000ea20000000800 */
[----:B------:R-:W-:-:S02]  /*4af0*/  LEA.HI.X.SX32 R221, R119, R2, 0x1, P3 ;  /* 0x0000000277dd7211 */ /* 0x000fc400018f0eff */
[----:B------:R-:W-:Y:S02]  /*4b00*/  CS2R R116, SRZ ;  /* 0x0000000000747805 */ /* 0x000fe4000001ff00 */
[----:B-1----:R-:W-:Y:S01]  /*4b10*/  LEA R224, P1, R115, R6, 0x1 ;  /* 0x0000000673e07211 */ /* 0x002fe200078208ff */
[----:B------:R1:W-:Y:S01]  /*4b20*/  STL.64 [R1+0x528], R222 ;  /* 0x000528de01007387 */ /* 0x0003e20000100a00 */
[----:B0-----:R-:W-:Y:S02]  /*4b30*/  LEA R42, R113, R44, 0x1 ;  /* 0x0000002c712a7211 */ /* 0x001fe400078e08ff */
[----:B------:R-:W-:Y:S02]  /*4b40*/  CS2R R112, SRZ ;  /* 0x0000000000707805 */ /* 0x000fe4000001ff00 */
[----:B------:R-:W-:Y:S01]  /*4b50*/  LEA.HI.X.SX32 R225, R115, R2, 0x1, P1 ;  /* 0x0000000273e17211 */ /* 0x000fe200008f0eff */
[----:B------:R0:W-:Y:S01]  /*4b60*/  STL.64 [R1+0x520], R220 ;  /* 0x000520dc01007387 */ /* 0x0001e20000100a00 */
[----:B------:R-:W4:Y:S01]  /*4b70*/  LDC R37, c[0x0][0x268] ;  /* 0x00009a00ff257b82 */ /* 0x000f220000000800 */
[----:B---3--:R-:W-:Y:S01]  /*4b80*/  IMAD R43, R43, 0x2, R42 ;  /* 0x000000022b2b7824 */ /* 0x008fe200078e022a */
[----:B------:R-:W-:Y:S01]  /*4b90*/  CS2R R114, SRZ ;  /* 0x0000000000727805 */ /* 0x000fe2000001ff00 */
[----:B------:R3:W-:Y:S01]  /*4ba0*/  STL.64 [R1+0x518], R224 ;  /* 0x000518e001007387 */ /* 0x0007e20000100a00 */
[----:B------:R-:W-:Y:S01]  /*4bb0*/  CS2R R118, SRZ ;  /* 0x0000000000767805 */ /* 0x000fe2000001ff00 */
[----:B------:R-:W-:Y:S01]  /*4bc0*/  IMAD R38, R38, 0x2, R43 ;  /* 0x0000000226267824 */ /* 0x000fe200078e022b */
[----:B-1----:R-:W-:-:S02]  /*4bd0*/  LEA R222, P2, R109, R6, 0x1 ;  /* 0x000000066dde7211 */ /* 0x002fc400078408ff */
[----:B------:R-:W1:Y:S01]  /*4be0*/  LDC R32, c[0x0][0x268] ;  /* 0x00009a00ff207b82 */ /* 0x000e620000000800 */
[----:B0-----:R-:W-:Y:S02]  /*4bf0*/  LEA R220, P3, R111, R6, 0x1 ;  /* 0x000000066fdc7211 */ /* 0x001fe400078608ff */
[-C--:B------:R-:W-:Y:S02]  /*4c00*/  LEA.HI.X.SX32 R223, R109, R2.reuse, 0x1, P2 ;  /* 0x000000026ddf7211 */ /* 0x080fe400010f0eff */
[----:B------:R-:W-:Y:S02]  /*4c10*/  CS2R R108, SRZ ;  /* 0x00000000006c7805 */ /* 0x000fe4000001ff00 */
[----:B------:R-:W-:Y:S01]  /*4c20*/  LEA.HI.X.SX32 R221, R111, R2, 0x1, P3 ;  /* 0x000000026fdd7211 */ /* 0x000fe200018f0eff */
[----:B------:R-:W0:Y:S01]  /*4c30*/  LDC R91, c[0x0][0x268] ;  /* 0x00009a00ff5b7b82 */ /* 0x000e220000000800 */
[----:B---3--:R-:W-:Y:S01]  /*4c40*/  LEA R224, P1, R107, R6, 0x1 ;  /* 0x000000066be07211 */ /* 0x008fe200078208ff */
[----:B------:R3:W-:Y:S01]  /*4c50*/  STL.64 [R1+0x510], R222 ;  /* 0x000510de01007387 */ /* 0x0007e20000100a00 */
[----:B--2---:R-:W-:Y:S01]  /*4c60*/  IMAD R36, R101, 0x2, R38 ;  /* 0x0000000265247824 */ /* 0x004fe200078e0226 */
[----:B------:R-:W-:-:S02]  /*4c70*/  CS2R R100, SRZ ;  /* 0x0000000000647805 */ /* 0x000fc4000001ff00 */
[----:B------:R-:W-:Y:S01]  /*4c80*/  LEA.HI.X.SX32 R225, R107, R2, 0x1, P1 ;  /* 0x000000026be17211 */ /* 0x000fe200008f0eff */
[----:B------:R2:W-:Y:S01]  /*4c90*/  STL.64 [R1+0x508], R220 ;  /* 0x000508dc01007387 */ /* 0x0005e20000100a00 */
[----:B------:R-:W-:Y:S01]  /*4ca0*/  CS2R R106, SRZ ;  /* 0x00000000006a7805 */ /* 0x000fe2000001ff00 */
[----:B------:R-:W0:Y:S01]  /*4cb0*/  LDC R31, c[0x0][0x268] ;  /* 0x00009a00ff1f7b82 */ /* 0x000e220000000800 */
[----:B----4-:R-:W-:Y:S01]  /*4cc0*/  IMAD R37, R37, 0x2, R36 ;  /* 0x0000000225257824 */ /* 0x010fe200078e0224 */
[----:B------:R4:W-:Y:S01]  /*4cd0*/  STL.64 [R1+0x500], R224 ;  /* 0x000500e001007387 */ /* 0x0009e20000100a00 */
[----:B------:R-:W-:Y:S02]  /*4ce0*/  CS2R R110, SRZ ;  /* 0x00000000006e7805 */ /* 0x000fe4000001ff00 */
[----:B---3--:R-:W-:-:S03]  /*4cf0*/  LEA R222, P2, R103, R6, 0x1 ;  /* 0x0000000667de7211 */ /* 0x008fc600078408ff */
[----:B------:R-:W3:Y:S01]  /*4d00*/  LDC R18, c[0x0][0x268] ;  /* 0x00009a00ff127b82 */ /* 0x000ee20000000800 */
[----:B-1----:R-:W-:Y:S02]  /*4d10*/  LEA R32, R32, R37, 0x1 ;  /* 0x0000002520207211 */ /* 0x002fe400078e08ff */
[----:B--2---:R-:W-:Y:S02]  /*4d20*/  LEA R220, P3, R105, R6, 0x1 ;  /* 0x0000000669dc7211 */ /* 0x004fe400078608ff */
[-C--:B------:R-:W-:Y:S02]  /*4d30*/  LEA.HI.X.SX32 R223, R103, R2.reuse, 0x1, P2 ;  /* 0x0000000267df7211 */ /* 0x080fe400010f0eff */
[----:B------:R-:W-:Y:S02]  /*4d40*/  CS2R R102, SRZ ;  /* 0x0000000000667805 */ /* 0x000fe4000001ff00 */
[----:B------:R-:W-:Y:S01]  /*4d50*/  LEA.HI.X.SX32 R221, R105, R2, 0x1, P3 ;  /* 0x0000000269dd7211 */ /* 0x000fe200018f0eff */
[----:B------:R-:W1:Y:S01]  /*4d60*/  LDC R7, c[0x0][0x268] ;  /* 0x00009a00ff077b82 */ /* 0x000e620000000800 */
[----:B----4-:R-:W-:Y:S01]  /*4d70*/  LEA R224, P1, R99, R6, 0x1 ;  /* 0x0000000663e07211 */ /* 0x010fe200078208ff */
[----:B------:R2:W-:Y:S01]  /*4d80*/  STL.64 [R1+0x4f8], R222 ;  /* 0x0004f8de01007387 */ /* 0x0005e20000100a00 */
[----:B0-----:R-:W-:Y:S01]  /*4d90*/  IMAD R30, R91, 0x2, R32 ;  /* 0x000000025b1e7824 */ /* 0x001fe200078e0220 */
[----:B------:R-:W-:-:S02]  /*4da0*/  CS2R R90, SRZ ;  /* 0x00000000005a7805 */ /* 0x000fc4000001ff00 */
[----:B------:R-:W-:Y:S01]  /*4db0*/  LEA.HI.X.SX32 R225, R99, R2, 0x1, P1 ;  /* 0x0000000263e17211 */ /* 0x000fe200008f0eff */
[----:B------:R0:W-:Y:S01]  /*4dc0*/  STL.64 [R1+0x4f0], R220 ;  /* 0x0004f0dc01007387 */ /* 0x0001e20000100a00 */
[----:B------:R-:W-:Y:S01]  /*4dd0*/  CS2R R98, SRZ ;  /* 0x0000000000627805 */ /* 0x000fe2000001ff00 */
[----:B------:R-:W4:Y:S01]  /*4de0*/  LDC R26, c[0x0][0x268] ;  /* 0x00009a00ff1a7b82 */ /* 0x000f220000000800 */
[----:B------:R-:W-:Y:S01]  /*4df0*/  IMAD R31, R31, 0x2, R30 ;  /* 0x000000021f1f7824 */ /* 0x000fe200078e021e */
[----:B------:R0:W-:Y:S01]  /*4e00*/  STL.64 [R1+0x4e8], R224 ;  /* 0x0004e8e001007387 */ /* 0x0001e20000100a00 */
[----:B------:R-:W-:Y:S02]  /*4e10*/  CS2R R104, SRZ ;  /* 0x0000000000687805 */ /* 0x000fe4000001ff00 */
[----:B--2---:R-:W-:-:S03]  /*4e20*/  LEA R222, P2, R95, R6, 0x1 ;  /* 0x000000065fde7211 */ /* 0x004fc600078408ff */
[----:B------:R-:W2:Y:S01]  /*4e30*/  LDC R13, c[0x0][0x268] ;  /* 0x00009a00ff0d7b82 */ /* 0x000ea20000000800 */
[----:B---3--:R-:W-:Y:S01]  /*4e40*/  IMAD R18, R18, 0x2, R31 ;  /* 0x0000000212127824 */ /* 0x008fe200078e021f */
[----:B0-----:R-:W-:Y:S02]  /*4e50*/  LEA R220, P3, R97, R6, 0x1 ;  /* 0x0000000661dc7211 */ /* 0x001fe400078608ff */
[-C--:B------:R-:W-:Y:S02]  /*4e60*/  LEA.HI.X.SX32 R223, R95, R2.reuse, 0x1, P2 ;  /* 0x000000025fdf7211 */ /* 0x080fe400010f0eff */
[----:B------:R-:W-:Y:S02]  /*4e70*/  CS2R R94, SRZ ;  /* 0x00000000005e7805 */ /* 0x000fe4000001ff00 */
[----:B------:R-:W-:Y:S02]  /*4e80*/  LEA.HI.X.SX32 R221, R97, R2, 0x1, P3 ;  /* 0x0000000261dd7211 */ /* 0x000fe400018f0eff */
[----:B------:R-:W-:-:S02]  /*4e90*/  CS2R R96, SRZ ;  /* 0x0000000000607805 */ /* 0x000fc4000001ff00 */
[----:B------:R-:W-:Y:S01]  /*4ea0*/  LEA R224, P1, R93, R6, 0x1 ;  /* 0x000000065de07211 */ /* 0x000fe200078208ff */
[----:B------:R0:W-:Y:S01]  /*4eb0*/  STL.64 [R1+0x4e0], R222 ;  /* 0x0004e0de01007387 */ /* 0x0001e20000100a00 */
[----:B------:R-:W3:Y:S01]  /*4ec0*/  LDC R17, c[0x0][0x268] ;  /* 0x00009a00ff117b82 */ /* 0x000ee20000000800 */
[----:B-1----:R-:W-:Y:S01]  /*4ed0*/  IMAD R7, R7, 0x2, R18 ;  /* 0x0000000207077824 */ /* 0x002fe200078e0212 */
[----:B------:R-:W-:Y:S01]  /*4ee0*/  LEA.HI.X.SX32 R225, R93, R2, 0x1, P1 ;  /* 0x000000025de17211 */ /* 0x000fe200008f0eff */
[----:B------:R1:W-:Y:S01]  /*4ef0*/  STL.64 [R1+0x4d8], R220 ;  /* 0x0004d8dc01007387 */ /* 0x0003e20000100a00 */
[----:B------:R-:W-:Y:S02]  /*4f00*/  CS2R R92, SRZ ;  /* 0x00000000005c7805 */ /* 0x000fe4000001ff00 */
[----:B----4-:R-:W-:Y:S01]  /*4f10*/  LEA R26, R26, R7, 0x1 ;  /* 0x000000071a1a7211 */ /* 0x010fe200078e08ff */
[----:B------:R4:W-:Y:S01]  /*4f20*/  STL.64 [R1+0x4d0], R224 ;  /* 0x0004d0e001007387 */ /* 0x0009e20000100a00 */
[----:B------:R-:W3:Y:S01]  /*4f30*/  LDC R23, c[0x0][0x268] ;  /* 0x00009a00ff177b82 */ /* 0x000ee20000000800 */
[----:B0-----:R-:W-:-:S02]  /*4f40*/  LEA R222, P2, R87, R6, 0x1 ;  /* 0x0000000657de7211 */ /* 0x001fc400078408ff */
[----:B--2---:R-:W-:Y:S01]  /*4f50*/  IMAD R13, R13, 0x2, R26 ;  /* 0x000000020d0d7824 */ /* 0x004fe200078e021a */
[----:B-1----:R-:W-:-:S04]  /*4f60*/  LEA R220, P3, R89, R6, 0x1 ;  /* 0x0000000659dc7211 */ /* 0x002fc800078608ff */
[----:B------:R-:W0:Y:S01]  /*4f70*/  LDC R8, c[0x0][0x268] ;  /* 0x00009a00ff087b82 */ /* 0x000e220000000800 */
[-C--:B------:R-:W-:Y:S02]  /*4f80*/  LEA.HI.X.SX32 R223, R87, R2.reuse, 0x1, P2 ;  /* 0x0000000257df7211 */ /* 0x080fe400010f0eff */
[----:B------:R-:W-:Y:S02]  /*4f90*/  CS2R R86, SRZ ;  /* 0x0000000000567805 */ /* 0x000fe4000001ff00 */
[----:B------:R-:W-:Y:S02]  /*4fa0*/  LEA.HI.X.SX32 R221, R89, R2, 0x1, P3 ;  /* 0x0000000259dd7211 */ /* 0x000fe400018f0eff */
[----:B------:R-:W-:Y:S02]  /*4fb0*/  CS2R R88, SRZ ;  /* 0x0000000000587805 */ /* 0x000fe4000001ff00 */
[C---:B----4-:R-:W-:Y:S01]  /*4fc0*/  LEA R224, P1, R85.reuse, R6, 0x1 ;  /* 0x0000000655e07211 */ /* 0x050fe200078208ff */
[----:B------:R1:W-:Y:S01]  /*4fd0*/  STL.64 [R1+0x4c8], R222 ;  /* 0x0004c8de01007387 */ /* 0x0003e20000100a00 */
[----:B------:R-:W2:Y:S02]  /*4fe0*/  LDC R3, c[0x0][0x268] ;  /* 0x00009a00ff037b82 */ /* 0x000ea40000000800 */
[----:B------:R-:W-:Y:S01]  /*4ff0*/  LEA.HI.X.SX32 R225, R85, R2, 0x1, P1 ;  /* 0x0000000255e17211 */ /* 0x000fe200008f0eff */
[----:B------:R4:W-:Y:S01]  /*5000*/  STL.64 [R1+0x4c0], R220 ;  /* 0x0004c0dc01007387 */ /* 0x0009e20000100a00 */
[----:B---3--:R-:W-:Y:S01]  /*5010*/  IMAD R17, R17, 0x2, R13 ;  /* 0x0000000211117824 */ /* 0x008fe200078e020d */
[----:B------:R-:W-:-:S02]  /*5020*/  CS2R R84, SRZ ;  /* 0x0000000000547805 */ /* 0x000fc4000001ff00 */
[----:B------:R3:W-:Y:S01]  /*5030*/  STL.64 [R1+0x4b8], R224 ;  /* 0x0004b8e001007387 */ /* 0x0007e20000100a00 */
[----:B------:R-:W2:Y:S01]  /*5040*/  LDC R22, c[0x0][0x268] ;  /* 0x00009a00ff167b82 */ /* 0x000ea20000000800 */
[----:B------:R-:W-:Y:S01]  /*5050*/  IMAD R23, R23, 0x2, R17 ;  /* 0x0000000217177824 */ /* 0x000fe200078e0211 */
[-C--:B-1----:R-:W-:Y:S02]  /*5060*/  LEA R222, P2, R81, R6.reuse, 0x1 ;  /* 0x0000000651de7211 */ /* 0x082fe400078408ff */
[----:B----4-:R-:W-:Y:S02]  /*5070*/  LEA R220, P3, R83, R6, 0x1 ;  /* 0x0000000653dc7211 */ /* 0x010fe400078608ff */
[-C--:B------:R-:W-:Y:S02]  /*5080*/  LEA.HI.X.SX32 R223, R81, R2.reuse, 0x1, P2 ;  /* 0x0000000251df7211 */ /* 0x080fe400010f0eff */
[----:B------:R-:W1:Y:S01]  /*5090*/  LDC R16, c[0x0][0x268] ;  /* 0x00009a00ff107b82 */ /* 0x000e620000000800 */
[----:B------:R-:W-:Y:S01]  /*50a0*/  LEA.HI.X.SX32 R221, R83, R2, 0x1, P3 ;  /* 0x0000000253dd7211 */ /* 0x000fe200018f0eff */
[----:B0-----:R-:W-:Y:S01]  /*50b0*/  IMAD R8, R8, 0x2, R23 ;  /* 0x0000000208087824 */ /* 0x001fe200078e0217 */
[C---:B---3--:R-:W-:Y:S01]  /*50c0*/  LEA R224, P1, R80.reuse, R6, 0x1 ;  /* 0x0000000650e07211 */ /* 0x048fe200078208ff */
[----:B------:R0:W-:Y:S03]  /*50d0*/  STL.64 [R1+0x4b0], R222 ;  /* 0x0004b0de01007387 */ /* 0x0001e60000100a00 */
[----:B------:R-:W-:Y:S01]  /*50e0*/  LEA.HI.X.SX32 R225, R80, R2, 0x1, P1 ;  /* 0x0000000250e17211 */ /* 0x000fe200008f0eff */
[----:B------:R3:W-:Y:S01]  /*50f0*/  STL.64 [R1+0x4a8], R220 ;  /* 0x0004a8dc01007387 */ /* 0x0007e20000100a00 */
[----:B------:R-:W4:Y:S01]  /*5100*/  LDC R12, c[0x0][0x268] ;  /* 0x00009a00ff0c7b82 */ /* 0x000f220000000800 */
[----:B--2---:R-:W-:-:S02]  /*5110*/  LEA R3, R3, R8, 0x1 ;  /* 0x0000000803037211 */ /* 0x004fc400078e08ff */
[----:B------:R-:W-:Y:S01]  /*5120*/  CS2R R80, SRZ ;  /* 0x0000000000507805 */ /* 0x000fe2000001ff00 */
[----:B------:R2:W-:Y:S02]  /*5130*/  STL.64 [R1+0x4a0], R224 ;  /* 0x0004a0e001007387 */ /* 0x0005e40000100a00 */
[----:B------:R-:W-:Y:S01]  /*5140*/  IMAD R22, R22, 0x2, R3 ;  /* 0x0000000216167824 */ /* 0x000fe200078e0203 */
[CC--:B0-----:R-:W-:Y:S01]  /*5150*/  LEA R222, P2, R78.reuse, R6.reuse, 0x1 ;  /* 0x000000064ede7211 */ /* 0x0c1fe200078408ff */
[----:B------:R-:W0:Y:S01]  /*5160*/  LDC R21, c[0x0][0x268] ;  /* 0x00009a00ff157b82 */ /* 0x000e220000000800 */
[C---:B---3--:R-:W-:Y:S02]  /*5170*/  LEA R220, P3, R79.reuse, R6, 0x1 ;  /* 0x000000064fdc7211 */ /* 0x048fe400078608ff */
[-C--:B------:R-:W-:Y:S02]  /*5180*/  LEA.HI.X.SX32 R223, R78, R2.reuse, 0x1, P2 ;  /* 0x000000024edf7211 */ /* 0x080fe400010f0eff */
[----:B------:R-:W-:-:S03]  /*5190*/  LEA.HI.X.SX32 R221, R79, R2, 0x1, P3 ;  /* 0x000000024fdd7211 */ /* 0x000fc600018f0eff */
[----:B------:R-:W3:Y:S01]  /*51a0*/  LDC R5, c[0x0][0x268] ;  /* 0x00009a00ff057b82 */ /* 0x000ee20000000800 */
[----:B--2---:R-:W-:Y:S01]  /*51b0*/  LEA R224, P1, R74, R6, 0x1 ;  /* 0x000000064ae07211 */ /* 0x004fe200078208ff */
[----:B------:R2:W-:Y:S01]  /*51c0*/  STL.64 [R1+0x498], R222 ;  /* 0x000498de01007387 */ /* 0x0005e20000100a00 */
[----:B-1----:R-:W-:Y:S01]  /*51d0*/  IMAD R16, R16, 0x2, R22 ;  /* 0x0000000210107824 */ /* 0x002fe200078e0216 */
[----:B------:R-:W-:Y:S02]  /*51e0*/  CS2R R78, SRZ ;  /* 0x00000000004e7805 */ /* 0x000fe4000001ff00 */
[----:B------:R-:W-:Y:S01]  /*51f0*/  LEA.HI.X.SX32 R225, R74, R2, 0x1, P1 ;  /* 0x000000024ae17211 */ /* 0x000fe200008f0eff */
[----:B------:R1:W-:Y:S01]  /*5200*/  STL.64 [R1+0x490], R220 ;  /* 0x000490dc01007387 */ /* 0x0003e20000100a00 */
[----:B------:R-:W3:Y:S01]  /*5210*/  LDC R15, c[0x0][0x268] ;  /* 0x00009a00ff0f7b82 */ /* 0x000ee20000000800 */
[----:B----4-:R-:W-:Y:S02]  /*5220*/  IMAD R12, R12, 0x2, R16 ;  /* 0x000000020c0c7824 */ /* 0x010fe400078e0210 */
[----:B------:R4:W-:Y:S01]  /*5230*/  STL.64 [R1+0x488], R224 ;  /* 0x000488e001007387 */ /* 0x0009e20000100a00 */
[----:B--2---:R-:W-:-:S04]  /*5240*/  LEA R222, P2, R72, R6, 0x1 ;  /* 0x0000000648de7211 */ /* 0x004fc800078408ff */
[----:B------:R-:W2:Y:S01]  /*5250*/  LDC R20, c[0x0][0x268] ;  /* 0x00009a00ff147b82 */ /* 0x000ea20000000800 */
[----:B0-----:R-:W-:Y:S01]  /*5260*/  IMAD R21, R21, 0x2, R12 ;  /* 0x0000000215157824 */ /* 0x001fe200078e020c */
[C---:B-1----:R-:W-:Y:S02]  /*5270*/  LEA R220, P3, R73.reuse, R6, 0x1 ;  /* 0x0000000649dc7211 */ /* 0x042fe400078608ff */
[-C--:B------:R-:W-:Y:S02]  /*5280*/  LEA.HI.X.SX32 R223, R72, R2.reuse, 0x1, P2 ;  /* 0x0000000248df7211 */ /* 0x080fe400010f0eff */
[----:B------:R-:W-:Y:S02]  /*5290*/  LEA.HI.X.SX32 R221, R73, R2, 0x1, P3 ;  /* 0x0000000249dd7211 */ /* 0x000fe400018f0eff */
[----:B------:R-:W-:Y:S02]  /*52a0*/  CS2R R72, SRZ ;  /* 0x0000000000487805 */ /* 0x000fe4000001ff00 */
[----:B----4-:R-:W-:Y:S01]  /*52b0*/  LEA R224, P1, R68, R6, 0x1 ;  /* 0x0000000644e07211 */ /* 0x010fe200078208ff */
[----:B------:R0:W-:Y:S01]  /*52c0*/  STL.64 [R1+0x480], R222 ;  /* 0x000480de01007387 */ /* 0x0001e20000100a00 */
[----:B------:R-:W1:Y:S01]  /*52d0*/  LDC R10, c[0x0][0x268] ;  /* 0x00009a00ff0a7b82 */ /* 0x000e620000000800 */
[----:B---3--:R-:W-:-:S02]  /*52e0*/  LEA R5, R5, R21, 0x1 ;  /* 0x0000001505057211 */ /* 0x008fc400078e08ff */
[----:B------:R3:W-:Y:S01]  /*52f0*/  STL.64 [R1+0x478], R220 ;  /* 0x000478dc01007387 */ /* 0x0007e20000100a00 */
[----:B------:R-:W-:Y:S02]  /*5300*/  LEA.HI.X.SX32 R225, R68, R2, 0x1, P1 ;  /* 0x0000000244e17211 */ /* 0x000fe400008f0eff */
[----:B------:R-:W-:Y:S02]  /*5310*/  IMAD R15, R15, 0x2, R5 ;  /* 0x000000020f0f7824 */ /* 0x000fe400078e0205 */
[----:B------:R-:W4:Y:S01]  /*5320*/  LDC R11, c[0x0][0x268] ;  /* 0x00009a00ff0b7b82 */ /* 0x000f220000000800 */
[----:B------:R3:W-:Y:S01]  /*5330*/  STL.64 [R1+0x470], R224 ;  /* 0x000470e001007387 */ /* 0x0007e20000100a00 */
[-C--:B0-----:R-:W-:Y:S01]  /*5340*/  LEA R222, P2, R66, R6.reuse, 0x1 ;  /* 0x0000000642de7211 */ /* 0x081fe200078408ff */
[----:B--2---:R-:W-:Y:S01]  /*5350*/  IMAD R20, R20, 0x2, R15 ;  /* 0x0000000214147824 */ /* 0x004fe200078e020f */
[----:B---3--:R-:W-:-:S04]  /*5360*/  LEA R220, P3, R67, R6, 0x1 ;  /* 0x0000000643dc7211 */ /* 0x008fc800078608ff */
[----:B------:R-:W0:Y:S01]  /*5370*/  LDC R19, c[0x0][0x268] ;  /* 0x00009a00ff137b82 */ /* 0x000e220000000800 */
[-C--:B------:R-:W-:Y:S02]  /*5380*/  LEA.HI.X.SX32 R223, R66, R2.reuse, 0x1, P2 ;  /* 0x0000000242df7211 */ /* 0x080fe400010f0eff */
[----:B------:R-:W-:Y:S02]  /*5390*/  LEA.HI.X.SX32 R221, R67, R2, 0x1, P3 ;  /* 0x0000000243dd7211 */ /* 0x000fe400018f0eff */
[----:B------:R-:W-:Y:S02]  /*53a0*/  CS2R R66, SRZ ;  /* 0x0000000000427805 */ /* 0x000fe4000001ff00 */
[C---:B------:R-:W-:Y:S01]  /*53b0*/  LEA R224, P1, R62.reuse, R6, 0x1 ;  /* 0x000000063ee07211 */ /* 0x040fe200078208ff */
[----:B------:R2:W-:Y:S01]  /*53c0*/  STL.64 [R1+0x468], R222 ;  /* 0x000468de01007387 */ /* 0x0005e20000100a00 */
[----:B------:R-:W3:Y:S02]  /*53d0*/  LDC R14, c[0x0][0x268] ;  /* 0x00009a00ff0e7b82 */ /* 0x000ee40000000800 */
[----:B------:R-:W-:Y:S01]  /*53e0*/  LEA.HI.X.SX32 R225, R62, R2, 0x1, P1 ;  /* 0x000000023ee17211 */ /* 0x000fe200008f0eff */
[----:B------:R2:W-:Y:S01]  /*53f0*/  STL.64 [R1+0x460], R220 ;  /* 0x000460dc01007387 */ /* 0x0005e20000100a00 */
[----:B-1----:R-:W-:-:S03]  /*5400*/  IMAD R10, R10, 0x2, R20 ;  /* 0x000000020a0a7824 */ /* 0x002fc600078e0214 */
[----:B------:R1:W-:Y:S01]  /*5410*/  STL.64 [R1+0x458], R224 ;  /* 0x000458e001007387 */ /* 0x0003e20000100a00 */
[----:B------:R-:W3:Y:S01]  /*5420*/  LDC R9, c[0x0][0x268] ;  /* 0x00009a00ff097b82 */ /* 0x000ee20000000800 */
[----:B----4-:R-:W-:Y:S01]  /*5430*/  IMAD R11, R11, 0x2, R10 ;  /* 0x000000020b0b7824 */ /* 0x010fe200078e020a */
[CC--:B--2---:R-:W-:Y:S02]  /*5440*/  LEA R222, P2, R60.reuse, R6.reuse, 0x1 ;  /* 0x000000063cde7211 */ /* 0x0c4fe400078408ff */
[C---:B------:R-:W-:Y:S02]  /*5450*/  LEA R220, P3, R61.reuse, R6, 0x1 ;  /* 0x000000063ddc7211 */ /* 0x040fe400078608ff */
[-C--:B------:R-:W-:Y:S02]  /*5460*/  LEA.HI.X.SX32 R223, R60, R2.reuse, 0x1, P2 ;  /* 0x000000023cdf7211 */ /* 0x080fe400010f0eff */
[----:B------:R-:W2:Y:S01]  /*5470*/  LDC R27, c[0x0][0x268] ;  /* 0x00009a00ff1b7b82 */ /* 0x000ea20000000800 */
[----:B------:R-:W-:-:S02]  /*5480*/  LEA.HI.X.SX32 R221, R61, R2, 0x1, P3 ;  /* 0x000000023ddd7211 */ /* 0x000fc400018f0eff */
[----:B------:R-:W-:Y:S02]  /*5490*/  CS2R R60, SRZ ;  /* 0x00000000003c7805 */ /* 0x000fe4000001ff00 */
[C---:B-1----:R-:W-:Y:S01]  /*54a0*/  LEA R224, P1, R56.reuse, R6, 0x1 ;  /* 0x0000000638e07211 */ /* 0x042fe200078208ff */
[----:B------:R1:W-:Y:S01]  /*54b0*/  STL.64 [R1+0x450], R222 ;  /* 0x000450de01007387 */ /* 0x0003e20000100a00 */
[----:B0-----:R-:W-:Y:S02]  /*54c0*/  LEA R19, R19, R11, 0x1 ;  /* 0x0000000b13137211 */ /* 0x001fe400078e08ff */
[----:B------:R-:W-:Y:S01]  /*54d0*/  LEA.HI.X.SX32 R225, R56, R2, 0x1, P1 ;  /* 0x0000000238e17211 */ /* 0x000fe200008f0eff */
[----:B------:R0:W-:Y:S01]  /*54e0*/  STL.64 [R1+0x448], R220 ;  /* 0x000448dc01007387 */ /* 0x0001e20000100a00 */
[----:B------:R-:W4:Y:S01]  /*54f0*/  LDC R28, c[0x0][0x268] ;  /* 0x00009a00ff1c7b82 */ /* 0x000f220000000800 */
[----:B---3--:R-:W-:Y:S02]  /*5500*/  IMAD R14, R14, 0x2, R19 ;  /* 0x000000020e0e7824 */ /* 0x008fe400078e0213 */
[----:B------:R3:W-:Y:S02]  /*5510*/  STL.64 [R1+0x440], R224 ;  /* 0x000440e001007387 */ /* 0x0007e40000100a00 */
[----:B------:R-:W-:Y:S01]  /*5520*/  IMAD R9, R9, 0x2, R14 ;  /* 0x0000000209097824 */ /* 0x000fe200078e020e */
[----:B-1----:R-:W-:-:S02]  /*5530*/  LEA R222, P2, R54, R6, 0x1 ;  /* 0x0000000636de7211 */ /* 0x002fc400078408ff */
[----:B------:R-:W1:Y:S01]  /*5540*/  LDC R29, c[0x0][0x268] ;  /* 0x00009a00ff1d7b82 */ /* 0x000e620000000800 */
[C---:B0-----:R-:W-:Y:S02]  /*5550*/  LEA R220, P3, R55.reuse, R6, 0x1 ;  /* 0x0000000637dc7211 */ /* 0x041fe400078608ff */
[-C--:B------:R-:W-:Y:S02]  /*5560*/  LEA.HI.X.SX32 R223, R54, R2.reuse, 0x1, P2 ;  /* 0x0000000236df7211 */ /* 0x080fe400010f0eff */
[----:B------:R-:W-:-:S03]  /*5570*/  LEA.HI.X.SX32 R221, R55, R2, 0x1, P3 ;  /* 0x0000000237dd7211 */ /* 0x000fc600018f0eff */
[----:B------:R-:W0:Y:S01]  /*5580*/  LDC R33, c[0x0][0x268] ;  /* 0x00009a00ff217b82 */ /* 0x000e220000000800 */
[C---:B---3--:R-:W-:Y:S01]  /*5590*/  LEA R224, P1, R50.reuse, R6, 0x1 ;  /* 0x0000000632e07211 */ /* 0x048fe200078208ff */
[----:B------:R3:W-:Y:S01]  /*55a0*/  STL.64 [R1+0x438], R222 ;  /* 0x000438de01007387 */ /* 0x0007e20000100a00 */
[----:B------:R-:W-:Y:S02]  /*55b0*/  CS2R R54, SRZ ;  /* 0x0000000000367805 */ /* 0x000fe4000001ff00 */
[----:B------:R-:W-:Y:S01]  /*55c0*/  LEA.HI.X.SX32 R225, R50, R2, 0x1, P1 ;  /* 0x0000000232e17211 */ /* 0x000fe200008f0eff */
[----:B------:R2:W-:Y:S02]  /*55d0*/  STL.64 [R1+0x430], R220 ;  /* 0x000430dc01007387 */ /* 0x0005e40000100a00 */
[----:B------:R-:W0:Y:S02]  /*55e0*/  LDC R34, c[0x0][0x268] ;  /* 0x00009a00ff227b82 */ /* 0x000e240000000800 */
[----:B------:R4:W-:Y:S01]  /*55f0*/  STL.64 [R1+0x428], R224 ;  /* 0x000428e001007387 */ /* 0x0009e20000100a00 */
[----:B---3--:R-:W-:-:S05]  /*5600*/  LEA R222, P2, R48, R6, 0x1 ;  /* 0x0000000630de7211 */ /* 0x008fca00078408ff */
[----:B------:R-:W3:Y:S01]  /*5610*/  LDC R35, c[0x0][0x268] ;  /* 0x00009a00ff237b82 */ /* 0x000ee20000000800 */
[C---:B--2---:R-:W-:Y:S02]  /*5620*/  LEA R220, P3, R49.reuse, R6, 0x1 ;  /* 0x0000000631dc7211 */ /* 0x044fe400078608ff */
[-C--:B------:R-:W-:Y:S02]  /*5630*/  LEA.HI.X.SX32 R223, R48, R2.reuse, 0x1, P2 ;  /* 0x0000000230df7211 */ /* 0x080fe400010f0eff */
[----:B------:R-:W-:Y:S02]  /*5640*/  LEA.HI.X.SX32 R221, R49, R2, 0x1, P3 ;  /* 0x0000000231dd7211 */ /* 0x000fe400018f0eff */
[----:B------:R-:W-:Y:S02]  /*5650*/  CS2R R48, SRZ ;  /* 0x0000000000307805 */ /* 0x000fe4000001ff00 */
[C---:B----4-:R-:W-:Y:S01]  /*5660*/  LEA R224, P1, R44.reuse, R6, 0x1 ;  /* 0x000000062ce07211 */ /* 0x050fe200078208ff */
[----:B------:R2:W-:Y:S01]  /*5670*/  STL.64 [R1+0x420], R222 ;  /* 0x000420de01007387 */ /* 0x0005e20000100a00 */
[----:B------:R-:W4:Y:S02]  /*5680*/  LDC R39, c[0x0][0x268] ;  /* 0x00009a00ff277b82 */ /* 0x000f240000000800 */
[----:B------:R-:W-:Y:S01]  /*5690*/  LEA.HI.X.SX32 R225, R44, R2, 0x1, P1 ;  /* 0x000000022ce17211 */ /* 0x000fe200008f0eff */
[----:B------:R1:W-:Y:S04]  /*56a0*/  STL.64 [R1+0x418], R220 ;  /* 0x000418dc01007387 */ /* 0x0003e80000100a00 */
[----:B------:R0:W-:Y:S01]  /*56b0*/  STL.64 [R1+0x410], R224 ;  /* 0x000410e001007387 */ /* 0x0001e20000100a00 */
[----:B------:R-:W4:Y:S01]  /*56c0*/  LDC R40, c[0x0][0x268] ;  /* 0x00009a00ff287b82 */ /* 0x000f220000000800 */
[----:B--2---:R-:W-:-:S02]  /*56d0*/  LEA R222, P2, R42, R6, 0x1 ;  /* 0x000000062ade7211 */ /* 0x004fc400078408ff */
[----:B-1----:R-:W-:-:S05]  /*56e0*/  LEA R220, P3, R43, R6, 0x1 ;  /* 0x000000062bdc7211 */ /* 0x002fca00078608ff */
[----:B------:R-:W1:Y:S01]  /*56f0*/  LDC R41, c[0x0][0x268] ;  /* 0x00009a00ff297b82 */ /* 0x000e620000000800 */
[-C--:B------:R-:W-:Y:S02]  /*5700*/  LEA.HI.X.SX32 R223, R42, R2.reuse, 0x1, P2 ;  /* 0x000000022adf7211 */ /* 0x080fe400010f0eff */
[----:B------:R-:W-:Y:S02]  /*5710*/  LEA.HI.X.SX32 R221, R43, R2, 0x1, P3 ;  /* 0x000000022bdd7211 */ /* 0x000fe400018f0eff */
[----:B------:R-:W-:Y:S02]  /*5720*/  CS2R R42, SRZ ;  /* 0x00000000002a7805 */ /* 0x000fe4000001ff00 */
[C---:B0-----:R-:W-:Y:S01]  /*5730*/  LEA R224, P1, R38.reuse, R6, 0x1 ;  /* 0x0000000626e07211 */ /* 0x041fe200078208ff */
[----:B------:R0:W-:Y:S01]  /*5740*/  STL.64 [R1+0x408], R222 ;  /* 0x000408de01007387 */ /* 0x0001e20000100a00 */
[----:B------:R-:W2:Y:S02]  /*5750*/  LDC R45, c[0x0][0x268] ;  /* 0x00009a00ff2d7b82 */ /* 0x000ea40000000800 */
[----:B------:R-:W-:Y:S01]  /*5760*/  LEA.HI.X.SX32 R225, R38, R2, 0x1, P1 ;  /* 0x0000000226e17211 */ /* 0x000fe200008f0eff */
[----:B------:R3:W-:Y:S04]  /*5770*/  STL.64 [R1+0x400], R220 ;  /* 0x000400dc01007387 */ /* 0x0007e80000100a00 */
[----:B------:R4:W-:Y:S01]  /*5780*/  STL.64 [R1+0x3f8], R224 ;  /* 0x0003f8e001007387 */ /* 0x0009e20000100a00 */
[----:B------:R-:W2:Y:S01]  /*5790*/  LDC R46, c[0x0][0x268] ;  /* 0x00009a00ff2e7b82 */ /* 0x000ea20000000800 */
[----:B0-----:R-:W-:-:S02]  /*57a0*/  LEA R222, P2, R36, R6, 0x1 ;  /* 0x0000000624de7211 */ /* 0x001fc400078408ff */
[----:B---3--:R-:W-:Y:S02]  /*57b0*/  LEA R220, P3, R37, R6, 0x1 ;  /* 0x0000000625dc7211 */ /* 0x008fe400078608ff */
[----:B------:R-:W-:-:S03]  /*57c0*/  LEA.HI.X.SX32 R223, R36, R2, 0x1, P2 ;  /* 0x0000000224df7211 */ /* 0x000fc600010f0eff */
[----:B------:R-:W0:Y:S01]  /*57d0*/  LDC R47, c[0x0][0x268] ;  /* 0x00009a00ff2f7b82 */ /* 0x000e220000000800 */
[----:B------:R-:W-:Y:S02]  /*57e0*/  LEA.HI.X.SX32 R221, R37, R2, 0x1, P3 ;  /* 0x0000000225dd7211 */ /* 0x000fe400018f0eff */
[----:B------:R-:W-:Y:S02]  /*57f0*/  CS2R R36, SRZ ;  /* 0x0000000000247805 */ /* 0x000fe4000001ff00 */
[C---:B----4-:R-:W-:Y:S01]  /*5800*/  LEA R224, P1, R32.reuse, R6, 0x1 ;  /* 0x0000000620e07211 */ /* 0x050fe200078208ff */
[----:B------:R3:W-:Y:S03]  /*5810*/  STL.64 [R1+0x3f0], R222 ;  /* 0x0003f0de01007387 */ /* 0x0007e60000100a00 */
[----:B------:R-:W-:Y:S01]  /*5820*/  LEA.HI.X.SX32 R225, R32, R2, 0x1, P1 ;  /* 0x0000000220e17211 */ /* 0x000fe200008f0eff */
[----:B------:R4:W-:Y:S01]  /*5830*/  STL.64 [R1+0x3e8], R220 ;  /* 0x0003e8dc01007387 */ /* 0x0009e20000100a00 */
[----:B------:R-:W0:Y:S03]  /*5840*/  LDC R51, c[0x0][0x268] ;  /* 0x00009a00ff337b82 */ /* 0x000e260000000800 */
[----:B------:R1:W-:Y:S01]  /*5850*/  STL.64 [R1+0x3e0], R224 ;  /* 0x0003e0e001007387 */ /* 0x0003e20000100a00 */
[----:B---3--:R-:W-:-:S04]  /*5860*/  LEA R222, P2, R30, R6, 0x1 ;  /* 0x000000061ede7211 */ /* 0x008fc800078408ff */
[----:B------:R-:W3:Y:S01]  /*5870*/  LDC R52, c[0x0][0x268] ;  /* 0x00009a00ff347b82 */ /* 0x000ee20000000800 */
[C---:B----4-:R-:W-:Y:S02]  /*5880*/  LEA R220, P3, R31.reuse, R6, 0x1 ;  /* 0x000000061fdc7211 */ /* 0x050fe400078608ff */
[-C--:B------:R-:W-:Y:S02]  /*5890*/  LEA.HI.X.SX32 R223, R30, R2.reuse, 0x1, P2 ;  /* 0x000000021edf7211 */ /* 0x080fe400010f0eff */
[----:B------:R-:W-:-:S03]  /*58a0*/  LEA.HI.X.SX32 R221, R31, R2, 0x1, P3 ;  /* 0x000000021fdd7211 */ /* 0x000fc600018f0eff */
[----:B------:R-:W4:Y:S01]  /*58b0*/  LDC R53, c[0x0][0x268] ;  /* 0x00009a00ff357b82 */ /* 0x000f220000000800 */
[C---:B-1----:R-:W-:Y:S01]  /*58c0*/  LEA R224, P1, R18.reuse, R6, 0x1 ;  /* 0x0000000612e07211 */ /* 0x042fe200078208ff */
[----:B------:R1:W-:Y:S01]  /*58d0*/  STL.64 [R1+0x3d8], R222 ;  /* 0x0003d8de01007387 */ /* 0x0003e20000100a00 */
[----:B------:R-:W-:Y:S02]  /*58e0*/  CS2R R30, SRZ ;  /* 0x00000000001e7805 */ /* 0x000fe4000001ff00 */
[----:B------:R-:W-:Y:S01]  /*58f0*/  LEA.HI.X.SX32 R225, R18, R2, 0x1, P1 ;  /* 0x0000000212e17211 */ /* 0x000fe200008f0eff */
[----:B------:R2:W-:Y:S01]  /*5900*/  STL.64 [R1+0x3d0], R220 ;  /* 0x0003d0dc01007387 */ /* 0x0005e20000100a00 */
[----:B------:R-:W-:Y:S01]  /*5910*/  IMAD R18, R27, 0x2, R9 ;  /* 0x000000021b127824 */ /* 0x000fe200078e0209 */
[----:B------:R-:W4:Y:S02]  /*5920*/  LDC R57, c[0x0][0x268] ;  /* 0x00009a00ff397b82 */ /* 0x000f240000000800 */
[----:B------:R0:W-:Y:S01]  /*5930*/  STL.64 [R1+0x3c8], R224 ;  /* 0x0003c8e001007387 */ /* 0x0001e20000100a00 */
[----:B-1----:R-:W-:-:S05]  /*5940*/  LEA R222, P2, R7, R6, 0x1 ;  /* 0x0000000607de7211 */ /* 0x002fca00078408ff */
[----:B------:R-:W1:Y:S01]  /*5950*/  LDC R58, c[0x0][0x268] ;  /* 0x00009a00ff3a7b82 */ /* 0x000e620000000800 */
[----:B--2---:R-:W-:Y:S02]  /*5960*/  LEA R220, P3, R26, R6, 0x1 ;  /* 0x000000061adc7211 */ /* 0x004fe400078608ff */
[-C--:B------:R-:W-:Y:S01]  /*5970*/  LEA.HI.X.SX32 R223, R7, R2.reuse, 0x1, P2 ;  /* 0x0000000207df7211 */ /* 0x080fe200010f0eff */
[----:B------:R-:W-:Y:S01]  /*5980*/  IMAD R7, R28, 0x2, R18 ;  /* 0x000000021c077824 */ /* 0x000fe200078e0212 */
[----:B------:R-:W-:Y:S02]  /*5990*/  LEA.HI.X.SX32 R221, R26, R2, 0x1, P3 ;  /* 0x000000021add7211 */ /* 0x000fe400018f0eff */
[----:B------:R-:W-:Y:S02]  /*59a0*/  CS2R R26, SRZ ;  /* 0x00000000001a7805 */ /* 0x000fe4000001ff00 */
[C---:B0-----:R-:W-:Y:S01]  /*59b0*/  LEA R224, P1, R13.reuse, R6, 0x1 ;  /* 0x000000060de07211 */ /* 0x041fe200078208ff */
[----:B------:R0:W-:Y:S01]  /*59c0*/  STL.64 [R1+0x3c0], R222 ;  /* 0x0003c0de01007387 */ /* 0x0001e20000100a00 */
[----:B------:R-:W2:Y:S02]  /*59d0*/  LDC R59, c[0x0][0x268] ;  /* 0x00009a00ff3b7b82 */ /* 0x000ea40000000800 */
[----:B------:R-:W-:Y:S01]  /*59e0*/  LEA.HI.X.SX32 R225, R13, R2, 0x1, P1 ;  /* 0x000000020de17211 */ /* 0x000fe200008f0eff */
[----:B------:R3:W-:Y:S01]  /*59f0*/  STL.64 [R1+0x3b8], R220 ;  /* 0x0003b8dc01007387 */ /* 0x0007e20000100a00 */
[----:B------:R-:W-:-:S02]  /*5a00*/  LEA R13, R29, R7, 0x1 ;  /* 0x000000071d0d7211 */ /* 0x000fc400078e08ff */
[----:B------:R-:W-:Y:S01]  /*5a10*/  CS2R R28, SRZ ;  /* 0x00000000001c7805 */ /* 0x000fe2000001ff00 */
[----:B------:R4:W-:Y:S01]  /*5a20*/  STL.64 [R1+0x3b0], R224 ;  /* 0x0003b0e001007387 */ /* 0x0009e20000100a00 */
[----:B------:R-:W2:Y:S01]  /*5a30*/  LDC R63, c[0x0][0x268] ;  /* 0x00009a00ff3f7b82 */ /* 0x000ea20000000800 */
[-C--:B0-----:R-:W-:Y:S02]  /*5a40*/  LEA R222, P2, R17, R6.reuse, 0x1 ;  /* 0x0000000611de7211 */ /* 0x081fe400078408ff */
[----:B---3--:R-:W-:-:S05]  /*5a50*/  LEA R220, P3, R23, R6, 0x1 ;  /* 0x0000000617dc7211 */ /* 0x008fca00078608ff */
[----:B------:R-:W0:Y:S01]  /*5a60*/  LDC R64, c[0x0][0x268] ;  /* 0x00009a00ff407b82 */ /* 0x000e220000000800 */
[-C--:B------:R-:W-:Y:S01]  /*5a70*/  LEA.HI.X.SX32 R223, R17, R2.reuse, 0x1, P2 ;  /* 0x0000000211df7211 */ /* 0x080fe200010f0eff */
[----:B------:R-:W-:Y:S01]  /*5a80*/  IMAD R17, R33, 0x2, R13 ;  /* 0x0000000221117824 */ /* 0x000fe200078e020d */
[----:B------:R-:W-:Y:S02]  /*5a90*/  LEA.HI.X.SX32 R221, R23, R2, 0x1, P3 ;  /* 0x0000000217dd7211 */ /* 0x000fe400018f0eff */
[----:B------:R-:W-:Y:S02]  /*5aa0*/  CS2R R32, SRZ ;  /* 0x0000000000207805 */ /* 0x000fe4000001ff00 */
[C---:B----4-:R-:W-:Y:S01]  /*5ab0*/  LEA R224, P1, R8.reuse, R6, 0x1 ;  /* 0x0000000608e07211 */ /* 0x050fe200078208ff */
[----:B------:R3:W-:Y:S01]  /*5ac0*/  STL.64 [R1+0x3a8], R222 ;  /* 0x0003a8de01007387 */ /* 0x0007e20000100a00 */
[----:B------:R-:W4:Y:S02]  /*5ad0*/  LDC R65, c[0x0][0x268] ;  /* 0x00009a00ff417b82 */ /* 0x000f240000000800 */
[----:B------:R-:W-:Y:S01]  /*5ae0*/  LEA.HI.X.SX32 R225, R8, R2, 0x1, P1 ;  /* 0x0000000208e17211 */ /* 0x000fe200008f0eff */
[----:B------:R1:W-:Y:S01]  /*5af0*/  STL.64 [R1+0x3a0], R220 ;  /* 0x0003a0dc01007387 */ /* 0x0003e20000100a00 */
[----:B------:R-:W-:-:S03]  /*5b00*/  IMAD R8, R34, 0x2, R17 ;  /* 0x0000000222087824 */ /* 0x000fc600078e0211 */
[----:B------:R1:W-:Y:S01]  /*5b10*/  STL.64 [R1+0x398], R224 ;  /* 0x000398e001007387 */ /* 0x0003e20000100a00 */
[----:B------:R-:W4:Y:S01]  /*5b20*/  LDC R69, c[0x0][0x268] ;  /* 0x00009a00ff457b82 */ /* 0x000f220000000800 */
[CC--:B---3--:R-:W-:Y:S02]  /*5b30*/  LEA R222, P2, R3.reuse, R6.reuse, 0x1 ;  /* 0x0000000603de7211 */ /* 0x0c8fe400078408ff */
[C---:B-1----:R-:W-:Y:S02]  /*5b40*/  LEA R220, P3, R22.reuse, R6, 0x1 ;  /* 0x0000000616dc7211 */ /* 0x042fe400078608ff */
[-C--:B------:R-:W-:Y:S01]  /*5b50*/  LEA.HI.X.SX32 R223, R3, R2.reuse, 0x1, P2 ;  /* 0x0000000203df7211 */ /* 0x080fe200010f0eff */
[----:B------:R-:W-:Y:S01]  /*5b60*/  IMAD R3, R35, 0x2, R8 ;  /* 0x0000000223037824 */ /* 0x000fe200078e0208 */
[----:B------:R-:W-:Y:S01]  /*5b70*/  LEA.HI.X.SX32 R221, R22, R2, 0x1, P3 ;  /* 0x0000000216dd7211 */ /* 0x000fe200018f0eff */
[----:B------:R-:W1:Y:S01]  /*5b80*/  LDC R70, c[0x0][0x268] ;  /* 0x00009a00ff467b82 */ /* 0x000e620000000800 */
[----:B------:R-:W-:Y:S01]  /*5b90*/  LEA R224, P1, R16, R6, 0x1 ;  /* 0x0000000610e07211 */ /* 0x000fe200078208ff */
[----:B------:R3:W-:Y:S01]  /*5ba0*/  STL.64 [R1+0x390], R222 ;  /* 0x000390de01007387 */ /* 0x0007e20000100a00 */
[----:B------:R-:W-:-:S02]  /*5bb0*/  CS2R R34, SRZ ;  /* 0x0000000000227805 */ /* 0x000fc4000001ff00 */
[----:B------:R-:W-:Y:S01]  /*5bc0*/  LEA.HI.X.SX32 R225, R16, R2, 0x1, P1 ;  /* 0x0000000210e17211 */ /* 0x000fe200008f0eff */
[----:B------:R2:W-:Y:S01]  /*5bd0*/  STL.64 [R1+0x388], R220 ;  /* 0x000388dc01007387 */ /* 0x0005e20000100a00 */
[----:B------:R-:W-:Y:S01]  /*5be0*/  IMAD R16, R39, 0x2, R3 ;  /* 0x0000000227107824 */ /* 0x000fe200078e0203 */
[----:B------:R-:W1:Y:S01]  /*5bf0*/  LDC R71, c[0x0][0x268] ;  /* 0x00009a00ff477b82 */ /* 0x000e620000000800 */
[----:B------:R-:W-:Y:S01]  /*5c00*/  CS2R R38, SRZ ;  /* 0x0000000000267805 */ /* 0x000fe2000001ff00 */
[----:B------:R-:W-:Y:S01]  /*5c10*/  STL.64 [R1+0x380], R224 ;  /* 0x000380e001007387 */ /* 0x000fe20000100a00 */
[----:B---3--:R-:W-:-:S05]  /*5c20*/  LEA R222, P2, R12, R6, 0x1 ;  /* 0x000000060cde7211 */ /* 0x008fca00078408ff */
[----:B------:R-:W3:Y:S01]  /*5c30*/  LDC R75, c[0x0][0x268] ;  /* 0x00009a00ff4b7b82 */ /* 0x000ee20000000800 */
[C---:B--2---:R-:W-:Y:S02]  /*5c40*/  LEA R220, P3, R21.reuse, R6, 0x1 ;  /* 0x0000000615dc7211 */ /* 0x044fe400078608ff */
[-C--:B------:R-:W-:Y:S02]  /*5c50*/  LEA.HI.X.SX32 R223, R12, R2.reuse, 0x1, P2 ;  /* 0x000000020cdf7211 */ /* 0x080fe400010f0eff */
[----:B------:R-:W-:Y:S02]  /*5c60*/  LEA.HI.X.SX32 R221, R21, R2, 0x1, P3 ;  /* 0x0000000215dd7211 */ /* 0x000fe400018f0eff */
[----:B------:R-:W-:Y:S01]  /*5c70*/  LEA R22, P3, R20, R6, 0x1 ;  /* 0x0000000614167211 */ /* 0x000fe200078608ff */
[----:B------:R2:W-:Y:S01]  /*5c80*/  STL.64 [R1+0x378], R222 ;  /* 0x000378de01007387 */ /* 0x0005e20000100a00 */
[----:B------:R-:W-:Y:S01]  /*5c90*/  LEA R12, R40, R16, 0x1 ;  /* 0x00000010280c7211 */ /* 0x000fe200078e08ff */
[----:B------:R-:W3:Y:S01]  /*5ca0*/  LDC R76, c[0x0][0x268] ;  /* 0x00009a00ff4c7b82 */ /* 0x000ee20000000800 */
[----:B------:R-:W-:Y:S01]  /*5cb0*/  LEA.HI.X.SX32 R23, R20, R2, 0x1, P3 ;  /* 0x0000000214177211 */ /* 0x000fe200018f0eff */
[----:B------:R0:W-:Y:S06]  /*5cc0*/  STL.64 [R1+0x370], R220 ;  /* 0x000370dc01007387 */ /* 0x0001ec0000100a00 */
[----:B------:R-:W3:Y:S01]  /*5cd0*/  LDC R77, c[0x0][0x268] ;  /* 0x00009a00ff4d7b82 */ /* 0x000ee20000000800 */
[----:B--2---:R-:W-:-:S02]  /*5ce0*/  LEA R222, P1, R5, R6, 0x1 ;  /* 0x0000000605de7211 */ /* 0x004fc400078208ff */
[----:B0-----:R-:W-:Y:S02]  /*5cf0*/  LEA R220, P2, R15, R6, 0x1 ;  /* 0x000000060fdc7211 */ /* 0x001fe400078408ff */
[-C--:B------:R-:W-:Y:S01]  /*5d00*/  LEA.HI.X.SX32 R223, R5, R2.reuse, 0x1, P1 ;  /* 0x0000000205df7211 */ /* 0x080fe200008f0eff */
[----:B------:R-:W-:Y:S01]  /*5d10*/  IMAD R5, R41, 0x2, R12 ;  /* 0x0000000229057824 */ /* 0x000fe200078e020c */
[----:B------:R-:W-:Y:S01]  /*5d20*/  LEA.HI.X.SX32 R221, R15, R2, 0x1, P2 ;  /* 0x000000020fdd7211 */ /* 0x000fe200010f0eff */
[----:B------:R-:W0:Y:S01]  /*5d30*/  LDC R82, c[0x0][0x268] ;  /* 0x00009a00ff527b82 */ /* 0x000e220000000800 */
[----:B------:R-:W-:Y:S01]  /*5d40*/  CS2R R40, SRZ ;  /* 0x0000000000287805 */ /* 0x000fe2000001ff00 */
[----:B------:R2:W-:Y:S01]  /*5d50*/  STL.64 [R1+0x368], R222 ;  /* 0x000368de01007387 */ /* 0x0005e20000100a00 */
[----:B------:R-:W-:Y:S01]  /*5d60*/  IMAD R15, R45, 0x2, R5 ;  /* 0x000000022d0f7824 */ /* 0x000fe200078e0205 */
[----:B------:R-:W-:Y:S02]  /*5d70*/  CS2R R44, SRZ ;  /* 0x00000000002c7805 */ /* 0x000fe4000001ff00 */
[----:B------:R4:W-:Y:S04]  /*5d80*/  STL.64 [R1+0x360], R220 ;  /* 0x000360dc01007387 */ /* 0x0009e80000100a00 */
[----:B------:R1:W-:Y:S01]  /*5d90*/  STL.64 [R1+0x358], R22 ;  /* 0x0003581601007387 */ /* 0x0003e20000100a00 */
[----:B--2---:R-:W-:-:S02]  /*5da0*/  LEA R222, P1, R10, R6, 0x1 ;  /* 0x000000060ade7211 */ /* 0x004fc400078208ff */
[----:B----4-:R-:W-:Y:S02]  /*5db0*/  LEA R220, P2, R11, R6, 0x1 ;  /* 0x000000060bdc7211 */ /* 0x010fe400078408ff */
[----:B------:R-:W-:Y:S01]  /*5dc0*/  LEA.HI.X.SX32 R223, R10, R2, 0x1, P1 ;  /* 0x000000020adf7211 */ /* 0x000fe200008f0eff */
[----:B------:R-:W-:Y:S01]  /*5dd0*/  IMAD R10, R46, 0x2, R15 ;  /* 0x000000022e0a7824 */ /* 0x000fe200078e020f */
[----:B-1----:R-:W-:Y:S02]  /*5de0*/  LEA R22, P3, R19, R6, 0x1 ;  /* 0x0000000613167211 */ /* 0x002fe400078608ff */
[-C--:B------:R-:W-:Y:S01]  /*5df0*/  LEA.HI.X.SX32 R221, R11, R2.reuse, 0x1, P2 ;  /* 0x000000020bdd7211 */ /* 0x080fe200010f0eff */
[----:B------:R-:W-:Y:S01]  /*5e00*/  STL.64 [R1+0x350], R222 ;  /* 0x000350de01007387 */ /* 0x000fe20000100a00 */
[----:B------:R-:W-:Y:S01]  /*5e10*/  LEA.HI.X.SX32 R23, R19, R2, 0x1, P3 ;  /* 0x0000000213177211 */ /* 0x000fe200018f0eff */
[----:B------:R-:W-:Y:S01]  /*5e20*/  IMAD R11, R47, 0x2, R10 ;  /* 0x000000022f0b7824 */ /* 0x000fe200078e020a */
[----:B------:R-:W-:Y:S01]  /*5e30*/  LEA R20, P3, R18, R6, 0x1 ;  /* 0x0000000612147211 */ /* 0x000fe200078608ff */
[----:B------:R1:W-:Y:S01]  /*5e40*/  STL.64 [R1+0x348], R220 ;  /* 0x000348dc01007387 */ /* 0x0003e20000100a00 */
[----:B------:R-:W-:-:S02]  /*5e50*/  CS2R R46, SRZ ;  /* 0x00000000002e7805 */ /* 0x000fc4000001ff00 */
[----:B------:R-:W-:Y:S01]  /*5e60*/  LEA.HI.X.SX32 R21, R18, R2, 0x1, P3 ;  /* 0x0000000212157211 */ /* 0x000fe200018f0eff */
[----:B------:R2:W-:Y:S01]  /*5e70*/  STL.64 [R1+0x340], R22 ;  /* 0x0003401601007387 */ /* 0x0005e20000100a00 */
[CC--:B-1----:R-:W-:Y:S02]  /*5e80*/  LEA R220, P1, R14.reuse, R6.reuse, 0x1 ;  /* 0x000000060edc7211 */ /* 0x0c2fe400078208ff */
[C---:B--2---:R-:W-:Y:S02]  /*5e90*/  LEA R22, P2, R9.reuse, R6, 0x1 ;  /* 0x0000000609167211 */ /* 0x044fe400078408ff */
[-C--:B------:R-:W-:Y:S02]  /*5ea0*/  LEA.HI.X.SX32 R221, R14, R2.reuse, 0x1, P1 ;  /* 0x000000020edd7211 */ /* 0x080fe400008f0eff */
[----:B------:R-:W-:Y:S02]  /*5eb0*/  LEA.HI.X.SX32 R23, R9, R2, 0x1, P2 ;  /* 0x0000000209177211 */ /* 0x000fe400010f0eff */
[----:B------:R-:W-:Y:S01]  /*5ec0*/  LEA R14, R51, R11, 0x1 ;  /* 0x0000000b330e7211 */ /* 0x000fe200078e08ff */
[----:B------:R1:W-:Y:S01]  /*5ed0*/  STL.64 [R1+0x338], R220 ;  /* 0x000338dc01007387 */ /* 0x0003e20000100a00 */
[----:B------:R-:W-:-:S03]  /*5ee0*/  CS2R R50, SRZ ;  /* 0x0000000000327805 */ /* 0x000fc6000001ff00 */
[----:B------:R2:W-:Y:S01]  /*5ef0*/  STL.64 [R1+0x330], R22 ;  /* 0x0003301601007387 */ /* 0x0005e20000100a00 */
[----:B------:R-:W-:-:S03]  /*5f00*/  IMAD R9, R52, 0x2, R14 ;  /* 0x0000000234097824 */ /* 0x000fc600078e020e */
[----:B------:R4:W-:Y:S01]  /*5f10*/  STL.64 [R1+0x328], R20 ;  /* 0x0003281401007387 */ /* 0x0009e20000100a00 */
[-C--:B-1----:R-:W-:Y:S02]  /*5f20*/  LEA R220, P1, R7, R6.reuse, 0x1 ;  /* 0x0000000607dc7211 */ /* 0x082fe400078208ff */
[----:B--2---:R-:W-:Y:S02]  /*5f30*/  LEA R22, P2, R13, R6, 0x1 ;  /* 0x000000060d167211 */ /* 0x004fe400078408ff */
[----:B------:R-:W-:Y:S01]  /*5f40*/  LEA.HI.X.SX32 R221, R7, R2, 0x1, P1 ;  /* 0x0000000207dd7211 */ /* 0x000fe200008f0eff */
[----:B------:R-:W-:Y:S01]  /*5f50*/  IMAD R7, R53, 0x2, R9 ;  /* 0x0000000235077824 */ /* 0x000fe200078e0209 */
[----:B----4-:R-:W-:Y:S02]  /*5f60*/  LEA R20, P3, R17, R6, 0x1 ;  /* 0x0000000611147211 */ /* 0x010fe400078608ff */
[----:B------:R-:W-:Y:S02]  /*5f70*/  CS2R R52, SRZ ;  /* 0x0000000000347805 */ /* 0x000fe4000001ff00 */
[-C--:B------:R-:W-:Y:S01]  /*5f80*/  LEA.HI.X.SX32 R23, R13, R2.reuse, 0x1, P2 ;  /* 0x000000020d177211 */ /* 0x080fe200010f0eff */
[----:B------:R1:W-:Y:S01]  /*5f90*/  STL.64 [R1+0x320], R220 ;  /* 0x000320dc01007387 */ /* 0x0003e20000100a00 */
[----:B------:R-:W-:Y:S01]  /*5fa0*/  LEA.HI.X.SX32 R21, R17, R2, 0x1, P3 ;  /* 0x0000000211157211 */ /* 0x000fe200018f0eff */
[----:B------:R-:W-:Y:S01]  /*5fb0*/  IMAD R13, R57, 0x2, R7 ;  /* 0x00000002390d7824 */ /* 0x000fe200078e0207 */
[----:B------:R-:W-:Y:S01]  /*5fc0*/  CS2R R56, SRZ ;  /* 0x0000000000387805 */ /* 0x000fe2000001ff00 */
[----:B------:R2:W-:Y:S04]  /*5fd0*/  STL.64 [R1+0x318], R22 ;  /* 0x0003181601007387 */ /* 0x0005e80000100a00 */
[----:B------:R4:W-:Y:S01]  /*5fe0*/  STL.64 [R1+0x310], R20 ;  /* 0x0003101401007387 */ /* 0x0009e20000100a00 */
[----:B-1----:R-:W-:-:S02]  /*5ff0*/  LEA R220, P1, R8, R6, 0x1 ;  /* 0x0000000608dc7211 */ /* 0x002fc400078208ff */
[C---:B--2---:R-:W-:Y:S02]  /*6000*/  LEA R22, P2, R3.reuse, R6, 0x1 ;  /* 0x0000000603167211 */ /* 0x044fe400078408ff */
[----:B------:R-:W-:Y:S01]  /*6010*/  LEA.HI.X.SX32 R221, R8, R2, 0x1, P1 ;  /* 0x0000000208dd7211 */ /* 0x000fe200008f0eff */
[----:B------:R-:W-:Y:S01]  /*6020*/  IMAD R8, R58, 0x2, R13 ;  /* 0x000000023a087824 */ /* 0x000fe200078e020d */
[C---:B----4-:R-:W-:Y:S02]  /*6030*/  LEA R20, P3, R16.reuse, R6, 0x1 ;  /* 0x0000000610147211 */ /* 0x050fe400078608ff */
[-C--:B------:R-:W-:Y:S01]  /*6040*/  LEA.HI.X.SX32 R23, R3, R2.reuse, 0x1, P2 ;  /* 0x0000000203177211 */ /* 0x080fe200010f0eff */
[----:B------:R1:W-:Y:S01]  /*6050*/  STL.64 [R1+0x308], R220 ;  /* 0x000308dc01007387 */ /* 0x0003e20000100a00 */
[----:B------:R-:W-:Y:S02]  /*6060*/  LEA.HI.X.SX32 R21, R16, R2, 0x1, P3 ;  /* 0x0000000210157211 */ /* 0x000fe400018f0eff */
[----:B------:R-:W-:Y:S01]  /*6070*/  LEA R3, R59, R8, 0x1 ;  /* 0x000000083b037211 */ /* 0x000fe200078e08ff */
[----:B------:R2:W-:Y:S01]  /*6080*/  STL.64 [R1+0x300], R22 ;  /* 0x0003001601007387 */ /* 0x0005e20000100a00 */
[----:B------:R-:W-:-:S03]  /*6090*/  CS2R R58, SRZ ;  /* 0x00000000003a7805 */ /* 0x000fc6000001ff00 */
[----:B------:R4:W-:Y:S01]  /*60a0*/  STL.64 [R1+0x2f8], R20 ;  /* 0x0002f81401007387 */ /* 0x0009e20000100a00 */
[CC--:B-1----:R-:W-:Y:S02]  /*60b0*/  LEA R220, P1, R12.reuse, R6.reuse, 0x1 ;  /* 0x000000060cdc7211 */ /* 0x0c2fe400078208ff */
        /* <DEDUP_REMOVED lines=8> */
[----:B------:R-:W-:-:S02]  /*6140*/  IMAD R5, R64, 0x2, R12 ;  /* 0x0000000240057824 */ /* 0x000fc400078e020c */
[----:B------:R2:W-:Y:S04]  /*6150*/  STL.64 [R1+0x2e8], R22 ;  /* 0x0002e81601007387 */ /* 0x0005e80000100a00 */
[----:B------:R4:W-:Y:S01]  /*6160*/  STL.64 [R1+0x2e0], R20 ;  /* 0x0002e01401007387 */ /* 0x0009e20000100a00 */
[CC--:B-1----:R-:W-:Y:S02]  /*6170*/  LEA R220, P1, R10.reuse, R6.reuse, 0x1 ;  /* 0x000000060adc7211 */ /* 0x0c2fe400078208ff */
[----:B--2---:R-:W-:Y:S02]  /*6180*/  LEA R22, P2, R11, R6, 0x1 ;  /* 0x000000060b167211 */ /* 0x004fe400078408ff */
[----:B------:R-:W-:Y:S01]  /*6190*/  LEA.HI.X.SX32 R221, R10, R2, 0x1, P1 ;  /* 0x000000020add7211 */ /* 0x000fe200008f0eff */
[----:B------:R-:W-:Y:S01]  /*61a0*/  IMAD R10, R65, 0x2, R5 ;  /* 0x00000002410a7824 */ /* 0x000fe200078e0205 */
[----:B----4-:R-:W-:-:S02]  /*61b0*/  LEA R20, P3, R14, R6, 0x1 ;  /* 0x000000060e147211 */ /* 0x010fc400078608ff */
        /* <DEDUP_REMOVED lines=9> */
[----:B--2---:R-:W-:Y:S02]  /*6250*/  LEA R22, P2, R7, R6, 0x1 ;  /* 0x0000000607167211 */ /* 0x004fe400078408ff */
[----:B------:R-:W-:Y:S02]  /*6260*/  LEA.HI.X.SX32 R221, R9, R2, 0x1, P1 ;  /* 0x0000000209dd7211 */ /* 0x000fe400008f0eff */
[----:B----4-:R-:W-:Y:S02]  /*6270*/  LEA R20, P3, R13, R6, 0x1 ;  /* 0x000000060d147211 */ /* 0x010fe400078608ff */
[-C--:B------:R-:W-:Y:S01]  /*6280*/  LEA.HI.X.SX32 R23, R7, R2.reuse, 0x1, P2 ;  /* 0x0000000207177211 */ /* 0x080fe200010f0eff */
[----:B------:R1:W-:Y:S01]  /*6290*/  STL.64 [R1+0x2c0], R220 ;  /* 0x0002c0dc01007387 */ /* 0x0003e20000100a00 */
[----:B------:R-:W-:Y:S02]  /*62a0*/  LEA.HI.X.SX32 R21, R13, R2, 0x1, P3 ;  /* 0x000000020d157211 */ /* 0x000fe400018f0eff */
[----:B------:R-:W-:Y:S01]  /*62b0*/  LEA R9, R70, R11, 0x1 ;  /* 0x0000000b46097211 */ /* 0x000fe200078e08ff */
[----:B------:R2:W-:Y:S04]  /*62c0*/  STL.64 [R1+0x2b8], R22 ;  /* 0x0002b81601007387 */ /* 0x0005e80000100a00 */
[----:B------:R4:W-:Y:S01]  /*62d0*/  STL.64 [R1+0x2b0], R20 ;  /* 0x0002b01401007387 */ /* 0x0009e20000100a00 */
[----:B------:R-:W-:Y:S01]  /*62e0*/  IMAD R7, R71, 0x2, R9 ;  /* 0x0000000247077824 */ /* 0x000fe200078e0209 */
[----:B------:R-:W-:-:S02]  /*62f0*/  CS2R R70, SRZ ;  /* 0x0000000000467805 */ /* 0x000fc4000001ff00 */
[CC--:B-1----:R-:W-:Y:S02]  /*6300*/  LEA R220, P1, R8.reuse, R6.reuse, 0x1 ;  /* 0x0000000608dc7211 */ /* 0x0c2fe400078208ff */
[----:B--2---:R-:W-:Y:S02]  /*6310*/  LEA R22, P2, R3, R6, 0x1 ;  /* 0x0000000603167211 */ /* 0x004fe400078408ff */
[----:B------:R-:W-:Y:S01]  /*6320*/  LEA.HI.X.SX32 R221, R8, R2, 0x1, P1 ;  /* 0x0000000208dd7211 */ /* 0x000fe200008f0eff */
[----:B---3--:R-:W-:Y:S01]  /*6330*/  IMAD R8, R75, 0x2, R7 ;  /* 0x000000024b087824 */ /* 0x008fe200078e0207 */
[C---:B----4-:R-:W-:Y:S02]  /*6340*/  LEA R20, P3, R12.reuse, R6, 0x1 ;  /* 0x000000060c147211 */ /* 0x050fe400078608ff */
        /* <DEDUP_REMOVED lines=11> */
[----:B---3--:R-:W-:-:S02]  /*6400*/  LEA R20, P3, R11, R6, 0x1 ;  /* 0x000000060b147211 */ /* 0x008fc400078608ff */
[----:B------:R-:W-:Y:S02]  /*6410*/  CS2R R76, SRZ ;  /* 0x00000000004c7805 */ /* 0x000fe4000001ff00 */
[-C--:B------:R-:W-:Y:S01]  /*6420*/  LEA.HI.X.SX32 R23, R10, R2.reuse, 0x1, P2 ;  /* 0x000000020a177211 */ /* 0x080fe200010f0eff */
[----:B------:R1:W-:Y:S01]  /*6430*/  STL.64 [R1+0x290], R220 ;  /* 0x000290dc01007387 */ /* 0x0003e20000100a00 */
[----:B------:R-:W-:Y:S02]  /*6440*/  LEA.HI.X.SX32 R21, R11, R2, 0x1, P3 ;  /* 0x000000020b157211 */ /* 0x000fe400018f0eff */
[----:B0-----:R-:W-:Y:S01]  /*6450*/  LEA R10, R82, R5, 0x1 ;  /* 0x00000005520a7211 */ /* 0x001fe200078e08ff */
[----:B------:R0:W-:Y:S01]  /*6460*/  STL.64 [R1+0x288], R22 ;  /* 0x0002881601007387 */ /* 0x0001e20000100a00 */
[----:B------:R-:W-:-:S03]  /*6470*/  CS2R R82, SRZ ;  /* 0x0000000000527805 */ /* 0x000fc6000001ff00 */
[----:B------:R2:W-:Y:S01]  /*6480*/  STL.64 [R1+0x280], R20 ;  /* 0x0002801401007387 */ /* 0x0005e20000100a00 */
[-C--:B-1----:R-:W-:Y:S02]  /*6490*/  LEA R220, P1, R7, R6.reuse, 0x1 ;  /* 0x0000000607dc7211 */ /* 0x082fe400078208ff */
[----:B0-----:R-:W-:Y:S02]  /*64a0*/  LEA R22, P2, R9, R6, 0x1 ;  /* 0x0000000609167211 */ /* 0x001fe400078408ff */
[----:B------:R-:W-:Y:S02]  /*64b0*/  LEA.HI.X.SX32 R221, R7, R2, 0x1, P1 ;  /* 0x0000000207dd7211 */ /* 0x000fe400008f0eff */
[C---:B--2---:R-:W-:Y:S02]  /*64c0*/  LEA R20, P3, R8.reuse, R6, 0x1 ;  /* 0x0000000608147211 */ /* 0x044fe400078608ff */
[-C--:B------:R-:W-:Y:S01]  /*64d0*/  LEA.HI.X.SX32 R23, R9, R2.reuse, 0x1, P2 ;  /* 0x0000000209177211 */ /* 0x080fe200010f0eff */
[C---:B------:R-:W-:Y:S01]  /*64e0*/  IMAD R9, R217.reuse, 0x3e, RZ ;  /* 0x0000003ed9097824 */ /* 0x040fe200078e02ff */
[----:B------:R-:W-:Y:S01]  /*64f0*/  LEA.HI.X.SX32 R21, R8, R2, 0x1, P3 ;  /* 0x0000000208157211 */ /* 0x000fe200018f0eff */
[----:B------:R-:W-:-:S02]  /*6500*/  IMAD R8, R217, 0x3d, RZ ;  /* 0x0000003dd9087824 */ /* 0x000fc400078e02ff */
[----:B------:R0:W-:Y:S03]  /*6510*/  STL.64 [R1+0x278], R22 ;  /* 0x0002781601007387 */ /* 0x0001e60000100a00 */
[----:B------:R-:W-:Y:S01]  /*6520*/  LEA.HI.X.SX32 R13, R8, R219, 0x1, P0 ;  /* 0x000000db080d7211 */ /* 0x000fe200000f0eff */
[----:B------:R1:W-:Y:S04]  /*6530*/  STL.64 [R1+0x268], R20 ;  /* 0x0002681401007387 */ /* 0x0003e80000100a00 */
[----:B------:R-:W-:Y:S01]  /*6540*/  STL.64 [R1+0x270], R220 ;  /* 0x000270dc01007387 */ /* 0x000fe20000100a00 */
[-C--:B0-----:R-:W-:Y:S02]  /*6550*/  LEA R22, P2, R10, R6.reuse, 0x1 ;  /* 0x000000060a167211 */ /* 0x081fe400078408ff */
[----:B-1----:R-:W-:-:S02]  /*6560*/  LEA R20, P1, R3, R6, 0x1 ;  /* 0x0000000603147211 */ /* 0x002fc400078208ff */
[----:B------:R-:W-:Y:S02]  /*6570*/  LEA R6, P3, R5, R6, 0x1 ;  /* 0x0000000605067211 */ /* 0x000fe400078608ff */
[-C--:B------:R-:W-:Y:S01]  /*6580*/  LEA.HI.X.SX32 R23, R10, R2.reuse, 0x1, P2 ;  /* 0x000000020a177211 */ /* 0x080fe200010f0eff */
[----:B------:R-:W-:Y:S01]  /*6590*/  IMAD R10, R217, 0x3f, RZ ;  /* 0x0000003fd90a7824 */ /* 0x000fe200078e02ff */
[-C--:B------:R-:W-:Y:S02]  /*65a0*/  LEA.HI.X.SX32 R21, R3, R2.reuse, 0x1, P1 ;  /* 0x0000000203157211 */ /* 0x080fe400008f0eff */
[----:B------:R-:W-:Y:S01]  /*65b0*/  LEA.HI.X.SX32 R7, R5, R2, 0x1, P3 ;  /* 0x0000000205077211 */ /* 0x000fe200018f0eff */
[----:B------:R-:W-:Y:S01]  /*65c0*/  IMAD.MOV.U32 R2, RZ, RZ, 0x3f800000 ;  /* 0x3f800000ff027424 */ /* 0x000fe200078e00ff */
[----:B------:R-:W-:Y:S01]  /*65d0*/  STL.64 [R1+0x250], R22 ;  /* 0x0002501601007387 */ /* 0x000fe20000100a00 */
[----:B------:R-:W-:Y:S01]  /*65e0*/  IMAD.MOV.U32 R5, RZ, RZ, -0x800000 ;  /* 0xff800000ff057424 */ /* 0x000fe200078e00ff */
[----:B------:R-:W-:-:S02]  /*65f0*/  IADD3 RZ, P2, R25, R218, RZ ;  /* 0x000000da19ff7210 */ /* 0x000fc40007f5e0ff */
[----:B------:R-:W-:Y:S01]  /*6600*/  STL.64 [R1+0x260], R20 ;  /* 0x0002601401007387 */ /* 0x000fe20000100a00 */
[----:B------:R-:W-:Y:S02]  /*6610*/  IADD3 RZ, P1, R24, R218, RZ ;  /* 0x000000da18ff7210 */ /* 0x000fe40007f3e0ff */
[----:B------:R-:W-:Y:S02]  /*6620*/  CS2R R24, SRZ ;  /* 0x0000000000187805 */ /* 0x000fe4000001ff00 */
[----:B------:R-:W-:Y:S01]  /*6630*/  LEA.HI.X.SX32 R9, R9, R219, 0x1, P2 ;  /* 0x000000db09097211 */ /* 0x000fe200010f0eff */
[----:B------:R0:W-:Y:S04]  /*6640*/  STL.64 [R1+0x258], R6 ;  /* 0x0002580601007387 */ /* 0x0001e80000100a00 */
[----:B------:R1:W-:Y:S04]  /*6650*/  STL [R1+0x248], R2 ;  /* 0x0002480201007387 */ /* 0x0003e80000100800 */
[----:B------:R2:W-:Y:S01]  /*6660*/  STL [R1+0x114], R5 ;  /* 0x0001140501007387 */ /* 0x0005e20000100800 */
[----:B0-----:R-:W-:-:S02]  /*6670*/  IMAD.MOV.U32 R6, RZ, RZ, -0x800000 ;  /* 0xff800000ff067424 */ /* 0x001fc400078e00ff */
[----:B------:R-:W-:Y:S01]  /*6680*/  IMAD R7, R217, 0x3c, RZ ;  /* 0x0000003cd9077824 */ /* 0x000fe200078e02ff */
[----:B-1----:R-:W-:Y:S02]  /*6690*/  CS2R R2, SRZ ;  /* 0x0000000000027805 */ /* 0x002fe4000001ff00 */
[----:B------:R0:W-:Y:S01]  /*66a0*/  STL [R1+0x144], R6 ;  /* 0x0001440601007387 */ /* 0x0001e20000100800 */
[----:B--2---:R-:W-:Y:S01]  /*66b0*/  IMAD.MOV.U32 R5, RZ, RZ, 0x3f800000 ;  /* 0x3f800000ff057424 */ /* 0x004fe200078e00ff */
[-C--:B------:R-:W-:Y:S02]  /*66c0*/  LEA.HI.X.SX32 R15, R7, R219.reuse, 0x1, P5 ;  /* 0x000000db070f7211 */ /* 0x080fe400028f0eff */
[----:B------:R-:W-:Y:S02]  /*66d0*/  LEA.HI.X.SX32 R7, R10, R219, 0x1, P1 ;  /* 0x000000db0a077211 */ /* 0x000fe400008f0eff */
[----:B------:R1:W-:Y:S01]  /*66e0*/  STL [R1+0x148], R5 ;  /* 0x0001480501007387 */ /* 0x0003e20000100800 */
[----:B0-----:R-:W-:-:S05]  /*66f0*/  IMAD R6, R217, 0x3b, RZ ;  /* 0x0000003bd9067824 */ /* 0x001fca00078e02ff */
[-C--:B------:R-:W-:Y:S01]  /*6700*/  LEA.HI.X.SX32 R17, R6, R219.reuse, 0x1, P6 ;  /* 0x000000db06117211 */ /* 0x080fe200030f0eff */
[----:B-1----:R-:W-:Y:S01]  /*6710*/  IMAD R5, R217, 0x3a, RZ ;  /* 0x0000003ad9057824 */ /* 0x002fe200078e02ff */
[C---:B------:R-:W-:Y:S02]  /*6720*/  LOP3.LUT R6, R4.reuse, 0x30, RZ, 0x3c, !PT ;  /* 0x0000003004067812 */ /* 0x040fe400078e3cff */
[C---:B------:R-:W-:Y:S02]  /*6730*/  LOP3.LUT R6, R4.reuse, 0x60, RZ, 0x3c, !PT ;  /* 0x0000006004067812 */ /* 0x040fe400078e3cff */
[----:B------:R-:W-:Y:S02]  /*6740*/  LEA.HI.X.SX32 R19, R5, R219, 0x1, P4 ;  /* 0x000000db05137211 */ /* 0x000fe400020f0eff */
[----:B------:R-:W-:-:S03]  /*6750*/  LOP3.LUT R5, R4, 0x10, RZ, 0x3c, !PT ;  /* 0x0000001004057812 */ /* 0x000fc600078e3cff */
[----:B------:R-:W-:Y:S04]  /*6760*/  STL [R1+0x17c], R19 ;  /* 0x00017c1301007387 */ /* 0x000fe80000100800 */
[----:B------:R-:W-:Y:S04]  /*6770*/  STL [R1+0x174], R17 ;  /* 0x0001741101007387 */ /* 0x000fe80000100800 */
[----:B------:R-:W-:Y:S04]  /*6780*/  STL [R1+0x16c], R15 ;  /* 0x00016c0f01007387 */ /* 0x000fe80000100800 */
[----:B------:R-:W-:Y:S04]  /*6790*/  STL [R1+0x164], R13 ;  /* 0x0001640d01007387 */ /* 0x000fe80000100800 */
[----:B------:R-:W-:Y:S04]  /*67a0*/  STL [R1+0x15c], R9 ;  /* 0x00015c0901007387 */ /* 0x000fe80000100800 */
[----:B------:R0:W-:Y:S04]  /*67b0*/  STL [R1+0x154], R7 ;  /* 0x0001540701007387 */ /* 0x0001e80000100800 */
[----:B------:R1:W-:Y:S01]  /*67c0*/  STL [R1+0x670], R5 ;  /* 0x0006700501007387 */ /* 0x0003e20000100800 */
[----:B0-----:R-:W-:-:S02]  /*67d0*/  LOP3.LUT R7, R4, 0x20, RZ, 0x3c, !PT ;  /* 0x0000002004077812 */ /* 0x001fc400078e3cff */
[C---:B------:R-:W-:Y:S02]  /*67e0*/  LOP3.LUT R7, R4.reuse, 0x50, RZ, 0x3c, !PT ;  /* 0x0000005004077812 */ /* 0x040fe400078e3cff */
[C---:B-1----:R-:W-:Y:S02]  /*67f0*/  LOP3.LUT R5, R4.reuse, 0x40, RZ, 0x3c, !PT ;  /* 0x0000004004057812 */ /* 0x042fe400078e3cff */
[----:B------:R-:W-:-:S07]  /*6800*/  LOP3.LUT R5, R4, 0x70, RZ, 0x3c, !PT ;  /* 0x0000007004057812 */ /* 0x000fce00078e3cff */
.L_x_1:
[----:B------:R0:W-:Y:S01]  /*6810*/  STL [R1+0x6b8], R2 ;  /* 0x0006b80201007387 */ /* 0x0001e20000100800 */
[----:B------:R-:W-:-:S03]  /*6820*/  MOV R5, UR50 ;  /* 0x0000003200057c02 */ /* 0x000fc60008000f00 */
[----:B------:R1:W-:Y:S01]  /*6830*/  STL [R1+0x6b4], R0 ;  /* 0x0006b40001007387 */ /* 0x0003e20000100800 */
[CC--:B-----5:R-:W-:Y:S01]  /*6840*/  LEA R8, P0, R217.reuse, R218.reuse, 0x2 ;  /* 0x000000dad9087211 */ /* 0x0e0fe200078010ff */
[C---:B------:R-:W-:Y:S01]  /*6850*/  IMAD.SHL.U32 R7, R217.reuse, 0x4, RZ ;  /* 0x00000004d9077824 */ /* 0x040fe200078e00ff */
[----:B------:R-:W-:Y:S02]  /*6860*/  LEA R6, P1, R217, R218, 0x3 ;  /* 0x000000dad9067211 */ /* 0x000fe400078218ff */
[----:B0-----:R-:W-:Y:S02]  /*6870*/  MOV R2, UR55 ;  /* 0x0000003700027c02 */ /* 0x001fe40008000f00 */
[----:B-1----:R-:W-:-:S05]  /*6880*/  MOV R0, UR51 ;  /* 0x0000003300007c02 */ /* 0x002fca0008000f00 */
[----:B------:R0:W-:Y:S04]  /*6890*/  STL [R1+0x48], R0 ;  /* 0x0000480001007387 */ /* 0x0001e80000100800 */
[----:B------:R1:W-:Y:S01]  /*68a0*/  STL [R1+0x44], R5 ;  /* 0x0000440501007387 */ /* 0x0003e20000100800 */
[----:B------:R-:W-:-:S03]  /*68b0*/  LEA.HI.X.SX32 R7, R7, R219, 0x1, P1 ;  /* 0x000000db07077211 */ /* 0x000fc600008f0eff */
[----:B------:R-:W2:Y:S01]  /*68c0*/  LDL.64 R18, [R1+0x240] ;  /* 0x0002400001127983 */ /* 0x000ea20000100a00 */
[----:B0-----:R-:W-:Y:S02]  /*68d0*/  MOV R0, UR54 ;  /* 0x0000003600007c02 */ /* 0x001fe40008000f00 */
[----:B-1----:R-:W-:Y:S01]  /*68e0*/  SHF.L.U32 R5, R217, 0x1, RZ ;  /* 0x00000001d9057819 */ /* 0x002fe200000006ff */
[----:B------:R0:W-:Y:S03]  /*68f0*/  STL [R1+0x40], R2 ;  /* 0x0000400201007387 */ /* 0x0001e60000100800 */
[----:B------:R-:W-:Y:S01]  /*6900*/  LEA.HI.X.SX32 R9, R5, R219, 0x1, P0 ;  /* 0x000000db05097211 */ /* 0x000fe200000f0eff */
[----:B------:R-:W3:Y:S01]  /*6910*/  LDL.64 R16, [R1+0x240] ;  /* 0x0002400001107983 */ /* 0x000ee20000100a00 */
[----:B------:R-:W-:-:S03]  /*6920*/  IMAD.WIDE R10, R3, 0x2, R218 ;  /* 0x00000002030a7825 */ /* 0x000fc600078e02da */
[----:B------:R1:W-:Y:S01]  /*6930*/  STL [R1+0x3c], R0 ;  /* 0x00003c0001007387 */ /* 0x0003e20000100800 */
[C---:B------:R-:W-:Y:S01]  /*6940*/  IMAD.WIDE R8, R3.reuse, 0x2, R8 ;  /* 0x0000000203087825 */ /* 0x040fe200078e0208 */
[----:B0-----:R-:W-:Y:S02]  /*6950*/  MOV R2, UR59 ;  /* 0x0000003b00027c02 */ /* 0x001fe40008000f00 */
[----:B------:R0:W4:Y:S01]  /*6960*/  LDG.E.U16 R15, desc[UR6][R10.64] ;  /* 0x000000060a0f7981 */ /* 0x000122000c1e1500 */
[----:B------:R-:W-:Y:S01]  /*6970*/  IMAD.WIDE R6, R3, 0x2, R6 ;  /* 0x0000000203067825 */ /* 0x000fe200078e0206 */
[----:B-1----:R-:W-:Y:S02]  /*6980*/  MOV R0, UR58 ;  /* 0x0000003a00007c02 */ /* 0x002fe40008000f00 */
[----:B------:R1:W-:Y:S04]  /*6990*/  STL [R1+0x6bc], R2 ;  /* 0x0006bc0201007387 */ /* 0x0003e80000100800 */
[----:B------:R1:W-:Y:S01]  /*69a0*/  STL [R1+0x6c0], R0 ;  /* 0x0006c00001007387 */ /* 0x0003e20000100800 */
[C---:B------:R-:W-:Y:S01]  /*69b0*/  IMAD R192, R217.reuse, 0x42, RZ ;  /* 0x00000042d9c07824 */ /* 0x040fe200078e02ff */
[----:B------:R-:W-:-:S02]  /*69c0*/  LEA R12, P0, R217, R218, 0x4 ;  /* 0x000000dad90c7211 */ /* 0x000fc400078020ff */
[C---:B0-----:R-:W-:Y:S01]  /*69d0*/  LEA R10, P1, R217.reuse, R218, 0x5 ;  /* 0x000000dad90a7211 */ /* 0x041fe200078228ff */
[----:B------:R-:W4:Y:S04]  /*69e0*/  LDL.64 R250, [R1+0x238] ;  /* 0x0002380001fa7983 */ /* 0x000f280000100a00 */
[----:B-1----:R0:W4:Y:S04]  /*69f0*/  LDG.E.U16 R2, desc[UR6][R8.64] ;  /* 0x0000000608027981 */ /* 0x002128000c1e1500 */
[----:B------:R1:W4:Y:S01]  /*6a00*/  LDG.E.U16 R0, desc[UR6][R6.64] ;  /* 0x0000000606007981 */ /* 0x000322000c1e1500 */
[----:B------:R-:W-:-:S02]  /*6a10*/  SHF.L.U32 R14, R217, 0x6, RZ ;  /* 0x00000006d90e7819 */ /* 0x000fc400000006ff */
[C---:B------:R-:W-:Y:S01]  /*6a20*/  LEA R182, P3, R217.reuse, R218, 0x7 ;  /* 0x000000dad9b67211 */ /* 0x040fe200078638ff */
[----:B------:R-:W4:Y:S01]  /*6a30*/  LDL.64 R248, [R1+0x230] ;  /* 0x0002300001f87983 */ /* 0x000f220000100a00 */
[----:B0-----:R-:W-:-:S03]  /*6a40*/  IMAD.SHL.U32 R9, R217, 0x20, RZ ;  /* 0x00000020d9097824 */ /* 0x001fc600078e00ff */
[----:B------:R-:W4:Y:S01]  /*6a50*/  LDL.64 R246, [R1+0x228] ;  /* 0x0002280001f67983 */ /* 0x000f220000100a00 */
[C---:B-1----:R-:W-:Y:S02]  /*6a60*/  IMAD.SHL.U32 R6, R217.reuse, 0x8, RZ ;  /* 0x00000008d9067824 */ /* 0x042fe400078e00ff */
[C---:B------:R-:W-:Y:S01]  /*6a70*/  IMAD.SHL.U32 R7, R217.reuse, 0x10, RZ ;  /* 0x00000010d9077824 */ /* 0x040fe200078e00ff */
[----:B------:R-:W-:Y:S01]  /*6a80*/  LEA R8, P2, R217, R218, 0x6 ;  /* 0x000000dad9087211 */ /* 0x000fe200078430ff */
[----:B------:R-:W4:Y:S01]  /*6a90*/  LDL.64 R244, [R1+0x220] ;  /* 0x0002200001f47983 */ /* 0x000f220000100a00 */
[-C--:B------:R-:W-:Y:S02]  /*6aa0*/  LEA.HI.X.SX32 R13, R6, R219.reuse, 0x1, P0 ;  /* 0x000000db060d7211 */ /* 0x080fe400000f0eff */
[-C--:B------:R-:W-:Y:S01]  /*6ab0*/  LEA.HI.X.SX32 R11, R7, R219.reuse, 0x1, P1 ;  /* 0x000000db070b7211 */ /* 0x080fe200008f0eff */
[----:B------:R-:W4:Y:S01]  /*6ac0*/  LDL.64 R242, [R1+0x238] ;  /* 0x0002380001f27983 */ /* 0x000f220000100a00 */
[----:B------:R-:W-:Y:S01]  /*6ad0*/  LEA.HI.X.SX32 R9, R9, R219, 0x1, P2 ;  /* 0x000000db09097211 */ /* 0x000fe200010f0eff */
[----:B------:R-:W-:-:S02]  /*6ae0*/  IMAD.WIDE R12, R3, 0x2, R12 ;  /* 0x00000002030c7825 */ /* 0x000fc400078e020c */
[----:B------:R-:W4:Y:S04]  /*6af0*/  LDL.64 R240, [R1+0x230] ;  /* 0x0002300001f07983 */ /* 0x000f280000100a00 */
[----:B------:R-:W4:Y:S04]  /*6b00*/  LDL.64 R236, [R1+0x228] ;  /* 0x0002280001ec7983 */ /* 0x000f280000100a00 */
[----:B------:R-:W4:Y:S04]  /*6b10*/  LDL.64 R222, [R1+0x220] ;  /* 0x0002200001de7983 */ /* 0x000f280000100a00 */
[----:B------:R-:W4:Y:S01]  /*6b20*/  LDL.64 R220, [R1+0x218] ;  /* 0x0002180001dc7983 */ /* 0x000f220000100a00 */
[----:B------:R-:W-:Y:S01]  /*6b30*/  LEA.HI.X.SX32 R183, R14, R219, 0x1, P3 ;  /* 0x000000db0eb77211 */ /* 0x000fe200018f0eff */
[----:B------:R-:W-:-:S02]  /*6b40*/  IMAD.WIDE R10, R3, 0x2, R10 ;  /* 0x00000002030a7825 */ /* 0x000fc400078e020a */
[----:B------:R-:W4:Y:S02]  /*6b50*/  LDG.E.U16 R12, desc[UR6][R12.64] ;  /* 0x000000060c0c7981 */ /* 0x000f24000c1e1500 */
[----:B------:R-:W-:Y:S02]  /*6b60*/  IMAD.WIDE R8, R3, 0x2, R8 ;  /* 0x0000000203087825 */ /* 0x000fe400078e0208 */
[----:B------:R-:W4:Y:S02]  /*6b70*/  LDG.E.U16 R10, desc[UR6][R10.64] ;  /* 0x000000060a0a7981 */ /* 0x000f24000c1e1500 */
[----:B---3--:R-:W-:Y:S02]  /*6b80*/  IMAD.IADD R16, R192, 0x1, R218 ;  /* 0x00000001c0107824 */ /* 0x008fe400078e02da */
[----:B--2---:R-:W-:-:S03]  /*6b90*/  IMAD.MOV.U32 R17, RZ, RZ, R19 ;  /* 0x000000ffff117224 */ /* 0x004fc600078e0013 */
[----:B------:R-:W-:Y:S04]  /*6ba0*/  STL [R1+0x240], R16 ;  /* 0x0002401001007387 */ /* 0x000fe80000100800 */
[----:B----4-:R0:W-:Y:S01]  /*6bb0*/  STL [R1+0x30], R15 ;  /* 0x0000300f01007387 */ /* 0x0101e20000100800 */
[----:B------:R-:W-:-:S03]  /*6bc0*/  IMAD.WIDE R6, R3, 0x2, R16 ;  /* 0x0000000203067825 */ /* 0x000fc600078e0210 */
[----:B------:R1:W-:Y:S04]  /*6bd0*/  STL [R1+0x28], R2 ;  /* 0x0000280201007387 */ /* 0x0003e80000100800 */
[----:B------:R2:W-:Y:S04]  /*6be0*/  STL [R1+0x24], R0 ;  /* 0x0000240001007387 */ /* 0x0005e80000100800 */
[----:B0-----:R-:W3:Y:S04]  /*6bf0*/  LDL.64 R14, [R1+0x218] ;  /* 0x00021800010e7983 */ /* 0x001ee80000100a00 */
[----:B-1----:R0:W4:Y:S04]  /*6c00*/  LDG.E.U16 R2, desc[UR6][R8.64] ;  /* 0x0000000608027981 */ /* 0x002128000c1e1500 */
[----:B--2---:R1:W2:Y:S01]  /*6c10*/  LDG.E.U16 R0, desc[UR6][R6.64] ;  /* 0x0000000606007981 */ /* 0x0042a2000c1e1500 */
[----:B------:R-:W-:-:S02]  /*6c20*/  IMAD R191, R217, 0x44, RZ ;  /* 0x00000044d9bf7824 */ /* 0x000fc400078e02ff */
[C---:B------:R-:W-:Y:S01]  /*6c30*/  IMAD R190, R217.reuse, 0x46, RZ ;  /* 0x00000046d9be7824 */ /* 0x040fe200078e02ff */
[----:B------:R-:W2:Y:S01]  /*6c40*/  LDL.64 R234, [R1+0x210] ;  /* 0x0002100001ea7983 */ /* 0x000ea20000100a00 */
[C---:B------:R-:W-:Y:S02]  /*6c50*/  IMAD R189, R217.reuse, 0x48, RZ ;  /* 0x00000048d9bd7824 */ /* 0x040fe400078e02ff */
[----:B------:R-:W-:Y:S01]  /*6c60*/  IMAD R238, R217, 0x4c, RZ ;  /* 0x0000004cd9ee7824 */ /* 0x000fe200078e02ff */
[----:B------:R-:W2:Y:S01]  /*6c70*/  LDL.64 R232, [R1+0x208] ;  /* 0x0002080001e87983 */ /* 0x000ea20000100a00 */
[--C-:B------:R-:W-:Y:S02]  /*6c80*/  IMAD.IADD R242, R191, 0x1, R218.reuse ;  /* 0x00000001bff27824 */ /* 0x100fe400078e02da */
[----:B------:R-:W-:Y:S01]  /*6c90*/  IMAD R188, R217, 0x4a, RZ ;  /* 0x0000004ad9bc7824 */ /* 0x000fe200078e02ff */
[----:B------:R-:W2:Y:S01]  /*6ca0*/  LDL.64 R230, [R1+0x200] ;  /* 0x0002000001e67983 */ /* 0x000ea20000100a00 */
[----:B------:R-:W-:-:S02]  /*6cb0*/  IMAD.IADD R240, R190, 0x1, R218 ;  /* 0x00000001bef07824 */ /* 0x000fc400078e02da */
[----:B------:R-:W-:Y:S01]  /*6cc0*/  IMAD.IADD R236, R189, 0x1, R218 ;  /* 0x00000001bdec7824 */ /* 0x000fe200078e02da */
[----:B------:R-:W2:Y:S01]  /*6cd0*/  LDL.64 R228, [R1+0x1f8] ;  /* 0x0001f80001e47983 */ /* 0x000ea20000100a00 */
[----:B------:R-:W-:-:S03]  /*6ce0*/  IADD3 R222, R188, R218, RZ ;  /* 0x000000dabcde7210 */ /* 0x000fc60007ffe0ff */
[----:B-----5:R-:W2:Y:S01]  /*6cf0*/  LDL.64 R226, [R1+0x1f0] ;  /* 0x0001f00001e27983 */ /* 0x020ea20000100a00 */
[----:B------:R-:W-:-:S03]  /*6d00*/  IMAD.IADD R220, R238, 0x1, R218 ;  /* 0x00000001eedc7824 */ /* 0x000fc600078e02da */
[----:B------:R-:W2:Y:S04]  /*6d10*/  LDL.64 R224, [R1+0x210] ;  /* 0x0002100001e07983 */ /* 0x000ea80000100a00 */
[----:B------:R-:W2:Y:S04]  /*6d20*/  LDL.64 R22, [R1+0x208] ;  /* 0x0002080001167983 */ /* 0x000ea80000100a00 */
[----:B------:R-:W2:Y:S04]  /*6d30*/  LDL.64 R20, [R1+0x200] ;  /* 0x0002000001147983 */ /* 0x000ea80000100a00 */
[----:B------:R-:W2:Y:S04]  /*6d40*/  LDL.64 R18, [R1+0x1f8] ;  /* 0x0001f80001127983 */ /* 0x000ea80000100a00 */
[----:B------:R-:W2:Y:S04]  /*6d50*/  LDL.64 R16, [R1+0x1f0] ;  /* 0x0001f00001107983 */ /* 0x000ea80000100a00 */
[----:B------:R-:W-:Y:S04]  /*6d60*/  STL [R1+0x238], R242 ;  /* 0x000238f201007387 */ /* 0x000fe80000100800 */
[----:B------:R-:W-:Y:S04]  /*6d70*/  STL [R1+0x230], R240 ;  /* 0x000230f001007387 */ /* 0x000fe80000100800 */
[----:B------:R0:W-:Y:S01]  /*6d80*/  STL [R1+0x20], R12 ;  /* 0x0000200c01007387 */ /* 0x0001e20000100800 */
[----:B------:R-:W-:-:S03]  /*6d90*/  IMAD.MOV.U32 R243, RZ, RZ, R251 ;  /* 0x000000fffff37224 */ /* 0x000fc600078e00fb */
[----:B------:R-:W-:Y:S01]  /*6da0*/  STL [R1+0x228], R236 ;  /* 0x000228ec01007387 */ /* 0x000fe20000100800 */
[----:B------:R-:W-:-:S03]  /*6db0*/  MOV R241, R249 ;  /* 0x000000f900f17202 */ /* 0x000fc60000000f00 */
[----:B------:R1:W-:Y:S01]  /*6dc0*/  STL [R1+0x1c], R10 ;  /* 0x00001c0a01007387 */ /* 0x0003e20000100800 */
[----:B------:R-:W-:Y:S02]  /*6dd0*/  IMAD.MOV.U32 R237, RZ, RZ, R247 ;  /* 0x000000ffffed7224 */ /* 0x000fe400078e00f7 */
[----:B------:R-:W-:Y:S02]  /*6de0*/  IMAD.MOV.U32 R223, RZ, RZ, R245 ;  /* 0x000000ffffdf7224 */ /* 0x000fe400078e00f5 */
[----:B0-----:R-:W-:-:S04]  /*6df0*/  IMAD.WIDE R12, R3, 0x2, R240 ;  /* 0x00000002030c7825 */ /* 0x001fc800078e02f0 */
[----:B-1----:R-:W-:-:S04]  /*6e00*/  IMAD.WIDE R10, R3, 0x2, R236 ;  /* 0x00000002030a7825 */ /* 0x002fc800078e02ec */
[----:B------:R-:W-:-:S04]  /*6e10*/  IMAD.WIDE R8, R3, 0x2, R222 ;  /* 0x0000000203087825 */ /* 0x000fc800078e02de */
[----:B---3--:R-:W-:Y:S02]  /*6e20*/  IMAD.MOV.U32 R221, RZ, RZ, R15 ;  /* 0x000000ffffdd7224 */ /* 0x008fe400078e000f */
[C---:B------:R-:W-:Y:S01]  /*6e30*/  IMAD.WIDE R6, R3.reuse, 0x2, R220 ;  /* 0x0000000203067825 */ /* 0x040fe200078e02dc */
[----:B----4-:R0:W-:Y:S04]  /*6e40*/  STL [R1+0x18], R2 ;  /* 0x0000180201007387 */ /* 0x0101e80000100800 */
[----:B------:R-:W-:Y:S01]  /*6e50*/  STL [R1+0x220], R222 ;  /* 0x000220de01007387 */ /* 0x000fe20000100800 */
[----:B------:R-:W-:-:S03]  /*6e60*/  IMAD.WIDE R14, R3, 0x2, R242 ;  /* 0x00000002030e7825 */ /* 0x000fc600078e02f2 */
[----:B--2---:R1:W-:Y:S04]  /*6e70*/  STL [R1+0x14], R0 ;  /* 0x0000140001007387 */ /* 0x0043e80000100800 */
[----:B------:R-:W2:Y:S04]  /*6e80*/  LDG.E.U16 R216, desc[UR6][R14.64] ;  /* 0x000000060ed87981 */ /* 0x000ea8000c1e1500 */
[----:B0-----:R-:W3:Y:S04]  /*6e90*/  LDG.E.U16 R2, desc[UR6][R8.64] ;  /* 0x0000000608027981 */ /* 0x001ee8000c1e1500 */
[----:B-1----:R-:W4:Y:S04]  /*6ea0*/  LDG.E.U16 R0, desc[UR6][R6.64] ;  /* 0x0000000606007981 */ /* 0x002f28000c1e1500 */
[----:B------:R0:W3:Y:S04]  /*6eb0*/  LDG.E.U16 R15, desc[UR6][R12.64] ;  /* 0x000000060c0f7981 */ /* 0x0000e8000c1e1500 */
[----:B------:R-:W3:Y:S01]  /*6ec0*/  LDG.E.U16 R14, desc[UR6][R10.64] ;  /* 0x000000060a0e7981 */ /* 0x000ee2000c1e1500 */
[----:B------:R-:W-:-:S02]  /*6ed0*/  IMAD R236, R217, 0x4e, RZ ;  /* 0x0000004ed9ec7824 */ /* 0x000fc400078e02ff */
[C---:B------:R-:W-:Y:S01]  /*6ee0*/  IMAD R222, R217.reuse, 0x50, RZ ;  /* 0x00000050d9de7824 */ /* 0x040fe200078e02ff */
[----:B------:R1:W-:Y:S01]  /*6ef0*/  STL [R1+0x218], R220 ;  /* 0x000218dc01007387 */ /* 0x0003e20000100800 */
[C---:B------:R-:W-:Y:S02]  /*6f00*/  IMAD R195, R217.reuse, 0x54, RZ ;  /* 0x00000054d9c37824 */ /* 0x040fe400078e02ff */
[C---:B------:R-:W-:Y:S02]  /*6f10*/  IMAD R240, R217.reuse, 0x56, RZ ;  /* 0x00000056d9f07824 */ /* 0x040fe400078e02ff */
[--C-:B------:R-:W-:Y:S02]  /*6f20*/  IMAD.IADD R224, R236, 0x1, R218.reuse ;  /* 0x00000001ece07824 */ /* 0x100fe400078e02da */
[--C-:B------:R-:W-:Y:S02]  /*6f30*/  IMAD.IADD R22, R222, 0x1, R218.reuse ;  /* 0x00000001de167824 */ /* 0x100fe400078e02da */
[----:B-1----:R-:W-:Y:S01]  /*6f40*/  IMAD R220, R217, 0x52, RZ ;  /* 0x00000052d9dc7824 */ /* 0x002fe200078e02ff */
[----:B------:R-:W-:Y:S01]  /*6f50*/  IADD3 R18, R195, R218, RZ ;  /* 0x000000dac3127210 */ /* 0x000fe20007ffe0ff */
[----:B------:R-:W-:-:S02]  /*6f60*/  IMAD.IADD R16, R240, 0x1, R218 ;  /* 0x00000001f0107824 */ /* 0x000fc400078e02da */
[----:B------:R-:W-:Y:S02]  /*6f70*/  IMAD.IADD R20, R220, 0x1, R218 ;  /* 0x00000001dc147824 */ /* 0x000fe400078e02da */
[----:B------:R-:W-:Y:S02]  /*6f80*/  IMAD.MOV.U32 R225, RZ, RZ, R235 ;  /* 0x000000ffffe17224 */ /* 0x000fe400078e00eb */
[----:B0-----:R-:W-:Y:S01]  /*6f90*/  IMAD.WIDE R12, R3, 0x2, R224 ;  /* 0x00000002030c7825 */ /* 0x001fe200078e02e0 */
[----:B----4-:R-:W-:Y:S04]  /*6fa0*/  STL [R1+0x6c4], R0 ;  /* 0x0006c40001007387 */ /* 0x010fe80000100800 */
[----:B------:R-:W-:Y:S04]  /*6fb0*/  STL [R1+0x210], R224 ;  /* 0x000210e001007387 */ /* 0x000fe80000100800 */
[----:B------:R-:W-:Y:S04]  /*6fc0*/  STL [R1+0x208], R22 ;  /* 0x0002081601007387 */ /* 0x000fe80000100800 */
[----:B------:R-:W-:Y:S04]  /*6fd0*/  STL [R1+0x200], R20 ;  /* 0x0002001401007387 */ /* 0x000fe80000100800 */
[----:B------:R-:W-:Y:S04]  /*6fe0*/  STL [R1+0x1f8], R18 ;  /* 0x0001f81201007387 */ /* 0x000fe80000100800 */
[----:B------:R-:W-:Y:S04]  /*6ff0*/  STL [R1+0x1f0], R16 ;  /* 0x0001f01001007387 */ /* 0x000fe80000100800 */
[----:B------:R-:W4:Y:S04]  /*7000*/  LDL.64 R234, [R1+0x1c8] ;  /* 0x0001c80001ea7983 */ /* 0x000f280000100a00 */
[----:B--2---:R-:W-:Y:S04]  /*7010*/  STL [R1+0x10], R216 ;  /* 0x000010d801007387 */ /* 0x004fe80000100800 */
[----:B---3--:R-:W-:Y:S04]  /*7020*/  STL [R1+0xc], R15 ;  /* 0x00000c0f01007387 */ /* 0x008fe80000100800 */
[----:B------:R-:W2:Y:S04]  /*7030*/  LDL.64 R250, [R1+0x1e0] ;  /* 0x0001e00001fa7983 */ /* 0x000ea80000100a00 */
[----:B------:R-:W-:Y:S04]  /*7040*/  STL [R1+0x8], R14 ;  /* 0x0000080e01007387 */ /* 0x000fe80000100800 */
[----:B------:R-:W3:Y:S04]  /*7050*/  LDL.64 R248, [R1+0x1d8] ;  /* 0x0001d80001f87983 */ /* 0x000ee80000100a00 */
[----:B------:R0:W-:Y:S04]  /*7060*/  STL [R1+0x4], R2 ;  /* 0x0000040201007387 */ /* 0x0001e80000100800 */
[----:B------:R-:W4:Y:S04]  /*7070*/  LDL.64 R244, [R1+0x1d8] ;  /* 0x0001d80001f47983 */ /* 0x000f280000100a00 */
[----:B------:R-:W2:Y:S04]  /*7080*/  LDL.64 R242, [R1+0x1d0] ;  /* 0x0001d00001f27983 */ /* 0x000ea80000100a00 */
[----:B0-----:R-:W3:Y:S01]  /*7090*/  LDG.E.U16 R2, desc[UR6][R12.64] ;  /* 0x000000060c027981 */ /* 0x001ee2000c1e1500 */
[----:B------:R-:W-:Y:S01]  /*70a0*/  IMAD.MOV.U32 R21, RZ, RZ, R231 ;  /* 0x000000ffff157224 */ /* 0x000fe200078e00e7 */
[----:B------:R-:W-:Y:S01]  /*70b0*/  MOV R23, R233 ;  /* 0x000000e900177202 */ /* 0x000fe20000000f00 */
[----:B------:R-:W-:-:S02]  /*70c0*/  IMAD.MOV.U32 R19, RZ, RZ, R229 ;  /* 0x000000ffff137224 */ /* 0x000fc400078e00e5 */
[----:B------:R-:W-:-:S04]  /*70d0*/  IMAD.WIDE R8, R3, 0x2, R20 ;  /* 0x0000000203087825 */ /* 0x000fc800078e0214 */
[----:B------:R-:W-:-:S04]  /*70e0*/  IMAD.WIDE R6, R3, 0x2, R18 ;  /* 0x0000000203067825 */ /* 0x000fc800078e0212 */
[C---:B------:R-:W-:Y:S01]  /*70f0*/  IMAD.WIDE R10, R3.reuse, 0x2, R22 ;  /* 0x00000002030a7825 */ /* 0x040fe200078e0216 */
[----:B------:R-:W2:Y:S03]  /*7100*/  LDG.E.U16 R252, desc[UR6][R6.64] ;  /* 0x0000000606fc7981 */ /* 0x000ea6000c1e1500 */
[----:B------:R-:W-:Y:S02]  /*7110*/  IMAD.MOV.U32 R17, RZ, RZ, R227 ;  /* 0x000000ffff117224 */ /* 0x000fe400078e00e3 */
[----:B------:R-:W2:Y:S01]  /*7120*/  LDG.E.U16 R10, desc[UR6][R10.64] ;  /* 0x000000060a0a7981 */ /* 0x000ea2000c1e1500 */
[----:B------:R-:W-:-:S04]  /*7130*/  IMAD.WIDE R214, R3, 0x2, R16 ;  /* 0x0000000203d67825 */ /* 0x000fc800078e0210 */
[C---:B------:R-:W-:Y:S02]  /*7140*/  IMAD R221, R217.reuse, 0x5a, RZ ;  /* 0x0000005ad9dd7824 */ /* 0x040fe400078e02ff */
[----:B------:R0:W2:Y:S04]  /*7150*/  LDG.E.U16 R214, desc[UR6][R214.64] ;  /* 0x00000006d6d67981 */ /* 0x0000a8000c1e1500 */
[----:B----4-:R-:W4:Y:S04]  /*7160*/  LDL.64 R244, [R1+0x1e8] ;  /* 0x0001e80001f47983 */ /* 0x010f280000100a00 */
[----:B---3--:R1:W-:Y:S04]  /*7170*/  STL [R1+0x6c8], R2 ;  /* 0x0006c80201007387 */ /* 0x0083e80000100800 */
[----:B------:R-:W3:Y:S04]  /*7180*/  LDL.64 R12, [R1+0x1e0] ;  /* 0x0001e000010c7983 */ /* 0x000ee80000100a00 */
[----:B------:R-:W3:Y:S04]  /*7190*/  LDL.64 R246, [R1+0x1e8] ;  /* 0x0001e80001f67983 */ /* 0x000ee80000100a00 */
[----:B-1----:R1:W3:Y:S04]  /*71a0*/  LDG.E.U16 R2, desc[UR6][R8.64] ;  /* 0x0000000608027981 */ /* 0x0022e8000c1e1500 */
[----:B--2---:R-:W2:Y:S04]  /*71b0*/  LDL.64 R242, [R1+0x1d0] ;  /* 0x0001d00001f27983 */ /* 0x004ea80000100a00 */
[----:B------:R-:W2:Y:S04]  /*71c0*/  LDL.64 R234, [R1+0x1c8] ;  /* 0x0001c80001ea7983 */ /* 0x000ea80000100a00 */
[----:B------:R-:W2:Y:S04]  /*71d0*/  LDL.64 R16, [R1+0x1c0] ;  /* 0x0001c00001107983 */ /* 0x000ea80000100a00 */
[----:B------:R-:W2:Y:S04]  /*71e0*/  LDL.64 R14, [R1+0x1b8] ;  /* 0x0001b800010e7983 */ /* 0x000ea80000100a00 */
[----:B------:R-:W2:Y:S04]  /*71f0*/  LDL.64 R22, [R1+0x1b0] ;  /* 0x0001b00001167983 */ /* 0x000ea80000100a00 */
[----:B------:R-:W2:Y:S04]  /*7200*/  LDL.64 R20, [R1+0x1a8] ;  /* 0x0001a80001147983 */ /* 0x000ea80000100a00 */
[----:B------:R-:W2:Y:S04]  /*7210*/  LDL.64 R18, [R1+0x1a0] ;  /* 0x0001a00001127983 */ /* 0x000ea80000100a00 */
[----:B------:R-:W2:Y:S04]  /*7220*/  LDL.64 R224, [R1+0x1a0] ;  /* 0x0001a00001e07983 */ /* 0x000ea80000100a00 */
[----:B------:R-:W2:Y:S01]  /*7230*/  LDL.64 R226, [R1+0x1a8] ;  /* 0x0001a80001e27983 */ /* 0x000ea20000100a00 */
[----:B0-----:R-:W-:-:S02]  /*7240*/  IMAD R215, R217, 0x58, RZ ;  /* 0x00000058d9d77824 */ /* 0x001fc400078e02ff */
[C---:B------:R-:W-:Y:S01]  /*7250*/  IMAD R216, R217.reuse, 0x5c, RZ ;  /* 0x0000005cd9d87824 */ /* 0x040fe200078e02ff */
[----:B------:R-:W2:Y:S01]  /*7260*/  LDL.64 R232, [R1+0x1c0] ;  /* 0x0001c00001e87983 */ /* 0x000ea20000100a00 */
[----:B------:R-:W-:-:S03]  /*7270*/  IMAD R0, R217, 0x5e, RZ ;  /* 0x0000005ed9007824 */ /* 0x000fc600078e02ff */
[----:B------:R-:W2:Y:S04]  /*7280*/  LDL.64 R230, [R1+0x1b8] ;  /* 0x0001b80001e67983 */ /* 0x000ea80000100a00 */
[----:B------:R-:W2:Y:S01]  /*7290*/  LDL.64 R228, [R1+0x1b0] ;  /* 0x0001b00001e47983 */ /* 0x000ea20000100a00 */
[C---:B-1----:R-:W-:Y:S02]  /*72a0*/  IMAD R9, R217.reuse, 0x60, RZ ;  /* 0x00000060d9097824 */ /* 0x042fe400078e02ff */
[----:B------:R-:W-:Y:S01]  /*72b0*/  IMAD R8, R217, 0x62, RZ ;  /* 0x00000062d9087824 */ /* 0x000fe200078e02ff */
[-C--:B----4-:R-:W-:Y:S01]  /*72c0*/  IADD3 R244, R216, R218.reuse, RZ ;  /* 0x000000dad8f47210 */ /* 0x090fe20007ffe0ff */
[----:B---3--:R-:W-:Y:S02]  /*72d0*/  IMAD.MOV.U32 R13, RZ, RZ, R251 ;  /* 0x000000ffff0d7224 */ /* 0x008fe400078e00fb */
[----:B------:R-:W-:Y:S01]  /*72e0*/  IMAD.IADD R12, R221, 0x1, R218 ;  /* 0x00000001dd0c7824 */ /* 0x000fe200078e02da */
[----:B------:R-:W-:-:S03]  /*72f0*/  IADD3 R246, R215, R218, RZ ;  /* 0x000000dad7f67210 */ /* 0x000fc60007ffe0ff */
[----:B------:R-:W-:Y:S01]  /*7300*/  IMAD.WIDE R210, R3, 0x2, R12 ;  /* 0x0000000203d27825 */ /* 0x000fe200078e020c */
[----:B------:R0:W-:Y:S04]  /*7310*/  STL [R1+0x6d0], R2 ;  /* 0x0006d00201007387 */ /* 0x0001e80000100800 */
[----:B------:R-:W-:Y:S01]  /*7320*/  STL [R1+0x6cc], R252 ;  /* 0x0006ccfc01007387 */ /* 0x000fe20000100800 */
[----:B--2---:R-:W-:-:S03]  /*7330*/  IMAD.IADD R242, R0, 0x1, R218 ;  /* 0x0000000100f27824 */ /* 0x004fc600078e02da */
[----:B------:R-:W-:Y:S01]  /*7340*/  STL [R1+0x1e8], R246 ;  /* 0x0001e8f601007387 */ /* 0x000fe20000100800 */
[----:B------:R-:W-:-:S03]  /*7350*/  IMAD R0, R217, 0x66, RZ ;  /* 0x00000066d9007824 */ /* 0x000fc600078e02ff */
[----:B------:R1:W-:Y:S01]  /*7360*/  STL [R1], R10 ;  /* 0x0000000a01007387 */ /* 0x0003e20000100800 */
[----:B0-----:R-:W-:-:S03]  /*7370*/  IMAD R2, R217, 0x64, RZ ;  /* 0x00000064d9027824 */ /* 0x001fc600078e02ff */
[----:B------:R-:W-:Y:S01]  /*7380*/  STL [R1+0x1e0], R12 ;  /* 0x0001e00c01007387 */ /* 0x000fe20000100800 */
[----:B------:R-:W-:-:S03]  /*7390*/  IMAD.IADD R234, R9, 0x1, R218 ;  /* 0x0000000109ea7824 */ /* 0x000fc600078e02da */
[----:B------:R-:W-:Y:S01]  /*73a0*/  STL [R1+0x1d8], R244 ;  /* 0x0001d8f401007387 */ /* 0x000fe20000100800 */
[----:B-1----:R-:W-:-:S03]  /*73b0*/  IMAD.WIDE R10, R3, 0x2, R242 ;  /* 0x00000002030a7825 */ /* 0x002fc600078e02f2 */
[----:B------:R0:W-:Y:S01]  /*73c0*/  STL [R1+0x1d0], R242 ;  /* 0x0001d0f201007387 */ /* 0x0001e20000100800 */
[----:B------:R-:W-:-:S03]  /*73d0*/  IADD3 R16, R8, R218, RZ ;  /* 0x000000da08107210 */ /* 0x000fc60007ffe0ff */
[----:B------:R1:W2:Y:S01]  /*73e0*/  LDG.E.U16 R210, desc[UR6][R210.64] ;  /* 0x00000006d2d27981 */ /* 0x0002a2000c1e1500 */
[--C-:B------:R-:W-:Y:S01]  /*73f0*/  IMAD.IADD R14, R2, 0x1, R218.reuse ;  /* 0x00000001020e7824 */ /* 0x100fe200078e02da */
[-C--:B------:R-:W-:Y:S01]  /*7400*/  IADD3 R22, R0, R218.reuse, RZ ;  /* 0x000000da00167210 */ /* 0x080fe20007ffe0ff */
[----:B------:R-:W-:Y:S01]  /*7410*/  IMAD.MOV.U32 R19, RZ, RZ, R225 ;  /* 0x000000ffff137224 */ /* 0x000fe200078e00e1 */
[----:B------:R3:W4:Y:S01]  /*7420*/  LDG.E.U16 R208, desc[UR6][R10.64] ;  /* 0x000000060ad07981 */ /* 0x000722000c1e1500 */
[C---:B0-----:R-:W-:Y:S02]  /*7430*/  IMAD R242, R217.reuse, 0x6a, RZ ;  /* 0x0000006ad9f27824 */ /* 0x041fe400078e02ff */
[----:B-1----:R-:W-:Y:S01]  /*7440*/  IMAD R211, R217, 0x68, RZ ;  /* 0x00000068d9d37824 */ /* 0x002fe200078e02ff */
[----:B------:R0:W-:Y:S02]  /*7450*/  STL [R1+0x1c8], R234 ;  /* 0x0001c8ea01007387 */ /* 0x0001e40000100800 */
[----:B------:R-:W-:Y:S01]  /*7460*/  IADD3 R18, R242, R218, RZ ;  /* 0x000000daf2127210 */ /* 0x000fe20007ffe0ff */
[----:B------:R-:W-:Y:S01]  /*7470*/  IMAD.IADD R20, R211, 0x1, R218 ;  /* 0x00000001d3147824 */ /* 0x000fe200078e02da */
[----:B------:R-:W-:Y:S04]  /*7480*/  STL [R1+0x1c0], R16 ;  /* 0x0001c01001007387 */ /* 0x000fe80000100800 */
[----:B------:R-:W-:Y:S01]  /*7490*/  STL [R1+0x1b8], R14 ;  /* 0x0001b80e01007387 */ /* 0x000fe20000100800 */
[----:B------:R-:W-:-:S03]  /*74a0*/  IMAD.MOV.U32 R21, RZ, RZ, R227 ;  /* 0x000000ffff157224 */ /* 0x000fc600078e00e3 */
[----:B------:R1:W-:Y:S04]  /*74b0*/  STL [R1+0x1b0], R22 ;  /* 0x0001b01601007387 */ /* 0x0003e80000100800 */
[----:B------:R-:W-:Y:S04]  /*74c0*/  STL [R1+0x1a8], R20 ;  /* 0x0001a81401007387 */ /* 0x000fe80000100800 */
[----:B------:R1:W-:Y:S04]  /*74d0*/  STL [R1+0x1a0], R18 ;  /* 0x0001a01201007387 */ /* 0x0003e80000100800 */
[----:B------:R-:W3:Y:S04]  /*74e0*/  LDL.64 R224, [R1+0x168] ;  /* 0x0001680001e07983 */ /* 0x000ee80000100a00 */
[----:B------:R-:W2:Y:S01]  /*74f0*/  LDL.64 R226, [R1+0x170] ;  /* 0x0001700001e27983 */ /* 0x000ea20000100a00 */
[----:B------:R-:W-:-:S02]  /*7500*/  IMAD.MOV.U32 R247, RZ, RZ, R245 ;  /* 0x000000fffff77224 */ /* 0x000fc400078e00f5 */
[----:B------:R-:W-:Y:S01]  /*7510*/  IMAD.MOV.U32 R245, RZ, RZ, R249 ;  /* 0x000000fffff57224 */ /* 0x000fe200078e00f9 */
[----:B------:R-:W4:Y:S04]  /*7520*/  LDL.64 R250, [R1+0x188] ;  /* 0x0001880001fa7983 */ /* 0x000f280000100a00 */
[----:B------:R-:W4:Y:S01]  /*7530*/  LDL.64 R248, [R1+0x180] ;  /* 0x0001800001f87983 */ /* 0x000f220000100a00 */
[----:B------:R-:W-:-:S03]  /*7540*/  IMAD.WIDE R212, R3, 0x2, R246 ;  /* 0x0000000203d47825 */ /* 0x000fc600078e02f6 */
[----:B------:R-:W4:Y:S04]  /*7550*/  LDL.64 R246, [R1+0x178] ;  /* 0x0001780001f67983 */ /* 0x000f280000100a00 */
[----:B---3--:R-:W3:Y:S04]  /*7560*/  LDL.64 R224, [R1+0x198] ;  /* 0x0001980001e07983 */ /* 0x008ee80000100a00 */
[----:B--2---:R-:W2:Y:S01]  /*7570*/  LDL.64 R226, [R1+0x190] ;  /* 0x0001900001e27983 */ /* 0x004ea20000100a00 */
[----:B------:R-:W-:-:S03]  /*7580*/  IMAD.WIDE R12, R3, 0x2, R244 ;  /* 0x00000002030c7825 */ /* 0x000fc600078e02f4 */
[----:B----4-:R-:W4:Y:S04]  /*7590*/  LDL.64 R250, [R1+0x188] ;  /* 0x0001880001fa7983 */ /* 0x010f280000100a00 */
[----:B------:R-:W4:Y:S01]  /*75a0*/  LDL.64 R248, [R1+0x180] ;  /* 0x0001800001f87983 */ /* 0x000f220000100a00 */
[----:B------:R-:W-:-:S03]  /*75b0*/  IMAD.WIDE R6, R3, 0x2, R234 ;  /* 0x0000000203067825 */ /* 0x000fc600078e02ea */
[----:B------:R-:W4:Y:S01]  /*75c0*/  LDL.64 R246, [R1+0x178] ;  /* 0x0001780001f67983 */ /* 0x000f220000100a00 */
[----:B------:R-:W-:Y:S02]  /*75d0*/  IMAD.MOV.U32 R23, RZ, RZ, R229 ;  /* 0x000000ffff177224 */ /* 0x000fe400078e00e5 */
[----:B------:R-:W-:Y:S01]  /*75e0*/  IMAD.MOV.U32 R17, RZ, RZ, R233 ;  /* 0x000000ffff117224 */ /* 0x000fe200078e00e9 */
[----:B------:R1:W4:Y:S01]  /*75f0*/  LDG.E.U16 R209, desc[UR6][R12.64] ;  /* 0x000000060cd17981 */ /* 0x000322000c1e1500 */
[----:B------:R-:W-:-:S03]  /*7600*/  IMAD.MOV.U32 R15, RZ, RZ, R231 ;  /* 0x000000ffff0f7224 */ /* 0x000fc600078e00e7 */
[----:B------:R1:W4:Y:S01]  /*7610*/  LDG.E.U16 R207, desc[UR6][R6.64] ;  /* 0x0000000606cf7981 */ /* 0x000322000c1e1500 */
[----:B------:R-:W-:-:S03]  /*7620*/  IMAD.WIDE R10, R3, 0x2, R20 ;  /* 0x00000002030a7825 */ /* 0x000fc600078e0214 */
[----:B0-----:R-:W4:Y:S01]  /*7630*/  LDL.64 R234, [R1+0x168] ;  /* 0x0001680001ea7983 */ /* 0x001f220000100a00 */
[----:B-1----:R-:W-:-:S03]  /*7640*/  IMAD.WIDE R12, R3, 0x2, R22 ;  /* 0x00000002030c7825 */ /* 0x002fc600078e0216 */
[----:B------:R-:W4:Y:S01]  /*7650*/  LDL.64 R232, [R1+0x160] ;  /* 0x0001600001e87983 */ /* 0x000f220000100a00 */
[----:B------:R-:W-:-:S03]  /*7660*/  IMAD.WIDE R6, R3, 0x2, R18 ;  /* 0x0000000203067825 */ /* 0x000fc600078e0212 */
[----:B------:R-:W4:Y:S04]  /*7670*/  LDL.64 R228, [R1+0x150] ;  /* 0x0001500001e47983 */ /* 0x000f280000100a00 */
[----:B------:R-:W4:Y:S04]  /*7680*/  LDL.64 R22, [R1+0x160] ;  /* 0x0001600001167983 */ /* 0x000f280000100a00 */
[----:B------:R-:W4:Y:S04]  /*7690*/  LDL.64 R18, [R1+0x150] ;  /* 0x0001500001127983 */ /* 0x000f280000100a00 */
[----:B------:R-:W4:Y:S04]  /*76a0*/  LDL.64 R230, [R1+0x158] ;  /* 0x0001580001e67983 */ /* 0x000f280000100a00 */
[----:B------:R-:W4:Y:S04]  /*76b0*/  LDL.64 R20, [R1+0x158] ;  /* 0x0001580001147983 */ /* 0x000f280000100a00 */
[----:B------:R-:W4:Y:S04]  /*76c0*/  LDL.64 R244, [R1+0x170] ;  /* 0x0001700001f47983 */ /* 0x000f280000100a00 */
[----:B------:R0:W4:Y:S04]  /*76d0*/  LDG.E.U16 R212, desc[UR6][R212.64] ;  /* 0x00000006d4d47981 */ /* 0x000128000c1e1500 */
[----:B---3--:R-:W3:Y:S04]  /*76e0*/  LDL.64 R224, [R1+0x198] ;  /* 0x0001980001e07983 */ /* 0x008ee80000100a00 */
[----:B--2---:R-:W2:Y:S01]  /*76f0*/  LDL.64 R226, [R1+0x190] ;  /* 0x0001900001e27983 */ /* 0x004ea20000100a00 */
[----:B0-----:R-:W-:-:S02]  /*7700*/  IMAD R213, R217, 0x72, RZ ;  /* 0x00000072d9d57824 */ /* 0x001fc400078e02ff */
[----:B------:R-:W-:Y:S01]  /*7710*/  IMAD R8, R217, 0x6c, RZ ;  /* 0x0000006cd9087824 */ /* 0x000fe200078e02ff */
[----:B------:R-:W2:Y:S02]  /*7720*/  LDG.E.U16 R203, desc[UR6][R10.64] ;  /* 0x000000060acb7981 */ /* 0x000ea4000c1e1500 */
[----:B----4-:R-:W-:Y:S01]  /*7730*/  IADD3 R248, R213, R218, RZ ;  /* 0x000000dad5f87210 */ /* 0x010fe20007ffe0ff */
[----:B------:R-:W-:Y:S01]  /*7740*/  IMAD R2, R217, 0x6e, RZ ;  /* 0x0000006ed9027824 */ /* 0x000fe200078e02ff */
[----:B------:R-:W4:Y:S03]  /*7750*/  LDG.E.U16 R202, desc[UR6][R6.64] ;  /* 0x0000000606ca7981 */ /* 0x000f26000c1e1500 */
[----:B------:R-:W-:Y:S01]  /*7760*/  IMAD.WIDE R196, R3, 0x2, R248 ;  /* 0x0000000203c47825 */ /* 0x000fe200078e02f8 */
[----:B------:R-:W4:Y:S03]  /*7770*/  LDG.E.U16 R204, desc[UR6][R12.64] ;  /* 0x000000060ccc7981 */ /* 0x000f26000c1e1500 */
[----:B------:R-:W-:-:S02]  /*7780*/  IMAD R0, R217, 0x74, RZ ;  /* 0x00000074d9007824 */ /* 0x000fc400078e02ff */
[----:B------:R0:W4:Y:S01]  /*7790*/  LDG.E.U16 R196, desc[UR6][R196.64] ;  /* 0x00000006c4c47981 */ /* 0x000122000c1e1500 */
[----:B------:R-:W-:Y:S02]  /*77a0*/  IMAD R193, R217, 0x78, RZ ;  /* 0x00000078d9c17824 */ /* 0x000fe400078e02ff */
[----:B------:R-:W-:-:S04]  /*77b0*/  IMAD.WIDE R14, R3, 0x2, R14 ;  /* 0x00000002030e7825 */ /* 0x000fc800078e020e */
[C---:B------:R-:W-:Y:S01]  /*77c0*/  IMAD R194, R217.reuse, 0x70, RZ ;  /* 0x00000070d9c27824 */ /* 0x040fe200078e02ff */
[----:B------:R-:W4:Y:S01]  /*77d0*/  LDG.E.U16 R205, desc[UR6][R14.64] ;  /* 0x000000060ecd7981 */ /* 0x000f22000c1e1500 */
[--C-:B------:R-:W-:Y:S02]  /*77e0*/  IMAD.IADD R246, R0, 0x1, R218.reuse ;  /* 0x0000000100f67824 */ /* 0x100fe400078e02da */
[C---:B0-----:R-:W-:Y:S02]  /*77f0*/  IMAD R197, R217.reuse, 0x7a, RZ ;  /* 0x0000007ad9c57824 */ /* 0x041fe400078e02ff */
[----:B------:R-:W-:Y:S02]  /*7800*/  IMAD R0, R217, 0x7c, RZ ;  /* 0x0000007cd9007824 */ /* 0x000fe400078e02ff */
[----:B------:R-:W-:Y:S02]  /*7810*/  IMAD.IADD R250, R194, 0x1, R218 ;  /* 0x00000001c2fa7824 */ /* 0x000fe400078e02da */
[----:B------:R-:W-:-:S02]  /*7820*/  IMAD.MOV.U32 R23, RZ, RZ, R233 ;  /* 0x000000ffff177224 */ /* 0x000fc400078e00e9 */
[----:B------:R-:W-:Y:S02]  /*7830*/  IMAD.IADD R22, R197, 0x1, R218 ;  /* 0x00000001c5167824 */ /* 0x000fe400078e02da */
[----:B------:R-:W-:Y:S02]  /*7840*/  IMAD.MOV.U32 R19, RZ, RZ, R229 ;  /* 0x000000ffff137224 */ /* 0x000fe400078e00e5 */
[----:B------:R-:W-:-:S04]  /*7850*/  IMAD.WIDE R16, R3, 0x2, R16 ;  /* 0x0000000203107825 */ /* 0x000fc800078e0210 */
[----:B------:R-:W-:Y:S01]  /*7860*/  IMAD R174, R217, 0x82, RZ ;  /* 0x00000082d9ae7824 */ /* 0x000fe200078e02ff */
[----:B------:R0:W4:Y:S01]  /*7870*/  LDG.E.U16 R206, desc[UR6][R16.64] ;  /* 0x0000000610ce7981 */ /* 0x000122000c1e1500 */
[----:B------:R-:W-:Y:S01]  /*7880*/  MOV R21, R231 ;  /* 0x000000e700157202 */ /* 0x000fe20000000f00 */
[----:B------:R-:W-:-:S04]  /*7890*/  IMAD.IADD R20, R0, 0x1, R218 ;  /* 0x0000000100147824 */ /* 0x000fc800078e02da */
[----:B------:R-:W-:Y:S01]  /*78a0*/  IMAD.WIDE R12, R3, 0x2, R20 ;  /* 0x00000002030c7825 */ /* 0x000fe200078e0214 */
[-C--:B------:R-:W-:Y:S02]  /*78b0*/  IADD3 R174, P0, R174, R218.reuse, RZ ;  /* 0x000000daaeae7210 */ /* 0x080fe40007f1e0ff */
[----:B0-----:R-:W-:-:S03]  /*78c0*/  IADD3 R16, P4, R5, R218, RZ ;  /* 0x000000da05107210 */ /* 0x001fc60007f9e0ff */
[----:B------:R0:W4:Y:S01]  /*78d0*/  LDG.E.U16 R12, desc[UR6][R12.64] ;  /* 0x000000060c0c7981 */ /* 0x000122000c1e1500 */
[C---:B------:R-:W-:Y:S01]  /*78e0*/  LEA.HI.X.SX32 R17, R217.reuse, R219, 0x1, P4 ;  /* 0x000000dbd9117211 */ /* 0x040fe200020f0eff */
[----:B0-----:R-:W-:Y:S02]  /*78f0*/  IMAD R13, R217, 0x43, RZ ;  /* 0x00000043d90d7824 */ /* 0x001fe400078e02ff */
[----:B------:R-:W-:-:S05]  /*7900*/  IMAD.WIDE R16, R3, 0x2, R16 ;  /* 0x0000000203107825 */ /* 0x000fca00078e0210 */
[----:B------:R0:W4:Y:S01]  /*7910*/  LDG.E.U16 R252, desc[UR6][R16.64] ;  /* 0x0000000610fc7981 */ /* 0x000122000c1e1500 */
[C---:B------:R-:W-:Y:S02]  /*7920*/  IMAD R5, R217.reuse, 0x49, RZ ;  /* 0x00000049d9057824 */ /* 0x040fe400078e02ff */
[C---:B------:R-:W-:Y:S02]  /*7930*/  IMAD R152, R217.reuse, 0x51, RZ ;  /* 0x00000051d9987824 */ /* 0x040fe400078e02ff */
[C---:B0-----:R-:W-:Y:S02]  /*7940*/  IMAD R16, R217.reuse, 0x9a, RZ ;  /* 0x0000009ad9107824 */ /* 0x041fe400078e02ff */
[C---:B------:R-:W-:Y:S02]  /*7950*/  IMAD R154, R217.reuse, 0xa6, RZ ;  /* 0x000000a6d99a7824 */ /* 0x040fe400078e02ff */
[C---:B------:R-:W-:Y:S02]  /*7960*/  IMAD R178, R217.reuse, 0xc0, RZ ;  /* 0x000000c0d9b27824 */ /* 0x040fe400078e02ff */
[----:B------:R-:W-:-:S02]  /*7970*/  IMAD R164, R217, 0xd2, RZ ;  /* 0x000000d2d9a47824 */ /* 0x000fc400078e02ff */
[C---:B------:R-:W-:Y:S02]  /*7980*/  IMAD R180, R217.reuse, 0xea, RZ ;  /* 0x000000ead9b47824 */ /* 0x040fe400078e02ff */
[----:B------:R-:W-:Y:S02]  /*7990*/  IMAD R176, R217, 0xf2, RZ ;  /* 0x000000f2d9b07824 */ /* 0x000fe400078e02ff */
[----:B------:R-:W-:-:S04]  /*79a0*/  IMAD.WIDE R166, R3, 0x2, R246 ;  /* 0x0000000203a67825 */ /* 0x000fc800078e02f6 */
[C---:B------:R-:W-:Y:S02]  /*79b0*/  IMAD R186, R217.reuse, 0xe, RZ ;  /* 0x0000000ed9ba7824 */ /* 0x040fe400078e02ff */
[----:B------:R-:W-:Y:S01]  /*79c0*/  IMAD R185, R217, 0xc, RZ ;  /* 0x0000000cd9b97824 */ /* 0x000fe200078e02ff */
[----:B------:R-:W4:Y:S01]  /*79d0*/  LDG.E.U16 R166, desc[UR6][R166.64] ;  /* 0x00000006a6a67981 */ /* 0x000f22000c1e1500 */
[----:B------:R-:W-:-:S04]  /*79e0*/  IMAD.WIDE R198, R3, 0x2, R250 ;  /* 0x0000000203c67825 */ /* 0x000fc800078e02fa */
[----:B------:R-:W-:Y:S02]  /*79f0*/  IMAD.WIDE R182, R3, 0x2, R182 ;  /* 0x0000000203b67825 */ /* 0x000fe400078e02b6 */
[----:B------:R-:W4:Y:S02]  /*7a00*/  LDG.E.U16 R198, desc[UR6][R198.64] ;  /* 0x00000006c6c67981 */ /* 0x000f24000c1e1500 */
[C---:B------:R-:W-:Y:S02]  /*7a10*/  IMAD R184, R217.reuse, 0x1c, RZ ;  /* 0x0000001cd9b87824 */ /* 0x040fe400078e02ff */
[----:B------:R0:W4:Y:S01]  /*7a20*/  LDG.E.U16 R182, desc[UR6][R182.64] ;  /* 0x00000006b6b67981 */ /* 0x000122000c1e1500 */
[C---:B------:R-:W-:Y:S02]  /*7a30*/  IMAD R187, R217.reuse, 0xf, RZ ;  /* 0x0000000fd9bb7824 */ /* 0x040fe400078e02ff */
[----:B0-----:R-:W-:Y:S02]  /*7a40*/  IMAD R183, R217, 0x1e, RZ ;  /* 0x0000001ed9b77824 */ /* 0x001fe400078e02ff */
[----:B---3--:R-:W-:-:S02]  /*7a50*/  IMAD.IADD R224, R8, 0x1, R218 ;  /* 0x0000000108e07824 */ /* 0x008fc400078e02da */
[----:B--2---:R-:W-:Y:S02]  /*7a60*/  IMAD.IADD R226, R2, 0x1, R218 ;  /* 0x0000000102e27824 */ /* 0x004fe400078e02da */
[----:B------:R-:W-:Y:S01]  /*7a70*/  IMAD R2, R217, 0x7e, RZ ;  /* 0x0000007ed9027824 */ /* 0x000fe200078e02ff */
[----:B------:R0:W-:Y:S01]  /*7a80*/  STL [R1+0x198], R224 ;  /* 0x000198e001007387 */ /* 0x0001e20000100800 */
[----:B------:R-:W-:Y:S01]  /*7a90*/  IMAD.WIDE R10, R3, 0x2, R224 ;  /* 0x00000002030a7825 */ /* 0x000fe200078e02e0 */
[----:B------:R-:W-:-:S03]  /*7aa0*/  MOV R225, R235 ;  /* 0x000000eb00e17202 */ /* 0x000fc60000000f00 */
[----:B------:R-:W-:Y:S01]  /*7ab0*/  IMAD.WIDE R6, R3, 0x2, R226 ;  /* 0x0000000203067825 */ /* 0x000fe200078e02e2 */
[----:B------:R1:W-:Y:S03]  /*7ac0*/  STL [R1+0x190], R226 ;  /* 0x000190e201007387 */ /* 0x0003e60000100800 */
[----:B------:R-:W-:Y:S01]  /*7ad0*/  IMAD R8, R217, 0x76, RZ ;  /* 0x00000076d9087824 */ /* 0x000fe200078e02ff */
[----:B------:R2:W3:Y:S01]  /*7ae0*/  LDG.E.U16 R201, desc[UR6][R10.64] ;  /* 0x000000060ac97981 */ /* 0x0004e2000c1e1500 */
[--C-:B0-----:R-:W-:Y:S02]  /*7af0*/  IMAD.IADD R224, R193, 0x1, R218.reuse ;  /* 0x00000001c1e07824 */ /* 0x101fe400078e02da */
[----:B------:R-:W-:Y:S01]  /*7b00*/  IMAD.IADD R18, R2, 0x1, R218 ;  /* 0x0000000102127824 */ /* 0x000fe200078e02da */
[----:B------:R0:W3:Y:S01]  /*7b10*/  LDG.E.U16 R200, desc[UR6][R6.64] ;  /* 0x0000000606c87981 */ /* 0x0000e2000c1e1500 */
[----:B------:R-:W-:-:S04]  /*7b20*/  IMAD.WIDE R14, R3, 0x2, R224 ;  /* 0x00000002030e7825 */ /* 0x000fc800078e02e0 */
[----:B-1----:R-:W-:Y:S01]  /*7b30*/  IMAD.IADD R226, R8, 0x1, R218 ;  /* 0x0000000108e27824 */ /* 0x002fe200078e02da */
[----:B------:R-:W-:Y:S01]  /*7b40*/  STL [R1+0x188], R250 ;  /* 0x000188fa01007387 */ /* 0x000fe20000100800 */
[----:B--2---:R-:W-:-:S04]  /*7b50*/  IMAD.WIDE R10, R3, 0x2, R22 ;  /* 0x00000002030a7825 */ /* 0x004fc800078e0216 */
[----:B0-----:R-:W-:Y:S01]  /*7b60*/  IMAD.WIDE R6, R3, 0x2, R18 ;  /* 0x0000000203067825 */ /* 0x001fe200078e0212 */
[----:B------:R-:W-:Y:S04]  /*7b70*/  STL [R1+0x180], R248 ;  /* 0x000180f801007387 */ /* 0x000fe80000100800 */
[----:B------:R-:W-:Y:S04]  /*7b80*/  STL [R1+0x178], R246 ;  /* 0x000178f601007387 */ /* 0x000fe80000100800 */
[----:B------:R0:W2:Y:S04]  /*7b90*/  LDG.E.U16 R153, desc[UR6][R14.64] ;  /* 0x000000060e997981 */ /* 0x0000a8000c1e1500 */
[----:B------:R-:W-:Y:S04]  /*7ba0*/  STL [R1+0x170], R226 ;  /* 0x000170e201007387 */ /* 0x000fe80000100800 */
[----:B------:R1:W3:Y:S01]  /*7bb0*/  LDG.E.U16 R21, desc[UR6][R10.64] ;  /* 0x000000060a157981 */ /* 0x0002e2000c1e1500 */
[----:B0-----:R-:W-:-:S03]  /*7bc0*/  IMAD R14, R217, 0x86, RZ ;  /* 0x00000086d90e7824 */ /* 0x001fc600078e02ff */
[----:B------:R0:W3:Y:S04]  /*7bd0*/  LDG.E.U16 R8, desc[UR6][R6.64] ;  /* 0x0000000606087981 */ /* 0x0000e8000c1e1500 */
[----:B------:R-:W-:Y:S01]  /*7be0*/  STL [R1+0x168], R224 ;  /* 0x000168e001007387 */ /* 0x000fe20000100800 */
[----:B-1----:R-:W-:-:S03]  /*7bf0*/  IMAD R10, R217, 0x8a, RZ ;  /* 0x0000008ad90a7824 */ /* 0x002fc600078e02ff */
[----:B------:R-:W-:Y:S01]  /*7c00*/  STL [R1+0x160], R22 ;  /* 0x0001601601007387 */ /* 0x000fe20000100800 */
[----:B0-----:R-:W-:-:S03]  /*7c10*/  IMAD R6, R217, 0x8e, RZ ;  /* 0x0000008ed9067824 */ /* 0x001fc600078e02ff */
[----:B------:R-:W-:Y:S01]  /*7c20*/  STL [R1+0x158], R20 ;  /* 0x0001581401007387 */ /* 0x000fe20000100800 */
[C---:B------:R-:W-:Y:S01]  /*7c30*/  IMAD R7, R217.reuse, 0x41, RZ ;  /* 0x00000041d9077824 */ /* 0x040fe200078e02ff */
[-C--:B------:R-:W-:Y:S01]  /*7c40*/  IADD3 R14, P1, R14, R218.reuse, RZ ;  /* 0x000000da0e0e7210 */ /* 0x080fe20007f3e0ff */
[----:B------:R-:W-:Y:S01]  /*7c50*/  IMAD R11, R217, 0x45, RZ ;  /* 0x00000045d90b7824 */ /* 0x000fe200078e02ff */
[----:B------:R0:W-:Y:S01]  /*7c60*/  STL [R1+0x150], R18 ;  /* 0x0001501201007387 */ /* 0x0001e20000100800 */
[-C--:B------:R-:W-:Y:S02]  /*7c70*/  IADD3 R10, P2, R10, R218.reuse, RZ ;  /* 0x000000da0a0a7210 */ /* 0x080fe40007f5e0ff */
[----:B------:R-:W-:Y:S02]  /*7c80*/  IADD3 R6, P3, R6, R218, RZ ;  /* 0x000000da06067210 */ /* 0x000fe40007f7e0ff */
[-C--:B------:R-:W-:Y:S01]  /*7c90*/  LEA.HI.X.SX32 R175, R7, R219.reuse, 0x1, P0 ;  /* 0x000000db07af7211 */ /* 0x080fe200000f0eff */
[----:B0-----:R-:W-:Y:S01]  /*7ca0*/  IMAD R18, R217, 0x47, RZ ;  /* 0x00000047d9127824 */ /* 0x001fe200078e02ff */
[----:B------:R-:W-:-:S02]  /*7cb0*/  LEA.HI.X.SX32 R15, R13, R219, 0x1, P1 ;  /* 0x000000db0d0f7211 */ /* 0x000fc400008f0eff */
[-C--:B------:R-:W-:Y:S02]  /*7cc0*/  LEA.HI.X.SX32 R11, R11, R219.reuse, 0x1, P2 ;  /* 0x000000db0b0b7211 */ /* 0x080fe400010f0eff */
[----:B------:R-:W-:Y:S01]  /*7cd0*/  LEA.HI.X.SX32 R7, R18, R219, 0x1, P3 ;  /* 0x000000db12077211 */ /* 0x000fe200018f0eff */
[----:B------:R-:W-:-:S04]  /*7ce0*/  IMAD.WIDE R14, R3, 0x2, R14 ;  /* 0x00000002030e7825 */ /* 0x000fc800078e020e */
[C---:B------:R-:W-:Y:S01]  /*7cf0*/  IMAD.WIDE R10, R3.reuse, 0x2, R10 ;  /* 0x00000002030a7825 */ /* 0x040fe200078e020a */
[----:B------:R0:W2:Y:S03]  /*7d00*/  LDG.E.U16 R161, desc[UR6][R14.64] ;  /* 0x000000060ea17981 */ /* 0x0000a6000c1e1500 */
[----:B------:R-:W-:Y:S01]  /*7d10*/  IMAD.WIDE R6, R3, 0x2, R6 ;  /* 0x0000000203067825 */ /* 0x000fe200078e0206 */
[----:B------:R1:W3:Y:S03]  /*7d20*/  LDG.E.U16 R20, desc[UR6][R10.64] ;  /* 0x000000060a147981 */ /* 0x0002e6000c1e1500 */
[C---:B------:R-:W-:Y:S02]  /*7d30*/  IMAD R18, R217.reuse, 0x96, RZ ;  /* 0x00000096d9127824 */ /* 0x040fe400078e02ff */
[C---:B------:R-:W-:Y:S01]  /*7d40*/  IMAD R22, R217.reuse, 0x92, RZ ;  /* 0x00000092d9167824 */ /* 0x040fe200078e02ff */
[----:B------:R1:W3:Y:S01]  /*7d50*/  LDG.E.U16 R7, desc[UR6][R6.64] ;  /* 0x0000000606077981 */ /* 0x0002e2000c1e1500 */
[C---:B0-----:R-:W-:Y:S01]  /*7d60*/  IMAD R14, R217.reuse, 0x9e, RZ ;  /* 0x0000009ed90e7824 */ /* 0x041fe200078e02ff */
[-C--:B------:R-:W-:Y:S01]  /*7d70*/  IADD3 R18, P1, R18, R218.reuse, RZ ;  /* 0x000000da12127210 */ /* 0x080fe20007f3e0ff */
[C---:B-1----:R-:W-:Y:S01]  /*7d80*/  IMAD R10, R217.reuse, 0xa2, RZ ;  /* 0x000000a2d90a7824 */ /* 0x042fe200078e02ff */
[-C--:B------:R-:W-:Y:S01]  /*7d90*/  IADD3 R22, P0, R22, R218.reuse, RZ ;  /* 0x000000da16167210 */ /* 0x080fe20007f1e0ff */
[C---:B------:R-:W-:Y:S01]  /*7da0*/  IMAD R11, R217.reuse, 0x4d, RZ ;  /* 0x0000004dd90b7824 */ /* 0x040fe200078e02ff */
[----:B------:R-:W-:Y:S01]  /*7db0*/  IADD3 R16, P2, R16, R218, RZ ;  /* 0x000000da10107210 */ /* 0x000fe20007f5e0ff */
[----:B------:R-:W-:-:S02]  /*7dc0*/  IMAD R13, R217, 0x4f, RZ ;  /* 0x0000004fd90d7824 */ /* 0x000fc400078e02ff */
[----:B------:R-:W-:Y:S01]  /*7dd0*/  IMAD R6, R217, 0x4b, RZ ;  /* 0x0000004bd9067824 */ /* 0x000fe200078e02ff */
[-C--:B------:R-:W-:Y:S02]  /*7de0*/  IADD3 R14, P3, R14, R218.reuse, RZ ;  /* 0x000000da0e0e7210 */ /* 0x080fe40007f7e0ff */
[----:B------:R-:W-:Y:S02]  /*7df0*/  IADD3 R10, P4, R10, R218, RZ ;  /* 0x000000da0a0a7210 */ /* 0x000fe40007f9e0ff */
[-C--:B------:R-:W-:Y:S02]  /*7e00*/  LEA.HI.X.SX32 R19, R6, R219.reuse, 0x1, P1 ;  /* 0x000000db06137211 */ /* 0x080fe400008f0eff */
[-C--:B------:R-:W-:Y:S02]  /*7e10*/  LEA.HI.X.SX32 R23, R5, R219.reuse, 0x1, P0 ;  /* 0x000000db05177211 */ /* 0x080fe400000f0eff */
[-C--:B------:R-:W-:Y:S02]  /*7e20*/  LEA.HI.X.SX32 R17, R11, R219.reuse, 0x1, P2 ;  /* 0x000000db0b117211 */ /* 0x080fe400010f0eff */
[----:B------:R-:W-:-:S02]  /*7e30*/  LEA.HI.X.SX32 R15, R13, R219, 0x1, P3 ;  /* 0x000000db0d0f7211 */ /* 0x000fc400018f0eff */
[----:B------:R-:W-:Y:S01]  /*7e40*/  LEA.HI.X.SX32 R11, R152, R219, 0x1, P4 ;  /* 0x000000db980b7211 */ /* 0x000fe200020f0eff */
[----:B------:R-:W-:-:S04]  /*7e50*/  IMAD.WIDE R18, R3, 0x2, R18 ;  /* 0x0000000203127825 */ /* 0x000fc800078e0212 */
[C---:B------:R-:W-:Y:S01]  /*7e60*/  IMAD.WIDE R22, R3.reuse, 0x2, R22 ;  /* 0x0000000203167825 */ /* 0x040fe200078e0216 */
[----:B------:R-:W3:Y:S03]  /*7e70*/  LDG.E.U16 R160, desc[UR6][R18.64] ;  /* 0x0000000612a07981 */ /* 0x000ee6000c1e1500 */
[C---:B------:R-:W-:Y:S01]  /*7e80*/  IMAD.WIDE R16, R3.reuse, 0x2, R16 ;  /* 0x0000000203107825 */ /* 0x040fe200078e0210 */
[----:B------:R0:W2:Y:S03]  /*7e90*/  LDG.E.U16 R173, desc[UR6][R22.64] ;  /* 0x0000000616ad7981 */ /* 0x0000a6000c1e1500 */
[C---:B------:R-:W-:Y:S01]  /*7ea0*/  IMAD.WIDE R14, R3.reuse, 0x2, R14 ;  /* 0x00000002030e7825 */ /* 0x040fe200078e020e */
[----:B------:R1:W3:Y:S03]  /*7eb0*/  LDG.E.U16 R19, desc[UR6][R16.64] ;  /* 0x0000000610137981 */ /* 0x0002e6000c1e1500 */
[----:B------:R-:W-:Y:S01]  /*7ec0*/  IMAD.WIDE R10, R3, 0x2, R10 ;  /* 0x00000002030a7825 */ /* 0x000fe200078e020a */
[----:B------:R4:W3:Y:S03]  /*7ed0*/  LDG.E.U16 R6, desc[UR6][R14.64] ;  /* 0x000000060e067981 */ /* 0x0008e6000c1e1500 */
[C---:B0-----:R-:W-:Y:S01]  /*7ee0*/  IMAD R22, R217.reuse, 0xaa, RZ ;  /* 0x000000aad9167824 */ /* 0x041fe200078e02ff */
[----:B------:R0:W3:Y:S01]  /*7ef0*/  LDG.E.U16 R172, desc[UR6][R10.64] ;  /* 0x000000060aac7981 */ /* 0x0000e2000c1e1500 */
[----:B-1----:R-:W-:-:S02]  /*7f00*/  IMAD R16, R217, 0xae, RZ ;  /* 0x000000aed9107824 */ /* 0x002fc400078e02ff */
[C---:B----4-:R-:W-:Y:S01]  /*7f10*/  IMAD R14, R217.reuse, 0xb2, RZ ;  /* 0x000000b2d90e7824 */ /* 0x050fe200078e02ff */
[-C--:B------:R-:W-:Y:S01]  /*7f20*/  IADD3 R22, P1, R22, R218.reuse, RZ ;  /* 0x000000da16167210 */ /* 0x080fe20007f3e0ff */
[C---:B------:R-:W-:Y:S02]  /*7f30*/  IMAD R15, R217.reuse, 0x55, RZ ;  /* 0x00000055d90f7824 */ /* 0x040fe400078e02ff */
[C---:B0-----:R-:W-:Y:S01]  /*7f40*/  IMAD R10, R217.reuse, 0xb6, RZ ;  /* 0x000000b6d90a7824 */ /* 0x041fe200078e02ff */
[-C--:B------:R-:W-:Y:S01]  /*7f50*/  IADD3 R16, P2, R16, R218.reuse, RZ ;  /* 0x000000da10107210 */ /* 0x080fe20007f5e0ff */
[C---:B------:R-:W-:Y:S01]  /*7f60*/  IMAD R13, R217.reuse, 0x57, RZ ;  /* 0x00000057d90d7824 */ /* 0x040fe200078e02ff */
[-C--:B------:R-:W-:Y:S01]  /*7f70*/  IADD3 R14, P3, R14, R218.reuse, RZ ;  /* 0x000000da0e0e7210 */ /* 0x080fe20007f7e0ff */
[C---:B------:R-:W-:Y:S01]  /*7f80*/  IMAD R11, R217.reuse, 0x59, RZ ;  /* 0x00000059d90b7824 */ /* 0x040fe200078e02ff */
[----:B------:R-:W-:Y:S01]  /*7f90*/  IADD3 R10, P4, R10, R218, RZ ;  /* 0x000000da0a0a7210 */ /* 0x000fe20007f9e0ff */
[----:B------:R-:W-:Y:S01]  /*7fa0*/  IMAD R18, R217, 0x5b, RZ ;  /* 0x0000005bd9127824 */ /* 0x000fe200078e02ff */
[----:B------:R-:W-:-:S02]  /*7fb0*/  LEA.HI.X.SX32 R23, R15, R219, 0x1, P1 ;  /* 0x000000db0f177211 */ /* 0x000fc400008f0eff */
[-C--:B------:R-:W-:Y:S02]  /*7fc0*/  LEA.HI.X.SX32 R17, R13, R219.reuse, 0x1, P2 ;  /* 0x000000db0d117211 */ /* 0x080fe400010f0eff */
[-C--:B------:R-:W-:Y:S02]  /*7fd0*/  LEA.HI.X.SX32 R15, R11, R219.reuse, 0x1, P3 ;  /* 0x000000db0b0f7211 */ /* 0x080fe400018f0eff */
[----:B------:R-:W-:Y:S01]  /*7fe0*/  LEA.HI.X.SX32 R11, R18, R219, 0x1, P4 ;  /* 0x000000db120b7211 */ /* 0x000fe200020f0eff */
[----:B------:R-:W-:Y:S01]  /*7ff0*/  IMAD R5, R217, 0x53, RZ ;  /* 0x00000053d9057824 */ /* 0x000fe200078e02ff */
[----:B------:R-:W-:Y:S01]  /*8000*/  IADD3 R154, P0, R154, R218, RZ ;  /* 0x000000da9a9a7210 */ /* 0x000fe20007f1e0ff */
[----:B------:R-:W-:-:S04]  /*8010*/  IMAD.WIDE R16, R3, 0x2, R16 ;  /* 0x0000000203107825 */ /* 0x000fc800078e0210 */
[----:B------:R-:W-:Y:S01]  /*8020*/  IMAD.WIDE R10, R3, 0x2, R10 ;  /* 0x00000002030a7825 */ /* 0x000fe200078e020a */
[----:B------:R-:W-:Y:S02]  /*8030*/  LEA.HI.X.SX32 R155, R5, R219, 0x1, P0 ;  /* 0x000000db059b7211 */ /* 0x000fe400000f0eff */
[----:B------:R0:W4:Y:S01]  /*8040*/  LDG.E.U16 R5, desc[UR6][R16.64] ;  /* 0x0000000610057981 */ /* 0x000122000c1e1500 */
[----:B------:R-:W-:-:S03]  /*8050*/  IMAD.WIDE R22, R3, 0x2, R22 ;  /* 0x0000000203167825 */ /* 0x000fc600078e0216 */
[----:B------:R1:W4:Y:S01]  /*8060*/  LDG.E.U16 R158, desc[UR6][R10.64] ;  /* 0x000000060a9e7981 */ /* 0x000322000c1e1500 */
[----:B------:R-:W-:-:S03]  /*8070*/  IMAD.WIDE R14, R3, 0x2, R14 ;  /* 0x00000002030e7825 */ /* 0x000fc600078e020e */
[----:B------:R1:W4:Y:S01]  /*8080*/  LDG.E.U16 R18, desc[UR6][R22.64] ;  /* 0x0000000616127981 */ /* 0x000322000c1e1500 */
[----:B0-----:R-:W-:-:S03]  /*8090*/  IMAD R16, R217, 0xba, RZ ;  /* 0x000000bad9107824 */ /* 0x001fc600078e02ff */
[----:B------:R0:W4:Y:S01]  /*80a0*/  LDG.E.U16 R171, desc[UR6][R14.64] ;  /* 0x000000060eab7981 */ /* 0x000122000c1e1500 */
[C---:B-1----:R-:W-:Y:S01]  /*80b0*/  IMAD R10, R217.reuse, 0xca, RZ ;  /* 0x000000cad90a7824 */ /* 0x042fe200078e02ff */
[-C--:B------:R-:W-:Y:S01]  /*80c0*/  IADD3 R16, P0, R16, R218.reuse, RZ ;  /* 0x000000da10107210 */ /* 0x080fe20007f1e0ff */
[C---:B------:R-:W-:Y:S02]  /*80d0*/  IMAD R11, R217.reuse, 0x5d, RZ ;  /* 0x0000005dd90b7824 */ /* 0x040fe400078e02ff */
[C---:B------:R-:W-:Y:S01]  /*80e0*/  IMAD R22, R217.reuse, 0xc2, RZ ;  /* 0x000000c2d9167824 */ /* 0x040fe200078e02ff */
[-C--:B------:R-:W-:Y:S01]  /*80f0*/  IADD3 R10, P4, R10, R218.reuse, RZ ;  /* 0x000000da0a0a7210 */ /* 0x080fe20007f9e0ff */
[C---:B------:R-:W-:Y:S02]  /*8100*/  IMAD R152, R217.reuse, 0x65, RZ ;  /* 0x00000065d9987824 */ /* 0x040fe400078e02ff */
[C---:B0-----:R-:W-:Y:S01]  /*8110*/  IMAD R15, R217.reuse, 0x61, RZ ;  /* 0x00000061d90f7824 */ /* 0x041fe200078e02ff */
[----:B------:R-:W-:Y:S01]  /*8120*/  IADD3 R22, P2, R22, R218, RZ ;  /* 0x000000da16167210 */ /* 0x000fe20007f5e0ff */
[----:B------:R-:W-:Y:S01]  /*8130*/  IMAD R14, R217, 0xc6, RZ ;  /* 0x000000c6d90e7824 */ /* 0x000fe200078e02ff */
[----:B------:R-:W-:-:S02]  /*8140*/  LEA.HI.X.SX32 R17, R11, R219, 0x1, P0 ;  /* 0x000000db0b117211 */ /* 0x000fc400000f0eff */
[-C--:B------:R-:W-:Y:S01]  /*8150*/  LEA.HI.X.SX32 R11, R152, R219.reuse, 0x1, P4 ;  /* 0x000000db980b7211 */ /* 0x080fe200020f0eff */
[----:B------:R-:W-:Y:S01]  /*8160*/  IMAD R13, R217, 0x63, RZ ;  /* 0x00000063d90d7824 */ /* 0x000fe200078e02ff */
[----:B------:R-:W-:Y:S01]  /*8170*/  LEA.HI.X.SX32 R23, R15, R219, 0x1, P2 ;  /* 0x000000db0f177211 */ /* 0x000fe200010f0eff */
[----:B------:R-:W-:Y:S01]  /*8180*/  IMAD.WIDE R16, R3, 0x2, R16 ;  /* 0x0000000203107825 */ /* 0x000fe200078e0210 */
[----:B------:R-:W-:-:S03]  /*8190*/  IADD3 R14, P3, R14, R218, RZ ;  /* 0x000000da0e0e7210 */ /* 0x000fc60007f7e0ff */
[----:B------:R-:W-:Y:S01]  /*81a0*/  IMAD.WIDE R154, R3, 0x2, R154 ;  /* 0x00000002039a7825 */ /* 0x000fe200078e029a */
[----:B------:R-:W-:Y:S01]  /*81b0*/  LEA.HI.X.SX32 R15, R13, R219, 0x1, P3 ;  /* 0x000000db0d0f7211 */ /* 0x000fe200018f0eff */
[----:B------:R-:W4:Y:S02]  /*81c0*/  LDG.E.U16 R17, desc[UR6][R16.64] ;  /* 0x0000000610117981 */ /* 0x000f24000c1e1500 */
[C---:B------:R-:W-:Y:S01]  /*81d0*/  IMAD.WIDE R10, R3.reuse, 0x2, R10 ;  /* 0x00000002030a7825 */ /* 0x040fe200078e020a */
[----:B------:R-:W-:Y:S01]  /*81e0*/  IADD3 R178, P1, R178, R218, RZ ;  /* 0x000000dab2b27210 */ /* 0x000fe20007f3e0ff */
[----:B------:R0:W4:Y:S02]  /*81f0*/  LDG.E.U16 R159, desc[UR6][R154.64] ;  /* 0x000000069a9f7981 */ /* 0x000124000c1e1500 */
[C---:B------:R-:W-:Y:S02]  /*8200*/  IMAD.WIDE R22, R3.reuse, 0x2, R22 ;  /* 0x0000000203167825 */ /* 0x040fe400078e0216 */
[----:B------:R1:W4:Y:S02]  /*8210*/  LDG.E.U16 R16, desc[UR6][R10.64] ;  /* 0x000000060a107981 */ /* 0x000324000c1e1500 */
[----:B------:R-:W-:-:S02]  /*8220*/  IMAD.WIDE R14, R3, 0x2, R14 ;  /* 0x00000002030e7825 */ /* 0x000fc400078e020e */
[----:B------:R1:W4:Y:S02]  /*8230*/  LDG.E.U16 R170, desc[UR6][R22.64] ;  /* 0x0000000616aa7981 */ /* 0x000324000c1e1500 */
[----:B0-----:R-:W-:Y:S01]  /*8240*/  IMAD R154, R217, 0xd6, RZ ;  /* 0x000000d6d99a7824 */ /* 0x001fe200078e02ff */
[-C--:B------:R-:W-:Y:S01]  /*8250*/  LEA.HI.X.SX32 R179, R9, R219.reuse, 0x1, P1 ;  /* 0x000000db09b37211 */ /* 0x080fe200008f0eff */
[C---:B------:R-:W-:Y:S01]  /*8260*/  IMAD R152, R217.reuse, 0x73, RZ ;  /* 0x00000073d9987824 */ /* 0x040fe200078e02ff */
[----:B------:R0:W4:Y:S01]  /*8270*/  LDG.E.U16 R157, desc[UR6][R14.64] ;  /* 0x000000060e9d7981 */ /* 0x000122000c1e1500 */
[C---:B-1----:R-:W-:Y:S01]  /*8280*/  IMAD R10, R217.reuse, 0xe6, RZ ;  /* 0x000000e6d90a7824 */ /* 0x042fe200078e02ff */
[-C--:B------:R-:W-:Y:S01]  /*8290*/  IADD3 R154, P1, R154, R218.reuse, RZ ;  /* 0x000000da9a9a7210 */ /* 0x080fe20007f3e0ff */
[C---:B------:R-:W-:Y:S02]  /*82a0*/  IMAD R11, R217.reuse, 0x6b, RZ ;  /* 0x0000006bd90b7824 */ /* 0x040fe400078e02ff */
[C---:B------:R-:W-:Y:S01]  /*82b0*/  IMAD R22, R217.reuse, 0xe2, RZ ;  /* 0x000000e2d9167824 */ /* 0x040fe200078e02ff */
[-C--:B------:R-:W-:Y:S01]  /*82c0*/  IADD3 R10, P4, R10, R218.reuse, RZ ;  /* 0x000000da0a0a7210 */ /* 0x080fe20007f9e0ff */
[----:B------:R-:W-:Y:S01]  /*82d0*/  IMAD R23, R217, 0x71, RZ ;  /* 0x00000071d9177824 */ /* 0x000fe200078e02ff */
[----:B------:R-:W-:Y:S01]  /*82e0*/  LEA.HI.X.SX32 R155, R11, R219, 0x1, P1 ;  /* 0x000000db0b9b7211 */ /* 0x000fe200008f0eff */
[C---:B0-----:R-:W-:Y:S01]  /*82f0*/  IMAD R14, R217.reuse, 0xda, RZ ;  /* 0x000000dad90e7824 */ /* 0x041fe200078e02ff */
[-C--:B------:R-:W-:Y:S01]  /*8300*/  IADD3 R22, P3, R22, R218.reuse, RZ ;  /* 0x000000da16167210 */ /* 0x080fe20007f7e0ff */
[----:B------:R-:W-:Y:S01]  /*8310*/  IMAD R9, R217, 0x69, RZ ;  /* 0x00000069d9097824 */ /* 0x000fe200078e02ff */
[----:B------:R-:W-:-:S02]  /*8320*/  IADD3 R164, P0, R164, R218, RZ ;  /* 0x000000daa4a47210 */ /* 0x000fc40007f1e0ff */
[-C--:B------:R-:W-:Y:S01]  /*8330*/  LEA.HI.X.SX32 R11, R152, R219.reuse, 0x1, P4 ;  /* 0x000000db980b7211 */ /* 0x080fe200020f0eff */
[----:B------:R-:W-:Y:S01]  /*8340*/  IMAD R13, R217, 0x6d, RZ ;  /* 0x0000006dd90d7824 */ /* 0x000fe200078e02ff */
[-C--:B------:R-:W-:Y:S01]  /*8350*/  LEA.HI.X.SX32 R23, R23, R219.reuse, 0x1, P3 ;  /* 0x000000db17177211 */ /* 0x080fe200018f0eff */
[----:B------:R-:W-:Y:S01]  /*8360*/  IMAD.WIDE R154, R3, 0x2, R154 ;  /* 0x00000002039a7825 */ /* 0x000fe200078e029a */
[----:B------:R-:W-:Y:S02]  /*8370*/  IADD3 R14, P2, R14, R218, RZ ;  /* 0x000000da0e0e7210 */ /* 0x000fe40007f5e0ff */
[-C--:B------:R-:W-:Y:S01]  /*8380*/  LEA.HI.X.SX32 R165, R9, R219.reuse, 0x1, P0 ;  /* 0x000000db09a57211 */ /* 0x080fe200000f0eff */
[----:B------:R-:W-:Y:S01]  /*8390*/  IMAD.WIDE R10, R3, 0x2, R10 ;  /* 0x00000002030a7825 */ /* 0x000fe200078e020a */
[----:B------:R-:W-:Y:S01]  /*83a0*/  LEA.HI.X.SX32 R15, R13, R219, 0x1, P2 ;  /* 0x000000db0d0f7211 */ /* 0x000fe200010f0eff */
[----:B------:R-:W4:Y:S02]  /*83b0*/  LDG.E.U16 R156, desc[UR6][R154.64] ;  /* 0x000000069a9c7981 */ /* 0x000f24000c1e1500 */
[----:B------:R-:W-:-:S04]  /*83c0*/  IMAD.WIDE R22, R3, 0x2, R22 ;  /* 0x0000000203167825 */ /* 0x000fc800078e0216 */
[----:B------:R-:W-:Y:S01]  /*83d0*/  IMAD R9, R217, 0x6, RZ ;  /* 0x00000006d9097824 */ /* 0x000fe200078e02ff */
[----:B------:R0:W4:Y:S01]  /*83e0*/  LDG.E.U16 R168, desc[UR6][R22.64] ;  /* 0x0000000616a87981 */ /* 0x000122000c1e1500 */
[C---:B------:R-:W-:Y:S01]  /*83f0*/  IMAD.WIDE R164, R3.reuse, 0x2, R164 ;  /* 0x0000000203a47825 */ /* 0x040fe200078e02a4 */
[----:B------:R-:W-:Y:S02]  /*8400*/  IADD3 R180, P0, R180, R218, RZ ;  /* 0x000000dab4b47210 */ /* 0x000fe40007f1e0ff */
[----:B------:R1:W4:Y:S01]  /*8410*/  LDG.E.U16 R155, desc[UR6][R10.64] ;  /* 0x000000060a9b7981 */ /* 0x000322000c1e1500 */
[----:B------:R-:W-:-:S03]  /*8420*/  IMAD.WIDE R14, R3, 0x2, R14 ;  /* 0x00000002030e7825 */ /* 0x000fc600078e020e */
[----:B------:R1:W4:Y:S01]  /*8430*/  LDG.E.U16 R169, desc[UR6][R164.64] ;  /* 0x00000006a4a97981 */ /* 0x000322000c1e1500 */
[C---:B------:R-:W-:Y:S02]  /*8440*/  IMAD R152, R217.reuse, 0x3, RZ ;  /* 0x00000003d9987824 */ /* 0x040fe400078e02ff */
[C---:B0-----:R-:W-:Y:S01]  /*8450*/  IMAD R22, R217.reuse, 0xfa, RZ ;  /* 0x000000fad9167824 */ /* 0x041fe200078e02ff */
[----:B------:R0:W4:Y:S01]  /*8460*/  LDG.E.U16 R15, desc[UR6][R14.64] ;  /* 0x000000060e0f7981 */ /* 0x000122000c1e1500 */
[----:B-1----:R-:W-:Y:S01]  /*8470*/  IMAD R11, R217, 0x75, RZ ;  /* 0x00000075d90b7824 */ /* 0x002fe200078e02ff */
[----:B------:R-:W-:Y:S01]  /*8480*/  IADD3 R10, P4, R9, R218, RZ ;  /* 0x000000da090a7210 */ /* 0x000fe20007f9e0ff */
[C---:B------:R-:W-:Y:S02]  /*8490*/  IMAD R23, R217.reuse, 0x7d, RZ ;  /* 0x0000007dd9177824 */ /* 0x040fe400078e02ff */
[----:B------:R-:W-:Y:S01]  /*84a0*/  IMAD R164, R217, 0xf6, RZ ;  /* 0x000000f6d9a47824 */ /* 0x000fe200078e02ff */
[----:B------:R-:W-:-:S02]  /*84b0*/  LEA.HI.X.SX32 R181, R11, R219, 0x1, P0 ;  /* 0x000000db0bb57211 */ /* 0x000fc400000f0eff */
[-C--:B------:R-:W-:Y:S02]  /*84c0*/  IADD3 R22, P3, R22, R218.reuse, RZ ;  /* 0x000000da16167210 */ /* 0x080fe40007f7e0ff */
[-C--:B------:R-:W-:Y:S01]  /*84d0*/  LEA.HI.X.SX32 R11, R152, R219.reuse, 0x1, P4 ;  /* 0x000000db980b7211 */ /* 0x080fe200020f0eff */
[C---:B0-----:R-:W-:Y:S01]  /*84e0*/  IMAD R14, R217.reuse, 0x7b, RZ ;  /* 0x0000007bd90e7824 */ /* 0x041fe200078e02ff */
[-C--:B------:R-:W-:Y:S01]  /*84f0*/  IADD3 R164, P2, R164, R218.reuse, RZ ;  /* 0x000000daa4a47210 */ /* 0x080fe20007f5e0ff */
[----:B------:R-:W-:Y:S01]  /*8500*/  IMAD R13, R217, 0x79, RZ ;  /* 0x00000079d90d7824 */ /* 0x000fe200078e02ff */
[----:B------:R-:W-:Y:S01]  /*8510*/  IADD3 R176, P1, R176, R218, RZ ;  /* 0x000000dab0b07210 */ /* 0x000fe20007f3e0ff */
[----:B------:R-:W-:Y:S01]  /*8520*/  IMAD.MOV.U32 R227, RZ, RZ, R245 ;  /* 0x000000ffffe37224 */ /* 0x000fe200078e00f5 */
[-C--:B------:R-:W-:Y:S01]  /*8530*/  LEA.HI.X.SX32 R23, R23, R219.reuse, 0x1, P3 ;  /* 0x000000db17177211 */ /* 0x080fe200018f0eff */
[----:B------:R-:W-:Y:S01]  /*8540*/  IMAD.WIDE R174, R3, 0x2, R174 ;  /* 0x0000000203ae7825 */ /* 0x000fe200078e02ae */
[----:B------:R-:W-:-:S03]  /*8550*/  LEA.HI.X.SX32 R165, R14, R219, 0x1, P2 ;  /* 0x000000db0ea57211 */ /* 0x000fc600010f0eff */
[----:B------:R-:W-:Y:S01]  /*8560*/  IMAD.WIDE R10, R3, 0x2, R10 ;  /* 0x00000002030a7825 */ /* 0x000fe200078e020a */
[----:B------:R-:W-:Y:S01]  /*8570*/  LEA.HI.X.SX32 R177, R13, R219, 0x1, P1 ;  /* 0x000000db0db17211 */ /* 0x000fe200008f0eff */
[----:B------:R-:W2:Y:S02]  /*8580*/  LDG.E.U16 R174, desc[UR6][R174.64] ;  /* 0x00000006aeae7981 */ /* 0x000ea4000c1e1500 */
[C---:B------:R-:W-:Y:S02]  /*8590*/  IMAD.WIDE R178, R3.reuse, 0x2, R178 ;  /* 0x0000000203b27825 */ /* 0x040fe400078e02b2 */
[----:B------:R0:W4:Y:S02]  /*85a0*/  LDG.E.U16 R0, desc[UR6][R10.64] ;  /* 0x000000060a007981 */ /* 0x000124000c1e1500 */
[C---:B------:R-:W-:Y:S02]  /*85b0*/  IMAD.WIDE R162, R3.reuse, 0x2, R226 ;  /* 0x0000000203a27825 */ /* 0x040fe400078e02e2 */
[----:B------:R1:W3:Y:S02]  /*85c0*/  LDG.E.U16 R178, desc[UR6][R178.64] ;  /* 0x00000006b2b27981 */ /* 0x0002e4000c1e1500 */
[----:B------:R-:W-:-:S02]  /*85d0*/  IMAD.WIDE R22, R3, 0x2, R22 ;  /* 0x0000000203167825 */ /* 0x000fc400078e0216 */
[----:B------:R-:W4:Y:S02]  /*85e0*/  LDG.E.U16 R162, desc[UR6][R162.64] ;  /* 0x00000006a2a27981 */ /* 0x000f24000c1e1500 */
[----:B0-----:R-:W-:Y:S02]  /*85f0*/  IMAD R11, R217, 0xa, RZ ;  /* 0x0000000ad90b7824 */ /* 0x001fe400078e02ff */
[----:B------:R-:W-:Y:S01]  /*8600*/  IMAD.WIDE R164, R3, 0x2, R164 ;  /* 0x0000000203a47825 */ /* 0x000fe200078e02a4 */
[----:B------:R0:W4:Y:S03]  /*8610*/  LDG.E.U16 R13, desc[UR6][R22.64] ;  /* 0x00000006160d7981 */ /* 0x000126000c1e1500 */
[----:B------:R-:W-:Y:S02]  /*8620*/  IMAD R175, R217, 0x12, RZ ;  /* 0x00000012d9af7824 */ /* 0x000fe400078e02ff */
[----:B------:R-:W-:Y:S01]  /*8630*/  IMAD.WIDE R176, R3, 0x2, R176 ;  /* 0x0000000203b07825 */ /* 0x000fe200078e02b0 */
[----:B------:R-:W-:Y:S01]  /*8640*/  IADD3 R250, P0, R11, R218, RZ ;  /* 0x000000da0bfa7210 */ /* 0x000fe20007f1e0ff */
[----:B------:R0:W4:Y:S02]  /*8650*/  LDG.E.U16 R154, desc[UR6][R164.64] ;  /* 0x00000006a49a7981 */ /* 0x000124000c1e1500 */
[----:B-1----:R-:W-:-:S02]  /*8660*/  IMAD R179, R217, 0x14, RZ ;  /* 0x00000014d9b37824 */ /* 0x002fc400078e02ff */
[----:B0-----:R-:W-:Y:S01]  /*8670*/  IMAD R23, R217, 0x5, RZ ;  /* 0x00000005d9177824 */ /* 0x001fe200078e02ff */
[-C--:B------:R-:W-:Y:S01]  /*8680*/  IADD3 R22, P3, R175, R218.reuse, RZ ;  /* 0x000000daaf167210 */ /* 0x080fe20007f7e0ff */
[C---:B------:R-:W-:Y:S01]  /*8690*/  IMAD R163, R217.reuse, 0x9, RZ ;  /* 0x00000009d9a37824 */ /* 0x040fe200078e02ff */
[----:B------:R0:W4:Y:S01]  /*86a0*/  LDG.E.U16 R167, desc[UR6][R176.64] ;  /* 0x00000006b0a77981 */ /* 0x000122000c1e1500 */
[----:B------:R-:W-:Y:S01]  /*86b0*/  IMAD R152, R217, 0x7, RZ ;  /* 0x00000007d9987824 */ /* 0x000fe200078e02ff */
[-C--:B------:R-:W-:Y:S02]  /*86c0*/  IADD3 R164, P2, R186, R218.reuse, RZ ;  /* 0x000000dabaa47210 */ /* 0x080fe40007f5e0ff */
[-C--:B------:R-:W-:Y:S02]  /*86d0*/  IADD3 R10, P4, R179, R218.reuse, RZ ;  /* 0x000000dab30a7210 */ /* 0x080fe40007f9e0ff */
[----:B------:R-:W-:Y:S02]  /*86e0*/  LEA.HI.X.SX32 R251, R23, R219, 0x1, P0 ;  /* 0x000000db17fb7211 */ /* 0x000fe400000f0eff */
[----:B0-----:R-:W-:-:S02]  /*86f0*/  IADD3 R176, P1, R185, R218, RZ ;  /* 0x000000dab9b07210 */ /* 0x001fc40007f3e0ff */
[-C--:B------:R-:W-:Y:S02]  /*8700*/  LEA.HI.X.SX32 R23, R163, R219.reuse, 0x1, P3 ;  /* 0x000000dba3177211 */ /* 0x080fe400018f0eff */
[-C--:B------:R-:W-:Y:S02]  /*8710*/  LEA.HI.X.SX32 R165, R152, R219.reuse, 0x1, P2 ;  /* 0x000000db98a57211 */ /* 0x080fe400010f0eff */
[-C--:B------:R-:W-:Y:S02]  /*8720*/  LEA.HI.X.SX32 R177, R9, R219.reuse, 0x1, P1 ;  /* 0x000000db09b17211 */ /* 0x080fe400008f0eff */
[----:B------:R-:W-:Y:S01]  /*8730*/  LEA.HI.X.SX32 R11, R11, R219, 0x1, P4 ;  /* 0x000000db0b0b7211 */ /* 0x000fe200020f0eff */
[----:B------:R-:W-:-:S04]  /*8740*/  IMAD.WIDE R22, R3, 0x2, R22 ;  /* 0x0000000203167825 */ /* 0x000fc800078e0216 */
[C---:B------:R-:W-:Y:S01]  /*8750*/  IMAD.WIDE R164, R3.reuse, 0x2, R164 ;  /* 0x0000000203a47825 */ /* 0x040fe200078e02a4 */
[----:B------:R-:W2:Y:S03]  /*8760*/  LDG.E.U16 R247, desc[UR6][R22.64] ;  /* 0x0000000616f77981 */ /* 0x000ea6000c1e1500 */
[----:B------:R-:W-:Y:S01]  /*8770*/  IMAD.WIDE R176, R3, 0x2, R176 ;  /* 0x0000000203b07825 */ /* 0x000fe200078e02b0 */
[----:B------:R0:W4:Y:S03]  /*8780*/  LDG.E.U16 R248, desc[UR6][R164.64] ;  /* 0x00000006a4f87981 */ /* 0x000126000c1e1500 */
[----:B------:R-:W-:Y:S01]  /*8790*/  IMAD R152, R217, 0x1a, RZ ;  /* 0x0000001ad9987824 */ /* 0x000fe200078e02ff */
[----:B------:R1:W4:Y:S01]  /*87a0*/  LDG.E.U16 R249, desc[UR6][R176.64] ;  /* 0x00000006b0f97981 */ /* 0x000322000c1e1500 */
[----:B------:R-:W-:-:S04]  /*87b0*/  IMAD.WIDE R10, R3, 0x2, R10 ;  /* 0x00000002030a7825 */ /* 0x000fc800078e020a */
[----:B------:R-:W-:Y:S02]  /*87c0*/  IMAD R9, R217, 0x18, RZ ;  /* 0x00000018d9097824 */ /* 0x000fe400078e02ff */
[----:B------:R-:W-:Y:S01]  /*87d0*/  IMAD.WIDE R180, R3, 0x2, R180 ;  /* 0x0000000203b47825 */ /* 0x000fe200078e02b4 */
[-C--:B0-----:R-:W-:Y:S01]  /*87e0*/  IADD3 R164, P2, R152, R218.reuse, RZ ;  /* 0x000000da98a47210 */ /* 0x081fe20007f5e0ff */
[----:B------:R0:W4:Y:S02]  /*87f0*/  LDG.E.U16 R246, desc[UR6][R10.64] ;  /* 0x000000060af67981 */ /* 0x000124000c1e1500 */
[C---:B------:R-:W-:Y:S02]  /*8800*/  IMAD R163, R217.reuse, 0x16, RZ ;  /* 0x00000016d9a37824 */ /* 0x040fe400078e02ff */
[----:B------:R-:W-:Y:S01]  /*8810*/  IMAD R23, R217, 0xd, RZ ;  /* 0x0000000dd9177824 */ /* 0x000fe200078e02ff */
[-C--:B-1----:R-:W-:Y:S01]  /*8820*/  IADD3 R176, P1, R9, R218.reuse, RZ ;  /* 0x000000da09b07210 */ /* 0x082fe20007f3e0ff */
[----:B------:R1:W4:Y:S01]  /*8830*/  LDG.E.U16 R14, desc[UR6][R180.64] ;  /* 0x00000006b40e7981 */ /* 0x000322000c1e1500 */
[-C--:B------:R-:W-:Y:S01]  /*8840*/  IADD3 R22, P3, R184, R218.reuse, RZ ;  /* 0x000000dab8167210 */ /* 0x080fe20007f7e0ff */
[----:B0-----:R-:W-:Y:S01]  /*8850*/  IMAD R11, R217, 0xb, RZ ;  /* 0x0000000bd90b7824 */ /* 0x001fe200078e02ff */
[----:B------:R-:W-:-:S02]  /*8860*/  IADD3 R10, P4, R183, R218, RZ ;  /* 0x000000dab70a7210 */ /* 0x000fc40007f9e0ff */
[-C--:B------:R-:W-:Y:S02]  /*8870*/  LEA.HI.X.SX32 R165, R23, R219.reuse, 0x1, P2 ;  /* 0x000000db17a57211 */ /* 0x080fe400010f0eff */
[----:B-1----:R-:W-:Y:S02]  /*8880*/  IADD3 R180, P0, R163, R218, RZ ;  /* 0x000000daa3b47210 */ /* 0x002fe40007f1e0ff */
[-C--:B------:R-:W-:Y:S02]  /*8890*/  LEA.HI.X.SX32 R177, R185, R219.reuse, 0x1, P1 ;  /* 0x000000dbb9b17211 */ /* 0x080fe400008f0eff */
[-C--:B------:R-:W-:Y:S02]  /*88a0*/  LEA.HI.X.SX32 R23, R186, R219.reuse, 0x1, P3 ;  /* 0x000000dbba177211 */ /* 0x080fe400018f0eff */
[-C--:B------:R-:W-:Y:S01]  /*88b0*/  LEA.HI.X.SX32 R181, R11, R219.reuse, 0x1, P0 ;  /* 0x000000db0bb57211 */ /* 0x080fe200000f0eff */
[----:B------:R-:W-:Y:S01]  /*88c0*/  IMAD.WIDE R164, R3, 0x2, R164 ;  /* 0x0000000203a47825 */ /* 0x000fe200078e02a4 */
[----:B------:R-:W-:-:S03]  /*88d0*/  LEA.HI.X.SX32 R11, R187, R219, 0x1, P4 ;  /* 0x000000dbbb0b7211 */ /* 0x000fc600020f0eff */
[C---:B------:R-:W-:Y:S01]  /*88e0*/  IMAD.WIDE R176, R3.reuse, 0x2, R176 ;  /* 0x0000000203b07825 */ /* 0x040fe200078e02b0 */
[----:B------:R0:W4:Y:S03]  /*88f0*/  LDG.E.U16 R243, desc[UR6][R164.64] ;  /* 0x00000006a4f37981 */ /* 0x000126000c1e1500 */
[C---:B------:R-:W-:Y:S01]  /*8900*/  IMAD.WIDE R22, R3.reuse, 0x2, R22 ;  /* 0x0000000203167825 */ /* 0x040fe200078e0216 */
[----:B------:R1:W4:Y:S03]  /*8910*/  LDG.E.U16 R244, desc[UR6][R176.64] ;  /* 0x00000006b0f47981 */ /* 0x000326000c1e1500 */
[C---:B------:R-:W-:Y:S01]  /*8920*/  IMAD.WIDE R180, R3.reuse, 0x2, R180 ;  /* 0x0000000203b47825 */ /* 0x040fe200078e02b4 */
[----:B------:R1:W4:Y:S03]  /*8930*/  LDG.E.U16 R241, desc[UR6][R22.64] ;  /* 0x0000000616f17981 */ /* 0x000326000c1e1500 */
[----:B------:R-:W-:Y:S01]  /*8940*/  IMAD.WIDE R10, R3, 0x2, R10 ;  /* 0x00000002030a7825 */ /* 0x000fe200078e020a */
[----:B------:R1:W4:Y:S03]  /*8950*/  LDG.E.U16 R245, desc[UR6][R180.64] ;  /* 0x00000006b4f57981 */ /* 0x000326000c1e1500 */
[C---:B0-----:R-:W-:Y:S01]  /*8960*/  IMAD R164, R217.reuse, 0x26, RZ ;  /* 0x00000026d9a47824 */ /* 0x041fe200078e02ff */
[----:B------:R0:W4:Y:S01]  /*8970*/  LDG.E.U16 R239, desc[UR6][R10.64] ;  /* 0x000000060aef7981 */ /* 0x000122000c1e1500 */
[----:B-1----:R-:W-:-:S02]  /*8980*/  IMAD R176, R217, 0x24, RZ ;  /* 0x00000024d9b07824 */ /* 0x002fc400078e02ff */
[C---:B------:R-:W-:Y:S01]  /*8990*/  IMAD R22, R217.reuse, 0x28, RZ ;  /* 0x00000028d9167824 */ /* 0x040fe200078e02ff */
[-C--:B------:R-:W-:Y:S01]  /*89a0*/  IADD3 R164, P2, R164, R218.reuse, RZ ;  /* 0x000000daa4a47210 */ /* 0x080fe20007f5e0ff */
[C---:B------:R-:W-:Y:S02]  /*89b0*/  IMAD R23, R217.reuse, 0x13, RZ ;  /* 0x00000013d9177824 */ /* 0x040fe400078e02ff */
[C---:B------:R-:W-:Y:S01]  /*89c0*/  IMAD R180, R217.reuse, 0x22, RZ ;  /* 0x00000022d9b47824 */ /* 0x040fe200078e02ff */
[-C--:B------:R-:W-:Y:S01]  /*89d0*/  IADD3 R176, P1, R176, R218.reuse, RZ ;  /* 0x000000dab0b07210 */ /* 0x080fe20007f3e0ff */
[C---:B0-----:R-:W-:Y:S01]  /*89e0*/  IMAD R10, R217.reuse, 0x2a, RZ ;  /* 0x0000002ad90a7824 */ /* 0x041fe200078e02ff */
[-C--:B------:R-:W-:Y:S01]  /*89f0*/  IADD3 R22, P3, R22, R218.reuse, RZ ;  /* 0x000000da16167210 */ /* 0x080fe20007f7e0ff */
[C---:B------:R-:W-:Y:S01]  /*8a00*/  IMAD R11, R217.reuse, 0x11, RZ ;  /* 0x00000011d90b7824 */ /* 0x040fe200078e02ff */
[-C--:B------:R-:W-:Y:S01]  /*8a10*/  IADD3 R180, P0, R180, R218.reuse, RZ ;  /* 0x000000dab4b47210 */ /* 0x080fe20007f1e0ff */
[----:B------:R-:W-:Y:S01]  /*8a20*/  IMAD R185, R217, 0x15, RZ ;  /* 0x00000015d9b97824 */ /* 0x000fe200078e02ff */
[----:B------:R-:W-:-:S02]  /*8a30*/  IADD3 R10, P4, R10, R218, RZ ;  /* 0x000000da0a0a7210 */ /* 0x000fc40007f9e0ff */
[-C--:B------:R-:W-:Y:S02]  /*8a40*/  LEA.HI.X.SX32 R165, R23, R219.reuse, 0x1, P2 ;  /* 0x000000db17a57211 */ /* 0x080fe400010f0eff */
        /* <DEDUP_REMOVED lines=17> */
[C---:B0-----:R-:W-:Y:S01]  /*8b60*/  IMAD R10, R217.reuse, 0x34, RZ ;  /* 0x00000034d90a7824 */ /* 0x041fe200078e02ff */
[-C--:B------:R-:W-:Y:S01]  /*8b70*/  IADD3 R176, P1, R176, R218.reuse, RZ ;  /* 0x000000dab0b07210 */ /* 0x080fe20007f3e0ff */
[----:B------:R-:W-:Y:S01]  /*8b80*/  IMAD R11, R217, 0x19, RZ ;  /* 0x00000019d90b7824 */ /* 0x000fe200078e02ff */
[-C--:B------:R-:W-:Y:S02]  /*8b90*/  IADD3 R22, P3, R22, R218.reuse, RZ ;  /* 0x000000da16167210 */ /* 0x080fe40007f7e0ff */
[----:B------:R-:W-:Y:S02]  /*8ba0*/  IADD3 R10, P4, R10, R218, RZ ;  /* 0x000000da0a0a7210 */ /* 0x000fe40007f9e0ff */
[----:B------:R-:W-:-:S02]  /*8bb0*/  LEA.HI.X.SX32 R165, R9, R219, 0x1, P2 ;  /* 0x000000db09a57211 */ /* 0x000fc400010f0eff */
[-C--:B------:R-:W-:Y:S02]  /*8bc0*/  LEA.HI.X.SX32 R177, R23, R219.reuse, 0x1, P1 ;  /* 0x000000db17b17211 */ /* 0x080fe400008f0eff */
[-C--:B------:R-:W-:Y:S01]  /*8bd0*/  LEA.HI.X.SX32 R23, R11, R219.reuse, 0x1, P3 ;  /* 0x000000db0b177211 */ /* 0x080fe200018f0eff */
[----:B------:R-:W-:Y:S01]  /*8be0*/  IMAD.WIDE R164, R3, 0x2, R164 ;  /* 0x0000000203a47825 */ /* 0x000fe200078e02a4 */
[----:B------:R-:W-:-:S03]  /*8bf0*/  LEA.HI.X.SX32 R11, R152, R219, 0x1, P4 ;  /* 0x000000db980b7211 */ /* 0x000fc600020f0eff */
[C---:B------:R-:W-:Y:S01]  /*8c00*/  IMAD.WIDE R22, R3.reuse, 0x2, R22 ;  /* 0x0000000203167825 */ /* 0x040fe200078e0216 */
[----:B------:R0:W3:Y:S03]  /*8c10*/  LDG.E.U16 R228, desc[UR6][R164.64] ;  /* 0x00000006a4e47981 */ /* 0x0000e6000c1e1500 */
[----:B------:R-:W-:Y:S01]  /*8c20*/  IMAD.WIDE R180, R3, 0x2, R180 ;  /* 0x0000000203b47825 */ /* 0x000fe200078e02b4 */
[----:B------:R1:W4:Y:S03]  /*8c30*/  LDG.E.U16 R227, desc[UR6][R22.64] ;  /* 0x0000000616e37981 */ /* 0x000326000c1e1500 */
[----:B------:R-:W-:Y:S01]  /*8c40*/  IMAD R230, R217, 0x2c, RZ ;  /* 0x0000002cd9e67824 */ /* 0x000fe200078e02ff */
[----:B------:R1:W4:Y:S01]  /*8c50*/  LDG.E.U16 R237, desc[UR6][R180.64] ;  /* 0x00000006b4ed7981 */ /* 0x000322000c1e1500 */
[----:B------:R-:W-:-:S04]  /*8c60*/  IMAD.WIDE R176, R3, 0x2, R176 ;  /* 0x0000000203b07825 */ /* 0x000fc800078e02b0 */
[----:B------:R-:W-:Y:S01]  /*8c70*/  IMAD.WIDE R10, R3, 0x2, R10 ;  /* 0x00000002030a7825 */ /* 0x000fe200078e020a */
[-C--:B------:R-:W-:Y:S01]  /*8c80*/  IADD3 R230, P0, R230, R218.reuse, RZ ;  /* 0x000000dae6e67210 */ /* 0x080fe20007f1e0ff */
[----:B------:R1:W4:Y:S02]  /*8c90*/  LDG.E.U16 R229, desc[UR6][R176.64] ;  /* 0x00000006b0e57981 */ /* 0x000324000c1e1500 */
[C---:B0-----:R-:W-:Y:S02]  /*8ca0*/  IMAD R164, R217.reuse, 0x3a, RZ ;  /* 0x0000003ad9a47824 */ /* 0x041fe400078e02ff */
[C---:B-1----:R-:W-:Y:S01]  /*8cb0*/  IMAD R22, R217.reuse, 0x3c, RZ ;  /* 0x0000003cd9167824 */ /* 0x042fe200078e02ff */
[----:B------:R0:W4:Y:S01]  /*8cc0*/  LDG.E.U16 R226, desc[UR6][R10.64] ;  /* 0x000000060ae27981 */ /* 0x000122000c1e1500 */
[C---:B------:R-:W-:Y:S01]  /*8cd0*/  IMAD R180, R217.reuse, 0x36, RZ ;  /* 0x00000036d9b47824 */ /* 0x040fe200078e02ff */
[----:B------:R-:W-:Y:S01]  /*8ce0*/  IADD3 R164, P2, R164, R218, RZ ;  /* 0x000000daa4a47210 */ /* 0x000fe20007f5e0ff */
[----:B------:R-:W-:Y:S01]  /*8cf0*/  IMAD R176, R217, 0x38, RZ ;  /* 0x00000038d9b07824 */ /* 0x000fe200078e02ff */
[----:B------:R-:W-:Y:S01]  /*8d00*/  LEA.HI.X.SX32 R231, R163, R219, 0x1, P0 ;  /* 0x000000dba3e77211 */ /* 0x000fe200000f0eff */
[----:B------:R-:W-:-:S02]  /*8d10*/  IMAD R9, R217, 0x1b, RZ ;  /* 0x0000001bd9097824 */ /* 0x000fc400078e02ff */
[----:B0-----:R-:W-:Y:S01]  /*8d20*/  IMAD R11, R217, 0x1d, RZ ;  /* 0x0000001dd90b7824 */ /* 0x001fe200078e02ff */
[-C--:B------:R-:W-:Y:S02]  /*8d30*/  IADD3 R22, P3, R22, R218.reuse, RZ ;  /* 0x000000da16167210 */ /* 0x080fe40007f7e0ff */
[-C--:B------:R-:W-:Y:S02]  /*8d40*/  IADD3 R180, P0, R180, R218.reuse, RZ ;  /* 0x000000dab4b47210 */ /* 0x080fe40007f1e0ff */
[----:B------:R-:W-:Y:S02]  /*8d50*/  IADD3 R176, P1, R176, R218, RZ ;  /* 0x000000dab0b07210 */ /* 0x000fe40007f3e0ff */
[-C--:B------:R-:W-:Y:S02]  /*8d60*/  LEA.HI.X.SX32 R165, R11, R219.reuse, 0x1, P2 ;  /* 0x000000db0ba57211 */ /* 0x080fe400010f0eff */
[-C--:B------:R-:W-:Y:S02]  /*8d70*/  LEA.HI.X.SX32 R23, R183, R219.reuse, 0x1, P3 ;  /* 0x000000dbb7177211 */ /* 0x080fe400018f0eff */
[-C--:B------:R-:W-:Y:S01]  /*8d80*/  LEA.HI.X.SX32 R181, R9, R219.reuse, 0x1, P0 ;  /* 0x000000db09b57211 */ /* 0x080fe200000f0eff */
[----:B------:R-:W-:Y:S01]  /*8d90*/  IMAD.WIDE R164, R3, 0x2, R164 ;  /* 0x0000000203a47825 */ /* 0x000fe200078e02a4 */
[----:B------:R-:W-:-:S03]  /*8da0*/  LEA.HI.X.SX32 R177, R184, R219, 0x1, P1 ;  /* 0x000000dbb8b17211 */ /* 0x000fc600008f0eff */
        /* <DEDUP_REMOVED lines=9> */
[C---:B------:R-:W-:Y:S01]  /*8e40*/  IMAD R152, R217.reuse, 0x1f, RZ ;  /* 0x0000001fd9987824 */ /* 0x040fe200078e02ff */
[----:B------:R0:W4:Y:S01]  /*8e50*/  LDG.E.U16 R224, desc[UR6][R176.64] ;  /* 0x00000006b0e07981 */ /* 0x000122000c1e1500 */
[C---:B-1----:R-:W-:Y:S01]  /*8e60*/  IMAD R22, R217.reuse, 0x94, RZ ;  /* 0x00000094d9167824 */ /* 0x042fe200078e02ff */
[-C--:B------:R-:W-:Y:S01]  /*8e70*/  IADD3 R164, P0, R164, R218.reuse, RZ ;  /* 0x000000daa4a47210 */ /* 0x080fe20007f1e0ff */
[C---:B------:R-:W-:Y:S01]  /*8e80*/  IMAD R180, R217.reuse, 0x88, RZ ;  /* 0x00000088d9b47824 */ /* 0x040fe200078e02ff */
[----:B------:R-:W-:Y:S01]  /*8e90*/  LEA.HI.X.SX32 R11, R152, R219, 0x1, P4 ;  /* 0x000000db980b7211 */ /* 0x000fe200020f0eff */
[----:B0-----:R-:W-:Y:S01]  /*8ea0*/  IMAD R176, R217, 0x90, RZ ;  /* 0x00000090d9b07824 */ /* 0x001fe200078e02ff */
[----:B------:R-:W-:-:S02]  /*8eb0*/  IADD3 R22, P4, R22, R218, RZ ;  /* 0x000000da16167210 */ /* 0x000fc40007f9e0ff */
[-C--:B------:R-:W-:Y:S02]  /*8ec0*/  IADD3 R180, P1, R180, R218.reuse, RZ ;  /* 0x000000dab4b47210 */ /* 0x080fe40007f3e0ff */
[----:B------:R-:W-:Y:S02]  /*8ed0*/  IADD3 R176, P3, R176, R218, RZ ;  /* 0x000000dab0b07210 */ /* 0x000fe40007f7e0ff */
[-C--:B------:R-:W-:Y:S02]  /*8ee0*/  LEA.HI.X.SX32 R165, R192, R219.reuse, 0x1, P0 ;  /* 0x000000dbc0a57211 */ /* 0x080fe400000f0eff */
[-C--:B------:R-:W-:Y:S02]  /*8ef0*/  LEA.HI.X.SX32 R23, R188, R219.reuse, 0x1, P4 ;  /* 0x000000dbbc177211 */ /* 0x080fe400020f0eff */
[-C--:B------:R-:W-:Y:S01]  /*8f00*/  LEA.HI.X.SX32 R181, R191, R219.reuse, 0x1, P1 ;  /* 0x000000dbbfb57211 */ /* 0x080fe200008f0eff */
[----:B------:R-:W-:Y:S01]  /*8f10*/  IMAD.WIDE R164, R3, 0x2, R164 ;  /* 0x0000000203a47825 */ /* 0x000fe200078e02a4 */
[----:B------:R-:W-:-:S03]  /*8f20*/  LEA.HI.X.SX32 R177, R189, R219, 0x1, P3 ;  /* 0x000000dbbdb17211 */ /* 0x000fc600018f0eff */
[C---:B------:R-:W-:Y:S02]  /*8f30*/  IMAD.WIDE R10, R3.reuse, 0x2, R10 ;  /* 0x00000002030a7825 */ /* 0x040fe400078e020a */
[----:B------:R-:W4:Y:S02]  /*8f40*/  LDG.E.U16 R165, desc[UR6][R164.64] ;  /* 0x00000006a4a57981 */ /* 0x000f24000c1e1500 */
[C---:B------:R-:W-:Y:S02]  /*8f50*/  IMAD.WIDE R22, R3.reuse, 0x2, R22 ;  /* 0x0000000203167825 */ /* 0x040fe400078e0216 */
[----:B------:R0:W4:Y:S02]  /*8f60*/  LDG.E.U16 R216, desc[UR6][R10.64] ;  /* 0x000000060ad87981 */ /* 0x000124000c1e1500 */
[----:B------:R-:W-:-:S04]  /*8f70*/  IMAD.WIDE R180, R3, 0x2, R180 ;  /* 0x0000000203b47825 */ /* 0x000fc800078e02b4 */
[----:B------:R-:W-:Y:S01]  /*8f80*/  IMAD.WIDE R176, R3, 0x2, R176 ;  /* 0x0000000203b07825 */ /* 0x000fe200078e02b0 */
[----:B------:R1:W4:Y:S03]  /*8f90*/  LDG.E.U16 R164, desc[UR6][R22.64] ;  /* 0x0000000616a47981 */ /* 0x000326000c1e1500 */
[C---:B------:R-:W-:Y:S01]  /*8fa0*/  IMAD R184, R217.reuse, 0xa4, RZ ;  /* 0x000000a4d9b87824 */ /* 0x040fe200078e02ff */
[----:B------:R-:W4:Y:S01]  /*8fb0*/  LDG.E.U16 R152, desc[UR6][R180.64] ;  /* 0x00000006b4987981 */ /* 0x000f22000c1e1500 */
[C---:B0-----:R-:W-:Y:S02]  /*8fc0*/  IMAD R10, R217.reuse, 0x8c, RZ ;  /* 0x0000008cd90a7824 */ /* 0x041fe400078e02ff */
[C---:B-1----:R-:W-:Y:S01]  /*8fd0*/  IMAD R22, R217.reuse, 0x98, RZ ;  /* 0x00000098d9167824 */ /* 0x042fe200078e02ff */
[-C--:B------:R-:W-:Y:S01]  /*8fe0*/  IADD3 R184, P3, R184, R218.reuse, RZ ;  /* 0x000000dab8b87210 */ /* 0x080fe20007f7e0ff */
[----:B------:R0:W2:Y:S01]  /*8ff0*/  LDG.E.U16 R181, desc[UR6][R176.64] ;  /* 0x00000006b0b57981 */ /* 0x0000a2000c1e1500 */
[-C--:B------:R-:W-:Y:S01]  /*9000*/  IADD3 R10, P2, R10, R218.reuse, RZ ;  /* 0x000000da0a0a7210 */ /* 0x080fe20007f5e0ff */
[C---:B------:R-:W-:Y:S01]  /*9010*/  IMAD R188, R217.reuse, 0x9c, RZ ;  /* 0x0000009cd9bc7824 */ /* 0x040fe200078e02ff */
[----:B------:R-:W-:Y:S01]  /*9020*/  IADD3 R22, P0, R22, R218, RZ ;  /* 0x000000da16167210 */ /* 0x000fe20007f1e0ff */
[C---:B------:R-:W-:Y:S01]  /*9030*/  IMAD R186, R217.reuse, 0xa0, RZ ;  /* 0x000000a0d9ba7824 */ /* 0x040fe200078e02ff */
[-C--:B------:R-:W-:Y:S01]  /*9040*/  LEA.HI.X.SX32 R185, R220, R219.reuse, 0x1, P3 ;  /* 0x000000dbdcb97211 */ /* 0x080fe200018f0eff */
[----:B0-----:R-:W-:Y:S01]  /*9050*/  IMAD R176, R217, 0xa8, RZ ;  /* 0x000000a8d9b07824 */ /* 0x001fe200078e02ff */
[----:B------:R-:W-:-:S02]  /*9060*/  LEA.HI.X.SX32 R11, R190, R219, 0x1, P2 ;  /* 0x000000dbbe0b7211 */ /* 0x000fc400010f0eff */
[-C--:B------:R-:W-:Y:S02]  /*9070*/  IADD3 R188, P1, R188, R218.reuse, RZ ;  /* 0x000000dabcbc7210 */ /* 0x080fe40007f3e0ff */
[-C--:B------:R-:W-:Y:S02]  /*9080*/  IADD3 R176, P4, R176, R218.reuse, RZ ;  /* 0x000000dab0b07210 */ /* 0x080fe40007f9e0ff */
[----:B------:R-:W-:Y:S02]  /*9090*/  IADD3 R186, P2, R186, R218, RZ ;  /* 0x000000dababa7210 */ /* 0x000fe40007f5e0ff */
[-C--:B------:R-:W-:Y:S01]  /*90a0*/  LEA.HI.X.SX32 R23, R238, R219.reuse, 0x1, P0 ;  /* 0x000000dbee177211 */ /* 0x080fe200000f0eff */
[----:B------:R-:W-:Y:S01]  /*90b0*/  IMAD.WIDE R184, R3, 0x2, R184 ;  /* 0x0000000203b87825 */ /* 0x000fe200078e02b8 */
[-C--:B------:R-:W-:Y:S02]  /*90c0*/  LEA.HI.X.SX32 R177, R195, R219.reuse, 0x1, P4 ;  /* 0x000000dbc3b17211 */ /* 0x080fe400020f0eff */
[-C--:B------:R-:W-:Y:S01]  /*90d0*/  LEA.HI.X.SX32 R189, R236, R219.reuse, 0x1, P1 ;  /* 0x000000dbecbd7211 */ /* 0x080fe200008f0eff */
[C---:B------:R-:W-:Y:S01]  /*90e0*/  IMAD.WIDE R22, R3.reuse, 0x2, R22 ;  /* 0x0000000203167825 */ /* 0x040fe200078e0216 */
[----:B------:R-:W-:Y:S01]  /*90f0*/  LEA.HI.X.SX32 R187, R222, R219, 0x1, P2 ;  /* 0x000000dbdebb7211 */ /* 0x000fe200010f0eff */
[----:B------:R0:W4:Y:S02]  /*9100*/  LDG.E.U16 R163, desc[UR6][R184.64] ;  /* 0x00000006b8a37981 */ /* 0x000124000c1e1500 */
[----:B------:R-:W-:-:S02]  /*9110*/  IMAD.WIDE R10, R3, 0x2, R10 ;  /* 0x00000002030a7825 */ /* 0x000fc400078e020a */
[----:B------:R-:W4:Y:S02]  /*9120*/  LDG.E.U16 R23, desc[UR6][R22.64] ;  /* 0x0000000616177981 */ /* 0x000f24000c1e1500 */
[C---:B------:R-:W-:Y:S02]  /*9130*/  IMAD.WIDE R176, R3.reuse, 0x2, R176 ;  /* 0x0000000203b07825 */ /* 0x040fe400078e02b0 */
[----:B------:R-:W4:Y:S02]  /*9140*/  LDG.E.U16 R11, desc[UR6][R10.64] ;  /* 0x000000060a0b7981 */ /* 0x000f24000c1e1500 */
[----:B------:R-:W-:-:S04]  /*9150*/  IMAD.WIDE R188, R3, 0x2, R188 ;  /* 0x0000000203bc7825 */ /* 0x000fc800078e02bc */
[----:B------:R-:W-:Y:S01]  /*9160*/  IMAD.WIDE R186, R3, 0x2, R186 ;  /* 0x0000000203ba7825 */ /* 0x000fe200078e02ba */
[----:B------:R1:W4:Y:S03]  /*9170*/  LDG.E.U16 R22, desc[UR6][R176.64] ;  /* 0x00000006b0167981 */ /* 0x000326000c1e1500 */
[C---:B0-----:R-:W-:Y:S01]  /*9180*/  IMAD R184, R217.reuse, 0xf0, RZ ;  /* 0x000000f0d9b87824 */ /* 0x041fe200078e02ff */
[----:B------:R0:W4:Y:S01]  /*9190*/  LDG.E.U16 R10, desc[UR6][R188.64] ;  /* 0x00000006bc0a7981 */ /* 0x000122000c1e1500 */
[----:B------:R-:W-:-:S03]  /*91a0*/  IMAD R190, R217, 0xac, RZ ;  /* 0x000000acd9be7824 */ /* 0x000fc600078e02ff */
[----:B------:R0:W4:Y:S01]  /*91b0*/  LDG.E.U16 R180, desc[UR6][R186.64] ;  /* 0x00000006bab47981 */ /* 0x000122000c1e1500 */
[----:B------:R-:W-:Y:S01]  /*91c0*/  IADD3 R184, P4, R184, R218, RZ ;  /* 0x000000dab8b87210 */ /* 0x000fe20007f9e0ff */
[C---:B-1----:R-:W-:Y:S02]  /*91d0*/  IMAD R176, R217.reuse, 0xd0, RZ ;  /* 0x000000d0d9b07824 */ /* 0x042fe400078e02ff */
[----:B0-----:R-:W-:-:S03]  /*91e0*/  IMAD R188, R217, 0xb0, RZ ;  /* 0x000000b0d9bc7824 */ /* 0x001fc600078e02ff */
[-C--:B------:R-:W-:Y:S01]  /*91f0*/  IADD3 R176, P2, R176, R218.reuse, RZ ;  /* 0x000000dab0b07210 */ /* 0x080fe20007f5e0ff */
[----:B------:R-:W-:Y:S01]  /*9200*/  IMAD R186, R217, 0xe0, RZ ;  /* 0x000000e0d9ba7824 */ /* 0x000fe200078e02ff */
[-C--:B------:R-:W-:Y:S02]  /*9210*/  LEA.HI.X.SX32 R185, R193, R219.reuse, 0x1, P4 ;  /* 0x000000dbc1b97211 */ /* 0x080fe400020f0eff */
[-C--:B------:R-:W-:Y:S02]  /*9220*/  IADD3 R190, P0, R190, R218.reuse, RZ ;  /* 0x000000dabebe7210 */ /* 0x080fe40007f1e0ff */
[-C--:B------:R-:W-:Y:S02]  /*9230*/  IADD3 R188, P1, R188, R218.reuse, RZ ;  /* 0x000000dabcbc7210 */ /* 0x080fe40007f3e0ff */
[----:B------:R-:W-:Y:S01]  /*9240*/  IADD3 R186, P3, R186, R218, RZ ;  /* 0x000000dababa7210 */ /* 0x000fe20007f7e0ff */
[----:B------:R-:W-:Y:S01]  /*9250*/  IMAD.WIDE R184, R3, 0x2, R184 ;  /* 0x0000000203b87825 */ /* 0x000fe200078e02b8 */
[----:B------:R-:W-:-:S02]  /*9260*/  LEA.HI.X.SX32 R177, R211, R219, 0x1, P2 ;  /* 0x000000dbd3b17211 */ /* 0x000fc400010f0eff */
[-C--:B------:R-:W-:Y:S02]  /*9270*/  LEA.HI.X.SX32 R191, R240, R219.reuse, 0x1, P0 ;  /* 0x000000dbf0bf7211 */ /* 0x080fe400000f0eff */
[-C--:B------:R-:W-:Y:S02]  /*9280*/  LEA.HI.X.SX32 R189, R215, R219.reuse, 0x1, P1 ;  /* 0x000000dbd7bd7211 */ /* 0x080fe400008f0eff */
[----:B------:R-:W-:Y:S01]  /*9290*/  LEA.HI.X.SX32 R187, R194, R219, 0x1, P3 ;  /* 0x000000dbc2bb7211 */ /* 0x000fe200018f0eff */
[C---:B------:R-:W-:Y:S01]  /*92a0*/  IMAD.WIDE R176, R3.reuse, 0x2, R176 ;  /* 0x0000000203b07825 */ /* 0x040fe200078e02b0 */
[----:B------:R0:W4:Y:S03]  /*92b0*/  LDG.E.U16 R175, desc[UR6][R184.64] ;  /* 0x00000006b8af7981 */ /* 0x000126000c1e1500 */
[C---:B------:R-:W-:Y:S02]  /*92c0*/  IMAD.WIDE R190, R3.reuse, 0x2, R190 ;  /* 0x0000000203be7825 */ /* 0x040fe400078e02be */
[----:B------:R-:W4:Y:S02]  /*92d0*/  LDG.E.U16 R177, desc[UR6][R176.64] ;  /* 0x00000006b0b17981 */ /* 0x000f24000c1e1500 */
[----:B------:R-:W-:-:S02]  /*92e0*/  IMAD.WIDE R188, R3, 0x2, R188 ;  /* 0x0000000203bc7825 */ /* 0x000fc400078e02bc */
[----:B------:R1:W4:Y:S02]  /*92f0*/  LDG.E.U16 R9, desc[UR6][R190.64] ;  /* 0x00000006be097981 */ /* 0x000324000c1e1500 */
[----:B------:R-:W-:Y:S02]  /*9300*/  IMAD.WIDE R186, R3, 0x2, R186 ;  /* 0x0000000203ba7825 */ /* 0x000fe400078e02ba */
[----:B------:R1:W4:Y:S02]  /*9310*/  LDG.E.U16 R179, desc[UR6][R188.64] ;  /* 0x00000006bcb37981 */ /* 0x000324000c1e1500 */
[----:B0-----:R-:W-:Y:S02]  /*9320*/  IMAD R184, R217, 0xe4, RZ ;  /* 0x000000e4d9b87824 */ /* 0x001fe400078e02ff */
[C---:B------:R-:W-:Y:S01]  /*9330*/  IMAD.WIDE R250, R3.reuse, 0x2, R250 ;  /* 0x0000000203fa7825 */ /* 0x040fe200078e02fa */
[----:B------:R0:W4:Y:S03]  /*9340*/  LDG.E.U16 R176, desc[UR6][R186.64] ;  /* 0x00000006bab07981 */ /* 0x000126000c1e1500 */
[----:B------:R-:W-:Y:S01]  /*9350*/  IMAD.WIDE R230, R3, 0x2, R230 ;  /* 0x0000000203e67825 */ /* 0x000fe200078e02e6 */
[----:B------:R-:W-:Y:S01]  /*9360*/  IADD3 R184, P3, R184, R218, RZ ;  /* 0x000000dab8b87210 */ /* 0x000fe20007f7e0ff */
[----:B------:R0:W4:Y:S02]  /*9370*/  LDG.E.U16 R250, desc[UR6][R250.64] ;  /* 0x00000006fafa7981 */ /* 0x000124000c1e1500 */
[----:B------:R-:W-:-:S02]  /*9380*/  IMAD R194, R217, 0xc4, RZ ;  /* 0x000000c4d9c27824 */ /* 0x000fc400078e02ff */
[C---:B-1----:R-:W-:Y:S01]  /*9390*/  IMAD R190, R217.reuse, 0xb4, RZ ;  /* 0x000000b4d9be7824 */ /* 0x042fe200078e02ff */
[----:B------:R1:W4:Y:S01]  /*93a0*/  LDG.E.U16 R230, desc[UR6][R230.64] ;  /* 0x00000006e6e67981 */ /* 0x000322000c1e1500 */
[C---:B------:R-:W-:Y:S02]  /*93b0*/  IMAD R188, R217.reuse, 0xd4, RZ ;  /* 0x000000d4d9bc7824 */ /* 0x040fe400078e02ff */
[C---:B0-----:R-:W-:Y:S01]  /*93c0*/  IMAD R186, R217.reuse, 0xf4, RZ ;  /* 0x000000f4d9ba7824 */ /* 0x041fe200078e02ff */
[-C--:B------:R-:W-:Y:S01]  /*93d0*/  IADD3 R194, P1, R194, R218.reuse, RZ ;  /* 0x000000dac2c27210 */ /* 0x080fe20007f3e0ff */
[----:B------:R-:W-:Y:S01]  /*93e0*/  IMAD R251, R217, 0x62, RZ ;  /* 0x00000062d9fb7824 */ /* 0x000fe200078e02ff */
[----:B------:R-:W-:Y:S02]  /*93f0*/  LEA.HI.X.SX32 R185, R213, R219, 0x1, P3 ;  /* 0x000000dbd5b97211 */ /* 0x000fe400018f0eff */
[-C--:B------:R-:W-:Y:S01]  /*9400*/  IADD3 R190, P0, R190, R218.reuse, RZ ;  /* 0x000000dabebe7210 */ /* 0x080fe20007f1e0ff */
[----:B-1----:R-:W-:Y:S01]  /*9410*/  IMAD R231, R217, 0x5a, RZ ;  /* 0x0000005ad9e77824 */ /* 0x002fe200078e02ff */
[----:B------:R-:W-:-:S02]  /*9420*/  IADD3 R188, P2, R188, R218, RZ ;  /* 0x000000dabcbc7210 */ /* 0x000fc40007f5e0ff */
[----:B------:R-:W-:Y:S01]  /*9430*/  IADD3 R186, P4, R186, R218, RZ ;  /* 0x000000dababa7210 */ /* 0x000fe20007f9e0ff */
[----:B------:R-:W-:Y:S01]  /*9440*/  IMAD.WIDE R184, R3, 0x2, R184 ;  /* 0x0000000203b87825 */ /* 0x000fe200078e02b8 */
[-C--:B------:R-:W-:Y:S02]  /*9450*/  LEA.HI.X.SX32 R195, R251, R219.reuse, 0x1, P1 ;  /* 0x000000dbfbc37211 */ /* 0x080fe400008f0eff */
[-C--:B------:R-:W-:Y:S02]  /*9460*/  LEA.HI.X.SX32 R191, R231, R219.reuse, 0x1, P0 ;  /* 0x000000dbe7bf7211 */ /* 0x080fe400000f0eff */
[-C--:B------:R-:W-:Y:S02]  /*9470*/  LEA.HI.X.SX32 R189, R242, R219.reuse, 0x1, P2 ;  /* 0x000000dbf2bd7211 */ /* 0x080fe400010f0eff */
[----:B------:R-:W-:Y:S01]  /*9480*/  LEA.HI.X.SX32 R187, R197, R219, 0x1, P4 ;  /* 0x000000dbc5bb7211 */ /* 0x000fe200020f0eff */
[C---:B------:R-:W-:Y:S01]  /*9490*/  IMAD.WIDE R194, R3.reuse, 0x2, R194 ;  /* 0x0000000203c27825 */ /* 0x040fe200078e02c2 */
[----:B------:R0:W4:Y:S03]  /*94a0*/  LDG.E.U16 R197, desc[UR6][R184.64] ;  /* 0x00000006b8c57981 */ /* 0x000126000c1e1500 */
[----:B------:R-:W-:-:S02]  /*94b0*/  IMAD.WIDE R190, R3, 0x2, R190 ;  /* 0x0000000203be7825 */ /* 0x000fc400078e02be */
[----:B------:R-:W4:Y:S02]  /*94c0*/  LDG.E.U16 R194, desc[UR6][R194.64] ;  /* 0x00000006c2c27981 */ /* 0x000f24000c1e1500 */
[C---:B------:R-:W-:Y:S02]  /*94d0*/  IMAD.WIDE R188, R3.reuse, 0x2, R188 ;  /* 0x0000000203bc7825 */ /* 0x040fe400078e02bc */
[----:B------:R1:W4:Y:S02]  /*94e0*/  LDG.E.U16 R183, desc[UR6][R190.64] ;  /* 0x00000006beb77981 */ /* 0x000324000c1e1500 */
[----:B------:R-:W-:-:S04]  /*94f0*/  IMAD.WIDE R186, R3, 0x2, R186 ;  /* 0x0000000203ba7825 */ /* 0x000fc800078e02ba */
[C---:B0-----:R-:W-:Y:S01]  /*9500*/  IMAD R184, R217.reuse, 0xb8, RZ ;  /* 0x000000b8d9b87824 */ /* 0x041fe200078e02ff */
[----:B------:R0:W4:Y:S01]  /*9510*/  LDG.E.U16 R195, desc[UR6][R188.64] ;  /* 0x00000006bcc37981 */ /* 0x000122000c1e1500 */
[C---:B------:R-:W-:Y:S02]  /*9520*/  IMAD R251, R217.reuse, 0x5c, RZ ;  /* 0x0000005cd9fb7824 */ /* 0x040fe400078e02ff */
[C---:B------:R-:W-:Y:S01]  /*9530*/  IMAD R192, R217.reuse, 0xd8, RZ ;  /* 0x000000d8d9c07824 */ /* 0x040fe200078e02ff */
[----:B------:R0:W4:Y:S01]  /*9540*/  LDG.E.U16 R199, desc[UR6][R186.64] ;  /* 0x00000006bac77981 */ /* 0x000122000c1e1500 */
[----:B------:R-:W-:Y:S01]  /*9550*/  IADD3 R184, P0, R184, R218, RZ ;  /* 0x000000dab8b87210 */ /* 0x000fe20007f1e0ff */
[C---:B-1----:R-:W-:Y:S02]  /*9560*/  IMAD R190, R217.reuse, 0xe8, RZ ;  /* 0x000000e8d9be7824 */ /* 0x042fe400078e02ff */
[----:B0-----:R-:W-:Y:S01]  /*9570*/  IMAD R188, R217, 0xc8, RZ ;  /* 0x000000c8d9bc7824 */ /* 0x001fe200078e02ff */
[----:B------:R-:W-:Y:S01]  /*9580*/  LEA.HI.X.SX32 R185, R251, R219, 0x1, P0 ;  /* 0x000000dbfbb97211 */ /* 0x000fe200000f0eff */
[----:B------:R-:W-:-:S03]  /*9590*/  IMAD R186, R217, 0xf8, RZ ;  /* 0x000000f8d9ba7824 */ /* 0x000fc600078e02ff */
[-C--:B------:R-:W-:Y:S01]  /*95a0*/  IADD3 R188, P1, R188, R218.reuse, RZ ;  /* 0x000000dabcbc7210 */ /* 0x080fe20007f3e0ff */
[C---:B------:R-:W-:Y:S01]  /*95b0*/  IMAD R236, R217.reuse, 0x64, RZ ;  /* 0x00000064d9ec7824 */ /* 0x040fe200078e02ff */
[-C--:B------:R-:W-:Y:S01]  /*95c0*/  IADD3 R192, P2, R192, R218.reuse, RZ ;  /* 0x000000dac0c07210 */ /* 0x080fe20007f5e0ff */
[C---:B------:R-:W-:Y:S01]  /*95d0*/  IMAD R238, R217.reuse, 0x6c, RZ ;  /* 0x0000006cd9ee7824 */ /* 0x040fe200078e02ff */
[-C--:B------:R-:W-:Y:S01]  /*95e0*/  IADD3 R190, P3, R190, R218.reuse, RZ ;  /* 0x000000dabebe7210 */ /* 0x080fe20007f7e0ff */
[C---:B------:R-:W-:Y:S01]  /*95f0*/  IMAD R231, R217.reuse, 0x74, RZ ;  /* 0x00000074d9e77824 */ /* 0x040fe200078e02ff */
[----:B------:R-:W-:Y:S01]  /*9600*/  IADD3 R186, P4, R186, R218, RZ ;  /* 0x000000dababa7210 */ /* 0x000fe20007f9e0ff */
[----:B------:R-:W-:Y:S01]  /*9610*/  IMAD R251, R217, 0x7c, RZ ;  /* 0x0000007cd9fb7824 */ /* 0x000fe200078e02ff */
[-C--:B------:R-:W-:Y:S02]  /*9620*/  LEA.HI.X.SX32 R189, R236, R219.reuse, 0x1, P1 ;  /* 0x000000dbecbd7211 */ /* 0x080fe400008f0eff */
[----:B------:R-:W-:-:S02]  /*9630*/  LEA.HI.X.SX32 R193, R238, R219, 0x1, P2 ;  /* 0x000000dbeec17211 */ /* 0x000fc400010f0eff */
[-C--:B------:R-:W-:Y:S02]  /*9640*/  LEA.HI.X.SX32 R191, R231, R219.reuse, 0x1, P3 ;  /* 0x000000dbe7bf7211 */ /* 0x080fe400018f0eff */
[----:B------:R-:W-:Y:S01]  /*9650*/  LEA.HI.X.SX32 R187, R251, R219, 0x1, P4 ;  /* 0x000000dbfbbb7211 */ /* 0x000fe200020f0eff */
[----:B------:R-:W-:-:S04]  /*9660*/  IMAD.WIDE R184, R3, 0x2, R184 ;  /* 0x0000000203b87825 */ /* 0x000fc800078e02b8 */
        /* <DEDUP_REMOVED lines=11> */
[C---:B---3--:R-:W-:Y:S02]  /*9720*/  IMAD R192, R217.reuse, 0xdc, RZ ;  /* 0x000000dcd9c07824 */ /* 0x048fe400078e02ff */
[C---:B------:R-:W-:Y:S02]  /*9730*/  IMAD R190, R217.reuse, 0xec, RZ ;  /* 0x000000ecd9be7824 */ /* 0x040fe400078e02ff */
[C---:B0-----:R-:W-:Y:S01]  /*9740*/  IMAD R186, R217.reuse, 0xfc, RZ ;  /* 0x000000fcd9ba7824 */ /* 0x041fe200078e02ff */
[-C--:B------:R-:W-:Y:S01]  /*9750*/  IADD3 R184, P0, R184, R218.reuse, RZ ;  /* 0x000000dab8b87210 */ /* 0x080fe20007f1e0ff */
[C---:B------:R-:W-:Y:S01]  /*9760*/  IMAD R236, R217.reuse, 0x5e, RZ ;  /* 0x0000005ed9ec7824 */ /* 0x040fe200078e02ff */
[-C--:B------:R-:W-:Y:S01]  /*9770*/  IADD3 R188, P1, R188, R218.reuse, RZ ;  /* 0x000000dabcbc7210 */ /* 0x080fe20007f3e0ff */
[C---:B------:R-:W-:Y:S01]  /*9780*/  IMAD R238, R217.reuse, 0x66, RZ ;  /* 0x00000066d9ee7824 */ /* 0x040fe200078e02ff */
        /* <DEDUP_REMOVED lines=8> */
[-C--:B------:R-:W-:Y:S02]  /*9810*/  LEA.HI.X.SX32 R191, R251, R219.reuse, 0x1, P3 ;  /* 0x000000dbfbbf7211 */ /* 0x080fe400018f0eff */
[----:B------:R-:W-:Y:S01]  /*9820*/  LEA.HI.X.SX32 R187, R2, R219, 0x1, P4 ;  /* 0x000000db02bb7211 */ /* 0x000fe200020f0eff */
[C---:B------:R-:W-:Y:S01]  /*9830*/  IMAD.WIDE R184, R3.reuse, 0x2, R184 ;  /* 0x0000000203b87825 */ /* 0x040fe200078e02b8 */
[----:B------:R-:W3:Y:S03]  /*9840*/  LDL.LU R2, [R1+0x30] ;  /* 0x0000300001027983 */ /* 0x000ee60000300800 */
[C---:B------:R-:W-:Y:S01]  /*9850*/  IMAD.WIDE R188, R3.reuse, 0x2, R188 ;  /* 0x0000000203bc7825 */ /* 0x040fe200078e02bc */
[----:B------:R0:W3:Y:S03]  /*9860*/  LDG.E.U16 R231, desc[UR6][R184.64] ;  /* 0x00000006b8e77981 */ /* 0x0000e6000c1e1500 */
[C---:B------:R-:W-:Y:S01]  /*9870*/  IMAD.WIDE R192, R3.reuse, 0x2, R192 ;  /* 0x0000000203c07825 */ /* 0x040fe200078e02c0 */
[----:B------:R1:W3:Y:S03]  /*9880*/  LDG.E.U16 R236, desc[UR6][R188.64] ;  /* 0x00000006bcec7981 */ /* 0x0002e6000c1e1500 */
[C---:B------:R-:W-:Y:S01]  /*9890*/  IMAD.WIDE R190, R3.reuse, 0x2, R190 ;  /* 0x0000000203be7825 */ /* 0x040fe200078e02be */
[----:B------:R1:W3:Y:S03]  /*98a0*/  LDG.E.U16 R238, desc[UR6][R192.64] ;  /* 0x00000006c0ee7981 */ /* 0x0002e6000c1e1500 */
[----:B------:R-:W-:Y:S01]  /*98b0*/  IMAD.WIDE R186, R3, 0x2, R186 ;  /* 0x0000000203ba7825 */ /* 0x000fe200078e02ba */
[----:B------:R1:W3:Y:S03]  /*98c0*/  LDG.E.U16 R240, desc[UR6][R190.64] ;  /* 0x00000006bef07981 */ /* 0x0002e6000c1e1500 */
[C---:B0-----:R-:W-:Y:S01]  /*98d0*/  IMAD R184, R217.reuse, 0xbe, RZ ;  /* 0x000000bed9b87824 */ /* 0x041fe200078e02ff */
[----:B------:R0:W3:Y:S01]  /*98e0*/  LDG.E.U16 R242, desc[UR6][R186.64] ;  /* 0x00000006baf27981 */ /* 0x0000e2000c1e1500 */
[----:B-1----:R-:W-:-:S02]  /*98f0*/  IMAD R188, R217, 0xce, RZ ;  /* 0x000000ced9bc7824 */ /* 0x002fc400078e02ff */
[C---:B------:R-:W-:Y:S01]  /*9900*/  IMAD R192, R217.reuse, 0xde, RZ ;  /* 0x000000ded9c07824 */ /* 0x040fe200078e02ff */
[----:B------:R-:W3:Y:S01]  /*9910*/  LDL.LU R251, [R1+0x14] ;  /* 0x0000140001fb7983 */ /* 0x000ee20000300800 */
        /* <DEDUP_REMOVED lines=12> */
[----:B------:R0:W-:Y:S01]  /*99e0*/  STL [R1+0x678], R217 ;  /* 0x000678d901007387 */ /* 0x0001e20000100800 */
[----:B------:R-:W-:-:S02]  /*99f0*/  LEA.HI.X.SX32 R185, R185, R219, 0x1, P0 ;  /* 0x000000dbb9b97211 */ /* 0x000fc400000f0eff */
[-C--:B------:R-:W-:Y:S02]  /*9a00*/  LEA.HI.X.SX32 R189, R189, R219.reuse, 0x1, P1 ;  /* 0x000000dbbdbd7211 */ /* 0x080fe400008f0eff */
[-C--:B------:R-:W-:Y:S02]  /*9a10*/  LEA.HI.X.SX32 R193, R193, R219.reuse, 0x1, P2 ;  /* 0x000000dbc1c17211 */ /* 0x080fe400010f0eff */
[-C--:B------:R-:W-:Y:S02]  /*9a20*/  LEA.HI.X.SX32 R191, R191, R219.reuse, 0x1, P3 ;  /* 0x000000dbbfbf7211 */ /* 0x080fe400018f0eff */
[----:B------:R-:W-:Y:S01]  /*9a30*/  LEA.HI.X.SX32 R187, R187, R219, 0x1, P4 ;  /* 0x000000dbbbbb7211 */ /* 0x000fe200020f0eff */
[----:B0-----:R-:W3:Y:S04]  /*9a40*/  LDL.LU R217, [R1] ;  /* 0x0000000001d97983 */ /* 0x001ee80000300800 */
[----:B------:R0:W-:Y:S01]  /*9a50*/  STL [R1+0x680], R218 ;  /* 0x000680da01007387 */ /* 0x0001e20000100800 */
[----:B------:R-:W-:-:S04]  /*9a60*/  IMAD.WIDE R184, R3, 0x2, R184 ;  /* 0x0000000203b87825 */ /* 0x000fc800078e02b8 */
[C---:B------:R-:W-:Y:S02]  /*9a70*/  IMAD.WIDE R188, R3.reuse, 0x2, R188 ;  /* 0x0000000203bc7825 */ /* 0x040fe400078e02bc */
[----:B------:R-:W3:Y:S04]  /*9a80*/  LDG.E.U16 R184, desc[UR6][R184.64] ;  /* 0x00000006b8b87981 */ /* 0x000ee8000c1e1500 */
[----:B0-----:R-:W3:Y:S01]  /*9a90*/  LDL.LU R218, [R1+0x18] ;  /* 0x0000180001da7983 */ /* 0x001ee20000300800 */
[----:B------:R-:W-:-:S03]  /*9aa0*/  IMAD.WIDE R192, R3, 0x2, R192 ;  /* 0x0000000203c07825 */ /* 0x000fc600078e02c0 */
[----:B------:R0:W-:Y:S01]  /*9ab0*/  STL [R1+0x67c], R219 ;  /* 0x00067cdb01007387 */ /* 0x0001e20000100800 */
[----:B------:R-:W-:-:S03]  /*9ac0*/  IMAD.WIDE R190, R3, 0x2, R190 ;  /* 0x0000000203be7825 */ /* 0x000fc600078e02be */
[----:B------:R-:W3:Y:S01]  /*9ad0*/  LDG.E.U16 R188, desc[UR6][R188.64] ;  /* 0x00000006bcbc7981 */ /* 0x000ee2000c1e1500 */
[----:B------:R-:W-:-:S03]  /*9ae0*/  IMAD.WIDE R186, R3, 0x2, R186 ;  /* 0x0000000203ba7825 */ /* 0x000fc600078e02ba */
[----:B------:R-:W3:Y:S04]  /*9af0*/  LDG.E.U16 R192, desc[UR6][R192.64] ;  /* 0x00000006c0c07981 */ /* 0x000ee8000c1e1500 */
[----:B0-----:R-:W3:Y:S04]  /*9b00*/  LDL.LU R219, [R1+0x1c] ;  /* 0x00001c0001db7983 */ /* 0x001ee80000300800 */
[----:B------:R0:W-:Y:S04]  /*9b10*/  STL [R1+0x684], R3 ;  /* 0x0006840301007387 */ /* 0x0001e80000100800 */
[----:B------:R-:W3:Y:S04]  /*9b20*/  LDG.E.U16 R190, desc[UR6][R190.64] ;  /* 0x00000006bebe7981 */ /* 0x000ee8000c1e1500 */
[----:B------:R-:W3:Y:S04]  /*9b30*/  LDG.E.U16 R186, desc[UR6][R186.64] ;  /* 0x00000006baba7981 */ /* 0x000ee8000c1e1500 */
[----:B0-----:R-:W3:Y:S01]  /*9b40*/  LDL.LU R3, [R1+0x20] ;  /* 0x0000200001037983 */ /* 0x001ee20000300800 */
[----:B------:R-:W-:Y:S06]  /*9b50*/  BAR.SYNC.DEFER_BLOCKING 0x0 ;  /* 0x0000000000007b1d */ /* 0x000fec0000010000 */
[----:B------:R-:W-:Y:S04]  /*9b60*/  STS.U16 [R4+UR4+0x10c00], R228 ;  /* 0x010c00e404007988 */ /* 0x000fe80008000404 */
[----:B------:R-:W-:Y:S04]  /*9b70*/  STS.U16 [R4+UR4+0x11800], R207 ;  /* 0x011800cf04007988 */ /* 0x000fe80008000404 */
[----:B------:R-:W-:Y:S04]  /*9b80*/  STS.U16 [R4+UR4+0x11c00], R198 ;  /* 0x011c00c604007988 */ /* 0x000fe80008000404 */
[----:B------:R-:W-:Y:S04]  /*9b90*/  STS.U16 [R4+UR4+0x12000], R182 ;  /* 0x012000b604007988 */ /* 0x000fe80008000404 */
[----:B--2---:R-:W-:Y:S04]  /*9ba0*/  STS.U16 [R4+UR4+0x12400], R181 ;  /* 0x012400b504007988 */ /* 0x004fe80008000404 */
[----:B----4-:R-:W-:Y:S04]  /*9bb0*/  STS.U16 [R4+UR4+0x12800], R180 ;  /* 0x012800b404007988 */ /* 0x010fe80008000404 */
[----:B------:R-:W-:Y:S04]  /*9bc0*/  STS.U16 [R4+UR4+0x13000], R178 ;  /* 0x013000b204007988 */ /* 0x000fe80008000404 */
[----:B------:R-:W-:Y:S04]  /*9bd0*/  STS.U16 [R4+UR4+0x13c00], R175 ;  /* 0x013c00af04007988 */ /* 0x000fe80008000404 */
[----:B------:R-:W-:Y:S04]  /*9be0*/  STS.U16 [R4+UR4+0x13400], R177 ;  /* 0x013400b104007988 */ /* 0x000fe80008000404 */
[----:B------:R-:W-:Y:S04]  /*9bf0*/  STS.U16 [R4+UR4+0x12c00], R179 ;  /* 0x012c00b304007988 */ /* 0x000fe80008000404 */
[----:B------:R-:W-:Y:S04]  /*9c00*/  STS.U16 [R4+UR4+0x13800], R176 ;  /* 0x013800b004007988 */ /* 0x000fe80008000404 */
[----:B---3--:R0:W-:Y:S04]  /*9c10*/  STS.U16 [R4+UR4+0x10000], R2 ;  /* 0x0100000204007988 */ /* 0x0081e80008000404 */
[----:B0-----:R-:W2:Y:S04]  /*9c20*/  LDL.LU R2, [R1+0x6d0] ;  /* 0x0006d00001027983 */ /* 0x001ea80000300800 */
[----:B------:R-:W3:Y:S04]  /*9c30*/  LDL.LU R228, [R1+0x28] ;  /* 0x0000280001e47983 */ /* 0x000ee80000300800 */
[----:B------:R-:W-:Y:S04]  /*9c40*/  STS.U16 [R4+UR4+0x11400], R217 ;  /* 0x011400d904007988 */ /* 0x000fe80008000404 */
[----:B------:R-:W-:Y:S04]  /*9c50*/  STS.U16 [R4+UR4+0x11000], R218 ;  /* 0x011000da04007988 */ /* 0x000fe80008000404 */
[----:B------:R-:W-:Y:S04]  /*9c60*/  STS.U16 [R4+UR4+0x10800], R219 ;  /* 0x010800db04007988 */ /* 0x000fe80008000404 */
[----:B------:R0:W-:Y:S04]  /*9c70*/  STS.U16 [R4+UR4+0x10400], R3 ;  /* 0x0104000304007988 */ /* 0x0001e80008000404 */
[----:B0-----:R-:W4:Y:S04]  /*9c80*/  LDL.LU R3, [R1+0x10] ;  /* 0x0000100001037983 */ /* 0x001f280000300800 */
[----:B------:R0:W-:Y:S04]  /*9c90*/  STL [R1+0x688], R4 ;  /* 0x0006880401007387 */ /* 0x0001e80000100800 */
[----:B0-----:R-:W2:Y:S01]  /*9ca0*/  LDL R4, [R1+0x670] ;  /* 0x0006700001047983 */ /* 0x001ea20000100800 */
[----:B------:R-:W0:Y:S03]  /*9cb0*/  S2R R219, SR_TID.X ;  /* 0x0000000000db7919 */ /* 0x000e260000002100 */
[----:B--2---:R1:W-:Y:S04]  /*9cc0*/  STS.U16 [R4+UR4+0x10080], R252 ;  /* 0x010080fc04007988 */ /* 0x0043e80008000404 */
[----:B-1----:R-:W2:Y:S04]  /*9cd0*/  LDL.LU R252, [R1+0x6cc] ;  /* 0x0006cc0001fc7983 */ /* 0x002ea80000300800 */
[----:B------:R-:W-:Y:S04]  /*9ce0*/  STS.U16 [R4+UR4+0x10480], R247 ;  /* 0x010480f704007988 */ /* 0x000fe80008000404 */
[----:B------:R-:W-:Y:S04]  /*9cf0*/  STS.U16 [R4+UR4+0x10880], R237 ;  /* 0x010880ed04007988 */ /* 0x000fe80008000404 */
[----:B------:R-:W-:Y:S04]  /*9d00*/  STS.U16 [R4+UR4+0x10c80], R227 ;  /* 0x010c80e304007988 */ /* 0x000fe80008000404 */
[----:B------:R-:W-:Y:S04]  /*9d10*/  STS.U16 [R4+UR4+0x11080], R251 ;  /* 0x011080fb04007988 */ /* 0x000fe80008000404 */
[----:B------:R1:W-:Y:S04]  /*9d20*/  STS.U16 [R4+UR4+0x11480], R2 ;  /* 0x0114800204007988 */ /* 0x0003e80008000404 */
[----:B-1----:R-:W2:Y:S04]  /*9d30*/  LDL.LU R2, [R1+0x6c8] ;  /* 0x0006c80001027983 */ /* 0x002ea80000300800 */
[----:B------:R-:W2:Y:S01]  /*9d40*/  LDL.LU R251, [R1+0xc] ;  /* 0x00000c0001fb7983 */ /* 0x000ea20000300800 */
[C---:B0-----:R-:W-:Y:S01]  /*9d50*/  IMAD.SHL.U32 R217, R219.reuse, 0x100, RZ ;  /* 0x00000100dbd97824 */ /* 0x041fe200078e00ff */
[----:B------:R-:W-:-:S04]  /*9d60*/  SHF.L.U32 R218, R219, 0x1, RZ ;  /* 0x00000001dbda7819 */ /* 0x000fc800000006ff */
[----:B------:R-:W-:Y:S01]  /*9d70*/  LOP3.LUT R217, R217, 0xc000, RZ, 0xc0, !PT ;  /* 0x0000c000d9d97812 */ /* 0x000fe200078ec0ff */
[----:B------:R-:W-:Y:S03]  /*9d80*/  STS.U16 [R4+UR4+0x11880], R206 ;  /* 0x011880ce04007988 */ /* 0x000fe60008000404 */
[----:B------:R-:W-:Y:S01]  /*9d90*/  LOP3.LUT R217, R217, 0x7e, R218, 0xf8, !PT ;  /* 0x0000007ed9d97812 */ /* 0x000fe200078ef8da */
[----:B------:R-:W-:Y:S04]  /*9da0*/  STS.U16 [R4+UR4+0x11c80], R196 ;  /* 0x011c80c404007988 */ /* 0x000fe80008000404 */
[----:B------:R-:W-:Y:S01]  /*9db0*/  STS.U16 [R4+UR4+0x12080], R174 ;  /* 0x012080ae04007988 */ /* 0x000fe20008000404 */
[----:B------:R-:W-:-:S03]  /*9dc0*/  LOP3.LUT R217, R217, 0x20, RZ, 0x3c, !PT ;  /* 0x00000020d9d97812 */ /* 0x000fc600078e3cff */
[----:B------:R-:W-:Y:S04]  /*9dd0*/  STS.U16 [R4+UR4+0x12480], R173 ;  /* 0x012480ad04007988 */ /* 0x000fe80008000404 */
[----:B------:R-:W-:Y:S04]  /*9de0*/  STS.U16 [R4+UR4+0x12880], R172 ;  /* 0x012880ac04007988 */ /* 0x000fe80008000404 */
[----:B------:R-:W-:Y:S04]  /*9df0*/  STS.U16 [R4+UR4+0x12c80], R171 ;  /* 0x012c80ab04007988 */ /* 0x000fe80008000404 */
[----:B------:R-:W-:Y:S04]  /*9e00*/  STS.U16 [R4+UR4+0x13080], R170 ;  /* 0x013080aa04007988 */ /* 0x000fe80008000404 */
[----:B------:R-:W-:Y:S04]  /*9e10*/  STS.U16 [R4+UR4+0x13480], R169 ;  /* 0x013480a904007988 */ /* 0x000fe80008000404 */
[----:B------:R-:W-:Y:S04]  /*9e20*/  STS.U16 [R4+UR4+0x13880], R168 ;  /* 0x013880a804007988 */ /* 0x000fe80008000404 */
[----:B------:R-:W-:Y:S04]  /*9e30*/  STS.U16 [R4+UR4+0x13c80], R167 ;  /* 0x013c80a704007988 */ /* 0x000fe80008000404 */
[----:B---3--:R0:W-:Y:S04]  /*9e40*/  STS.U16 [R217+UR4+0x10100], R228 ;  /* 0x010100e4d9007988 */ /* 0x0081e80008000404 */
[----:B------:R-:W-:Y:S04]  /*9e50*/  STS.U16 [R217+UR4+0x10500], R246 ;  /* 0x010500f6d9007988 */ /* 0x000fe80008000404 */
[----:B------:R-:W-:Y:S04]  /*9e60*/  STS.U16 [R217+UR4+0x10900], R235 ;  /* 0x010900ebd9007988 */ /* 0x000fe80008000404 */
[----:B0-----:R-:W3:Y:S01]  /*9e70*/  LDL.LU R228, [R1+0x24] ;  /* 0x0000240001e47983 */ /* 0x001ee20000300800 */
[----:B------:R-:W-:-:S03]  /*9e80*/  IMAD.SHL.U32 R4, R219, 0x100, RZ ;  /* 0x00000100db047824 */ /* 0x000fc600078e00ff */
[----:B------:R-:W-:Y:S04]  /*9e90*/  STS.U16 [R217+UR4+0x10d00], R226 ;  /* 0x010d00e2d9007988 */ /* 0x000fe80008000404 */
[----:B----4-:R0:W-:Y:S01]  /*9ea0*/  STS.U16 [R217+UR4+0x11100], R3 ;  /* 0x01110003d9007988 */ /* 0x0101e20008000404 */
[----:B------:R-:W-:Y:S01]  /*9eb0*/  IMAD.SHL.U32 R227, R219, 0x2, RZ ;  /* 0x00000002dbe37824 */ /* 0x000fe200078e00ff */
[----:B------:R-:W-:Y:S02]  /*9ec0*/  LOP3.LUT R4, R4, 0xc000, RZ, 0xc0, !PT ;  /* 0x0000c00004047812 */ /* 0x000fe400078ec0ff */
[----:B0-----:R-:W4:Y:S02]  /*9ed0*/  LDL.LU R3, [R1+0x8] ;  /* 0x0000080001037983 */ /* 0x001f240000300800 */
[----:B------:R-:W-:-:S04]  /*9ee0*/  LOP3.LUT R4, R4, 0x7e, R227, 0xf8, !PT ;  /* 0x0000007e04047812 */ /* 0x000fc800078ef8e3 */
[----:B------:R-:W-:Y:S01]  /*9ef0*/  LOP3.LUT R4, R4, 0x30, RZ, 0x3c, !PT ;  /* 0x0000003004047812 */ /* 0x000fe200078e3cff */
        /* <DEDUP_REMOVED lines=15> */
[----:B0-----:R-:W2:Y:S04]  /*9ff0*/  LDL.LU R0, [R1+0x6c4] ;  /* 0x0006c40001007983 */ /* 0x001ea80000300800 */
[----:B------:R0:W-:Y:S04]  /*a000*/  STS.U16 [R4+UR4+0x11180], R251 ;  /* 0x011180fb04007988 */ /* 0x0001e80008000404 */
[----:B0-----:R-:W2:Y:S01]  /*a010*/  LDL.LU R251, [R1+0x4] ;  /* 0x0000040001fb7983 */ /* 0x001ea20000300800 */
        /* <DEDUP_REMOVED lines=15> */
[----:B---3--:R-:W-:Y:S04]  /*a110*/  STS.U16 [R217+UR4+0x10200], R228 ;  /* 0x010200e4d9007988 */ /* 0x008fe80008000404 */
[----:B------:R-:W-:Y:S04]  /*a120*/  STS.U16 [R217+UR4+0x10600], R244 ;  /* 0x010600f4d9007988 */ /* 0x000fe80008000404 */
[----:B------:R-:W-:Y:S04]  /*a130*/  STS.U16 [R217+UR4+0x10a00], R233 ;  /* 0x010a00e9d9007988 */ /* 0x000fe80008000404 */
[----:B------:R-:W-:Y:S04]  /*a140*/  STS.U16 [R217+UR4+0x10e00], R224 ;  /* 0x010e00e0d9007988 */ /* 0x000fe80008000404 */
[----:B----4-:R1:W-:Y:S01]  /*a150*/  STS.U16 [R217+UR4+0x11200], R3 ;  /* 0x01120003d9007988 */ /* 0x0103e20008000404 */
[----:B0-----:R-:W-:-:S02]  /*a160*/  IMAD.SHL.U32 R4, R219, 0x2, RZ ;  /* 0x00000002db047824 */ /* 0x001fc400078e00ff */
[----:B-1----:R-:W-:Y:S01]  /*a170*/  IMAD.SHL.U32 R3, R219, 0x100, RZ ;  /* 0x00000100db037824 */ /* 0x002fe200078e00ff */
[----:B------:R-:W-:Y:S04]  /*a180*/  STS.U16 [R217+UR4+0x11600], R212 ;  /* 0x011600d4d9007988 */ /* 0x000fe80008000404 */
        /* <DEDUP_REMOVED lines=17> */
[----:B------:R-:W-:-:S04]  /*a2a0*/  USHF.L.U32 UR8, UR61, 0x9, URZ ;  /* 0x000000093d087899 */ /* 0x000fc8000800063f */
[----:B------:R-:W-:-:S04]  /*a2b0*/  ULOP3.LUT UR8, UR8, 0x800, URZ, 0xc0, !UPT ;  /* 0x0000080008087892 */ /* 0x000fc8000f8ec03f */
[----:B------:R-:W-:-:S04]  /*a2c0*/  ULEA.HI UR8, UR4, UR8, URZ, 0x1c ;  /* 0x0000000804087291 */ /* 0x000fc8000f8fe03f */
[----:B------:R-:W-:Y:S01]  /*a2d0*/  ULOP3.LUT UR8, UR8, 0x3fff, URZ, 0xc0, !UPT ;  /* 0x00003fff08087892 */ /* 0x000fe2000f8ec03f */
[----:B------:R-:W-:Y:S01]  /*a2e0*/  UMOV UR9, 0x40000040 ;  /* 0x4000004000097882 */ /* 0x000fe20000000000 */
[----:B--2---:R0:W-:Y:S02]  /*a2f0*/  STS.U16 [R3+UR4+0x11280], R251 ;  /* 0x011280fb03007988 */ /* 0x0041e40008000404 */
[----:B0-----:R-:W0:Y:S02]  /*a300*/  S2R R251, SR_TID.X ;  /* 0x0000000000fb7919 */ /* 0x001e240000002100 */
[----:B------:R-:W-:Y:S04]  /*a310*/  STS.U16 [R3+UR4+0x11680], R210 ;  /* 0x011680d203007988 */ /* 0x000fe80008000404 */
[----:B------:R-:W-:Y:S04]  /*a320*/  STS.U16 [R3+UR4+0x11a80], R202 ;  /* 0x011a80ca03007988 */ /* 0x000fe80008000404 */
[----:B------:R-:W-:Y:S04]  /*a330*/  STS.U16 [R3+UR4+0x11e80], R21 ;  /* 0x011e801503007988 */ /* 0x000fe80008000404 */
[----:B------:R-:W-:Y:S04]  /*a340*/  STS.U16 [R3+UR4+0x12280], R20 ;  /* 0x0122801403007988 */ /* 0x000fe80008000404 */
[----:B------:R-:W-:Y:S01]  /*a350*/  STS.U16 [R3+UR4+0x12680], R19 ;  /* 0x0126801303007988 */ /* 0x000fe20008000404 */
[C---:B0-----:R-:W-:Y:S01]  /*a360*/  SHF.L.U32 R217, R251.reuse, 0x8, RZ ;  /* 0x00000008fbd97819 */ /* 0x041fe200000006ff */
[----:B------:R-:W-:-:S03]  /*a370*/  IMAD.SHL.U32 R218, R251, 0x2, RZ ;  /* 0x00000002fbda7824 */ /* 0x000fc600078e00ff */
[----:B------:R-:W-:Y:S01]  /*a380*/  LOP3.LUT R217, R217, 0xc000, RZ, 0xc0, !PT ;  /* 0x0000c000d9d97812 */ /* 0x000fe200078ec0ff */
[----:B------:R-:W-:Y:S03]  /*a390*/  STS.U16 [R3+UR4+0x12a80], R18 ;  /* 0x012a801203007988 */ /* 0x000fe60008000404 */
[----:B------:R-:W-:Y:S01]  /*a3a0*/  LOP3.LUT R217, R217, 0x7e, R218, 0xf8, !PT ;  /* 0x0000007ed9d97812 */ /* 0x000fe200078ef8da */
[----:B------:R-:W-:Y:S03]  /*a3b0*/  STS.U16 [R3+UR4+0x12e80], R17 ;  /* 0x012e801103007988 */ /* 0x000fe60008000404 */
[----:B------:R-:W-:Y:S01]  /*a3c0*/  LOP3.LUT R217, R217, 0x60, RZ, 0x3c, !PT ;  /* 0x00000060d9d97812 */ /* 0x000fe200078e3cff */
[----:B------:R-:W-:Y:S04]  /*a3d0*/  STS.U16 [R3+UR4+0x13280], R16 ;  /* 0x0132801003007988 */ /* 0x000fe80008000404 */
[----:B------:R-:W-:Y:S04]  /*a3e0*/  STS.U16 [R3+UR4+0x13680], R15 ;  /* 0x0136800f03007988 */ /* 0x000fe80008000404 */
[----:B------:R-:W-:Y:S04]  /*a3f0*/  STS.U16 [R3+UR4+0x13a80], R14 ;  /* 0x013a800e03007988 */ /* 0x000fe80008000404 */
[----:B------:R0:W-:Y:S01]  /*a400*/  STS.U16 [R3+UR4+0x13e80], R13 ;  /* 0x013e800d03007988 */ /* 0x0001e20008000404 */
[----:B------:R-:W-:-:S03]  /*a410*/  IMAD.SHL.U32 R4, R251, 0x2, RZ ;  /* 0x00000002fb047824 */ /* 0x000fc600078e00ff */
[----:B------:R-:W-:Y:S01]  /*a420*/  STS.U16 [R217+UR4+0x10300], R249 ;  /* 0x010300f9d9007988 */ /* 0x000fe20008000404 */
[----:B0-----:R-:W-:-:S03]  /*a430*/  IMAD.SHL.U32 R3, R251, 0x100, RZ ;  /* 0x00000100fb037824 */ /* 0x001fc600078e00ff */
[----:B------:R-:W-:Y:S04]  /*a440*/  STS.U16 [R217+UR4+0x10700], R241 ;  /* 0x010700f1d9007988 */ /* 0x000fe80008000404 */
[----:B------:R-:W-:Y:S01]  /*a450*/  STS.U16 [R217+UR4+0x10b00], R230 ;  /* 0x010b00e6d9007988 */ /* 0x000fe20008000404 */
[----:B------:R-:W-:-:S03]  /*a460*/  LOP3.LUT R3, R3, 0xc000, RZ, 0xc0, !PT ;  /* 0x0000c00003037812 */ /* 0x000fc600078ec0ff */
[----:B------:R-:W-:Y:S01]  /*a470*/  STS.U16 [R217+UR4+0x10f00], R221 ;  /* 0x010f00ddd9007988 */ /* 0x000fe20008000404 */
[----:B------:R-:W-:-:S03]  /*a480*/  LOP3.LUT R3, R3, 0x7e, R4, 0xf8, !PT ;  /* 0x0000007e03037812 */ /* 0x000fc600078ef804 */
[----:B------:R0:W-:Y:S04]  /*a490*/  STS.U16 [R217+UR4+0x11300], R0 ;  /* 0x01130000d9007988 */ /* 0x0001e80008000404 */
[----:B------:R-:W-:Y:S04]  /*a4a0*/  STS.U16 [R217+UR4+0x11700], R209 ;  /* 0x011700d1d9007988 */ /* 0x000fe80008000404 */
        /* <DEDUP_REMOVED lines=26> */
[----:B------:R3:W-:Y:S01]  /*a650*/  STS.U16 [R3+UR4+0x13f80], R186 ;  /* 0x013f80ba03007988 */ /* 0x0007e20008000404 */
[----:B------:R4:W-:Y:S06]  /*a660*/  MEMBAR.ALL.CTA ;  /* 0x0000000000007992 */ /* 0x0009ec0000008000 */
[----:B----4-:R-:W4:Y:S01]  /*a670*/  FENCE.VIEW.ASYNC.S ;  /* 0x00000000000073c6 */ /* 0x010f220000000000 */
[----:B------:R-:W-:-:S03]  /*a680*/  UIADD3 UR12, UP0, UR8, 0x80, URZ ;  /* 0x00000080080c7890 */ /* 0x000fc6000ff1e03f */
[----:B0-----:R-:W3:Y:S04]  /*a690*/  LDL.LU R0, [R1+0x6c0] ;  /* 0x0006c00001007983 */ /* 0x001ee80000300800 */
[----:B-1----:R-:W3:Y:S01]  /*a6a0*/  LDL.LU R2, [R1+0x6bc] ;  /* 0x0006bc0001027983 */ /* 0x002ee20000300800 */
[----:B------:R-:W-:Y:S02]  /*a6b0*/  UIADD3.64 UR50, UR14, 0x3fe, URZ ;  /* 0x000003fe0e327897 */ /* 0x000fe4000fffe03f */
[----:B------:R-:W-:Y:S01]  /*a6c0*/  UIADD3.64 UR54, UR14, 0x400, URZ ;  /* 0x000004000e367897 */ /* 0x000fe2000fffe03f */
[----:B------:R-:W3:Y:S01]  /*a6d0*/  LDL.LU R219, [R1+0x48] ;  /* 0x0000480001db7983 */ /* 0x000ee20000300800 */
[----:B------:R-:W-:-:S03]  /*a6e0*/  UIADD3.64 UR58, UR14, 0x402, URZ ;  /* 0x000004020e3a7897 */ /* 0x000fc6000fffe03f */
[----:B------:R-:W3:Y:S04]  /*a6f0*/  LDL.LU R218, [R1+0x44] ;  /* 0x0000440001da7983 */ /* 0x000ee80000300800 */
[----:B------:R-:W3:Y:S01]  /*a700*/  LDL.LU R217, [R1+0x40] ;  /* 0x0000400001d97983 */ /* 0x000ee20000300800 */
[----:B----4-:R-:W-:Y:S06]  /*a710*/  BAR.SYNC.DEFER_BLOCKING 0x0 ;  /* 0x0000000000007b1d */ /* 0x010fec0000010000 */
[----:B------:R-:W4:Y:S04]  /*a720*/  LDL.LU R251, [R1+0x3c] ;  /* 0x00003c0001fb7983 */ /* 0x000f280000300800 */
[----:B--2---:R-:W2:Y:S04]  /*a730*/  LDL.64 R6, [R1+0x648] ;  /* 0x0006480001067983 */ /* 0x004ea80000100a00 */
[----:B------:R-:W4:Y:S04]  /*a740*/  LDL.64 R14, [R1+0x640] ;  /* 0x00064000010e7983 */ /* 0x000f280000100a00 */
[----:B------:R-:W4:Y:S01]  /*a750*/  LDL.64 R12, [R1+0x638] ;  /* 0x00063800010c7983 */ /* 0x000f220000100a00 */
[----:B---3--:R-:W-:-:S03]  /*a760*/  WARPGROUP.ARRIVE ;  /* 0x00000000000079c5 */ /* 0x008fc60000000000 */
[----:B------:R-:W3:Y:S04]  /*a770*/  LDL.64 R10, [R1+0x630] ;  /* 0x00063000010a7983 */ /* 0x000ee80000100a00 */
[----:B------:R-:W3:Y:S01]  /*a780*/  LDL.64 R8, [R1+0x628] ;  /* 0x0006280001087983 */ /* 0x000ee20000100a00 */
[----:B------:R-:W-:Y:S01]  /*a790*/  HGMMA.64x128x16.F32 R152, gdesc[UR8].tnspA, RZ, !UPT ;  /* 0x21e00000089879f0 */ /* 0x000fe2000c7008ff */
[----:B------:R-:W-:Y:S02]  /*a7a0*/  UMOV UR8, URZ ;  /* 0x0000003f00087c82 */ /* 0x000fe40008000000 */
[----:B------:R-:W-:Y:S01]  /*a7b0*/  UIADD3.X UR13, UR8, 0x40000040, URZ, UP0, !UPT ;  /* 0x40000040080d7890 */ /* 0x000fe200087fe43f */
[----:B------:R-:W3:Y:S03]  /*a7c0*/  LDL.64 R220, [R1+0x620] ;  /* 0x0006200001dc7983 */ /* 0x000ee60000100a00 */
[----:B------:R-:W-:-:S05]  /*a7d0*/  UIADD3.64 UR16, UR12, 0x80, URZ ;  /* 0x000000800c107897 */ /* 0x000fca000fffe03f */
[----:B------:R-:W-:Y:S01]  /*a7e0*/  HGMMA.64x128x16.F32 R152, gdesc[UR12].tnspA, R152 ;  /* 0x21e000000c9879f0 */ /* 0x000fe20008700898 */
[----:B------:R-:W-:-:S11]  /*a7f0*/  UIADD3.64 UR20, UR12, 0x100, URZ ;  /* 0x000001000c147897 */ /* 0x000fd6000fffe03f */
[----:B------:R-:W-:Y:S01]  /*a800*/  HGMMA.64x128x16.F32 R152, gdesc[UR16].tnspA, R152 ;  /* 0x21e00000109879f0 */ /* 0x000fe20008700898 */
[----:B------:R-:W-:-:S11]  /*a810*/  UIADD3.64 UR48, UR12, 0x180, URZ ;  /* 0x000001800c307897 */ /* 0x000fd6000fffe03f */
[----:B------:R-:W-:Y:S01]  /*a820*/  HGMMA.64x128x16.F32 R152, gdesc[UR20].tnspA, R152 ;  /* 0x21e00000149879f0 */ /* 0x000fe20008700898 */
[----:B------:R-:W-:-:S11]  /*a830*/  UIADD3.64 UR52, UR12, 0x200, URZ ;  /* 0x000002000c347897 */ /* 0x000fd6000fffe03f */
[----:B------:R-:W-:Y:S01]  /*a840*/  HGMMA.64x128x16.F32 R152, gdesc[UR48].tnspA, R152 ;  /* 0x21e00000309879f0 */ /* 0x000fe20008700898 */
[----:B------:R-:W-:-:S11]  /*a850*/  UIADD3.64 UR56, UR12, 0x280, URZ ;  /* 0x000002800c387897 */ /* 0x000fd6000fffe03f */
[----:B------:R-:W-:-:S12]  /*a860*/  HGMMA.64x128x16.F32 R152, gdesc[UR52].tnspA, R152 ;  /* 0x21e00000349879f0 */ /* 0x000fd80008700898 */
[----:B------:R-:W-:Y:S01]  /*a870*/  HGMMA.64x128x16.F32 R152, gdesc[UR56].tnspA, R152 ;  /* 0x21e00000389879f0 */ /* 0x000fe20008700898 */
[----:B------:R-:W-:Y:S02]  /*a880*/  R2UR UR59, R2 ;  /* 0x00000000023b72ca */ /* 0x000fe400000e0000 */
[----:B------:R-:W2:Y:S01]  /*a890*/  LDL.LU R2, [R1+0x6b8] ;  /* 0x0006b80001027983 */ /* 0x000ea20000300800 */
[----:B------:R-:W-:-:S03]  /*a8a0*/  R2UR UR58, R0 ;  /* 0x00000000003a72ca */ /* 0x000fc600000e0000 */
[----:B------:R-:W3:Y:S04]  /*a8b0*/  LDL.LU R0, [R1+0x6b4] ;  /* 0x0006b40001007983 */ /* 0x000ee80000300800 */
[----:B------:R-:W3:Y:S01]  /*a8c0*/  LDL.64 R20, [R1+0x618] ;  /* 0x0006180001147983 */ /* 0x000ee20000100a00 */
[----:B------:R-:W-:Y:S02]  /*a8d0*/  R2UR UR55, R217 ;  /* 0x00000000d93772ca */ /* 0x000fe400000e0000 */
[----:B------:R-:W-:Y:S01]  /*a8e0*/  R2UR UR51, R219 ;  /* 0x00000000db3372ca */ /* 0x000fe200000e0000 */
[----:B------:R-:W3:Y:S01]  /*a8f0*/  LDL.64 R216, [R1+0x610] ;  /* 0x0006100001d87983 */ /* 0x000ee20000100a00 */
[----:B------:R-:W-:-:S03]  /*a900*/  R2UR UR50, R218 ;  /* 0x00000000da3272ca */ /* 0x000fc600000e0000 */
[----:B------:R-:W3:Y:S04]  /*a910*/  LDL.64 R4, [R1+0x608] ;  /* 0x0006080001047983 */ /* 0x000ee80000100a00 */
[----:B------:R-:W3:Y:S04]  /*a920*/  LDL.64 R218, [R1+0x600] ;  /* 0x0006000001da7983 */ /* 0x000ee80000100a00 */
[----:B------:R-:W3:Y:S04]  /*a930*/  LDL.64 R22, [R1+0x5f8] ;  /* 0x0005f80001167983 */ /* 0x000ee80000100a00 */
[----:B------:R-:W3:Y:S04]  /*a940*/  LDL.64 R18, [R1+0x5f0] ;  /* 0x0005f00001127983 */ /* 0x000ee80000100a00 */
[----:B------:R-:W3:Y:S04]  /*a950*/  LDL.64 R16, [R1+0x5e8] ;  /* 0x0005e80001107983 */ /* 0x000ee80000100a00 */
[----:B------:R-:W3:Y:S04]  /*a960*/  LDL.64 R230, [R1+0x5e0] ;  /* 0x0005e00001e67983 */ /* 0x000ee80000100a00 */
[----:B------:R-:W3:Y:S04]  /*a970*/  LDL.64 R228, [R1+0x5d8] ;  /* 0x0005d80001e47983 */ /* 0x000ee80000100a00 */
[----:B------:R-:W3:Y:S01]  /*a980*/  LDL.64 R226, [R1+0x5b0] ;  /* 0x0005b00001e27983 */ /* 0x000ee20000100a00 */
[----:B--2---:R-:W-:-:S05]  /*a990*/  IMAD.WIDE R6, R2, 0x2, R6 ;  /* 0x0000000202067825 */ /* 0x004fca00078e0206 */
[----:B------:R0:W2:Y:S01]  /*a9a0*/  LDG.E.U16 R222, desc[UR6][R6.64] ;  /* 0x0000000606de7981 */ /* 0x0000a2000c1e1500 */
[----:B----4-:R-:W-:-:S04]  /*a9b0*/  IMAD.WIDE R14, R2, 0x2, R14 ;  /* 0x00000002020e7825 */ /* 0x010fc800078e020e */
[C---:B------:R-:W-:Y:S01]  /*a9c0*/  IMAD.WIDE R12, R2.reuse, 0x2, R12 ;  /* 0x00000002020c7825 */ /* 0x040fe200078e020c */
[----:B------:R1:W4:Y:S03]  /*a9d0*/  LDG.E.U16 R236, desc[UR6][R14.64] ;  /* 0x000000060eec7981 */ /* 0x000326000c1e1500 */
[C---:B---3--:R-:W-:Y:S01]  /*a9e0*/  IMAD.WIDE R10, R2.reuse, 0x2, R10 ;  /* 0x00000002020a7825 */ /* 0x048fe200078e020a */
[----:B------:R3:W4:Y:S03]  /*a9f0*/  LDG.E.U16 R3, desc[UR6][R12.64] ;  /* 0x000000060c037981 */ /* 0x000726000c1e1500 */
[C---:B------:R-:W-:Y:S01]  /*aa00*/  IMAD.WIDE R8, R2.reuse, 0x2, R8 ;  /* 0x0000000202087825 */ /* 0x040fe200078e0208 */
[----:B------:R3:W4:Y:S03]  /*aa10*/  LDG.E.U16 R235, desc[UR6][R10.64] ;  /* 0x000000060aeb7981 */ /* 0x000726000c1e1500 */
[C---:B0-----:R-:W-:Y:S01]  /*aa20*/  IMAD.WIDE R6, R2.reuse, 0x2, R220 ;  /* 0x0000000202067825 */ /* 0x041fe200078e02dc */
[----:B------:R0:W4:Y:S04]  /*aa30*/  LDG.E.U16 R233, desc[UR6][R8.64] ;  /* 0x0000000608e97981 */ /* 0x000128000c1e1500 */
[----:B------:R-:W4:Y:S01]  /*aa40*/  LDL.64 R220, [R1+0x5d0] ;  /* 0x0005d00001dc7983 */ /* 0x000f220000100a00 */
[----:B-1----:R-:W-:-:S03]  /*aa50*/  IMAD.WIDE R14, R2, 0x2, R20 ;  /* 0x00000002020e7825 */ /* 0x002fc600078e0214 */
[----:B------:R1:W4:Y:S04]  /*aa60*/  LDG.E.U16 R232, desc[UR6][R6.64] ;  /* 0x0000000606e87981 */ /* 0x000328000c1e1500 */
[----:B------:R-:W4:Y:S01]  /*aa70*/  LDL.64 R20, [R1+0x5c8] ;  /* 0x0005c80001147983 */ /* 0x000f220000100a00 */
[----:B---3--:R-:W-:-:S03]  /*aa80*/  IMAD.WIDE R12, R2, 0x2, R216 ;  /* 0x00000002020c7825 */ /* 0x008fc600078e02d8 */
[----:B------:R-:W3:Y:S01]  /*aa90*/  LDL.64 R216, [R1+0x5c0] ;  /* 0x0005c00001d87983 */ /* 0x000ee20000100a00 */
[----:B------:R-:W-:-:S03]  /*aaa0*/  IMAD.WIDE R10, R2, 0x2, R4 ;  /* 0x00000002020a7825 */ /* 0x000fc600078e0204 */
[----:B------:R-:W3:Y:S01]  /*aab0*/  LDL.64 R4, [R1+0x5b8] ;  /* 0x0005b80001047983 */ /* 0x000ee20000100a00 */
[----:B0-----:R-:W-:-:S03]  /*aac0*/  IMAD.WIDE R8, R2, 0x2, R218 ;  /* 0x0000000202087825 */ /* 0x001fc600078e02da */
[----:B------:R-:W3:Y:S01]  /*aad0*/  LDL.64 R218, [R1+0x5a8] ;  /* 0x0005a80001da7983 */ /* 0x000ee20000100a00 */
[----:B-1----:R-:W-:-:S03]  /*aae0*/  IMAD.WIDE R6, R2, 0x2, R22 ;  /* 0x0000000202067825 */ /* 0x002fc600078e0216 */
[----:B------:R0:W3:Y:S04]  /*aaf0*/  LDG.E.U16 R241, desc[UR6][R14.64] ;  /* 0x000000060ef17981 */ /* 0x0000e8000c1e1500 */
[----:B------:R1:W3:Y:S04]  /*ab00*/  LDG.E.U16 R240, desc[UR6][R12.64] ;  /* 0x000000060cf07981 */ /* 0x0002e8000c1e1500 */
[----:B------:R1:W3:Y:S01]  /*ab10*/  LDG.E.U16 R239, desc[UR6][R10.64] ;  /* 0x000000060aef7981 */ /* 0x0002e2000c1e1500 */
[----:B0-----:R-:W-:-:S03]  /*ab20*/  IMAD.WIDE R14, R2, 0x2, R18 ;  /* 0x00000002020e7825 */ /* 0x001fc600078e0212 */
[----:B------:R0:W3:Y:S01]  /*ab30*/  LDG.E.U16 R238, desc[UR6][R8.64] ;  /* 0x0000000608ee7981 */ /* 0x0000e2000c1e1500 */
[----:B-1----:R-:W-:-:S03]  /*ab40*/  IMAD.WIDE R12, R2, 0x2, R16 ;  /* 0x00000002020c7825 */ /* 0x002fc600078e0210 */
[----:B------:R4:W3:Y:S01]  /*ab50*/  LDG.E.U16 R237, desc[UR6][R6.64] ;  /* 0x0000000606ed7981 */ /* 0x0008e2000c1e1500 */
[----:B------:R-:W-:-:S03]  /*ab60*/  IMAD.WIDE R10, R2, 0x2, R230 ;  /* 0x00000002020a7825 */ /* 0x000fc600078e02e6 */
[----:B------:R1:W3:Y:S01]  /*ab70*/  LDG.E.U16 R234, desc[UR6][R14.64] ;  /* 0x000000060eea7981 */ /* 0x0002e2000c1e1500 */
[----:B0-----:R-:W-:-:S03]  /*ab80*/  IMAD.WIDE R8, R2, 0x2, R228 ;  /* 0x0000000202087825 */ /* 0x001fc600078e02e4 */
[----:B--2---:R0:W-:Y:S04]  /*ab90*/  STL [R1+0x1c], R222 ;  /* 0x00001cde01007387 */ /* 0x0041e80000100800 */
[----:B------:R-:W2:Y:S04]  /*aba0*/  LDL.64 R22, [R1+0x5a0] ;  /* 0x0005a00001167983 */ /* 0x000ea80000100a00 */
[----:B------:R-:W2:Y:S04]  /*abb0*/  LDL.64 R224, [R1+0x598] ;  /* 0x0005980001e07983 */ /* 0x000ea80000100a00 */
[----:B------:R-:W2:Y:S04]  /*abc0*/  LDL.64 R18, [R1+0x588] ;  /* 0x0005880001127983 */ /* 0x000ea80000100a00 */
[----:B0-----:R-:W2:Y:S04]  /*abd0*/  LDL.64 R222, [R1+0x590] ;  /* 0x0005900001de7983 */ /* 0x001ea80000100a00 */
[----:B------:R-:W2:Y:S01]  /*abe0*/  LDL.64 R16, [R1+0x580] ;  /* 0x0005800001107983 */ /* 0x000ea20000100a00 */
[----:B----4-:R-:W-:-:S03]  /*abf0*/  IMAD.WIDE R6, R2, 0x2, R220 ;  /* 0x0000000202067825 */ /* 0x010fc600078e02dc */
[----:B------:R0:W-:Y:S04]  /*ac00*/  STL [R1+0x50], R236 ;  /* 0x000050ec01007387 */ /* 0x0001e80000100800 */
[----:B------:R4:W-:Y:S04]  /*ac10*/  STL [R1+0x108], R3 ;  /* 0x0001080301007387 */ /* 0x0009e80000100800 */
[----:B------:R1:W-:Y:S04]  /*ac20*/  STL [R1+0x138], R235 ;  /* 0x000138eb01007387 */ /* 0x0003e80000100800 */
[----:B0-----:R3:W2:Y:S04]  /*ac30*/  LDG.E.U16 R236, desc[UR6][R12.64] ;  /* 0x000000060cec7981 */ /* 0x0016a8000c1e1500 */
[----:B----4-:R0:W4:Y:S04]  /*ac40*/  LDG.E.U16 R3, desc[UR6][R10.64] ;  /* 0x000000060a037981 */ /* 0x010128000c1e1500 */
[----:B-1----:R1:W4:Y:S04]  /*ac50*/  LDG.E.U16 R235, desc[UR6][R8.64] ;  /* 0x0000000608eb7981 */ /* 0x002328000c1e1500 */
[----:B------:R0:W-:Y:S01]  /*ac60*/  STL [R1+0x18], R233 ;  /* 0x000018e901007387 */ /* 0x0001e20000100800 */
[----:B------:R-:W-:-:S03]  /*ac70*/  IMAD.WIDE R14, R2, 0x2, R20 ;  /* 0x00000002020e7825 */ /* 0x000fc600078e0214 */
[----:B------:R1:W-:Y:S04]  /*ac80*/  STL [R1+0x64], R232 ;  /* 0x000064e801007387 */ /* 0x0003e80000100800 */
[----:B------:R-:W4:Y:S04]  /*ac90*/  LDL.64 R20, [R1+0x570] ;  /* 0x0005700001147983 */ /* 0x000f280000100a00 */
[----:B0-----:R0:W4:Y:S01]  /*aca0*/  LDG.E.U16 R233, desc[UR6][R6.64] ;  /* 0x0000000606e97981 */ /* 0x001122000c1e1500 */
[----:B---3--:R-:W-:-:S03]  /*acb0*/  IMAD.WIDE R12, R2, 0x2, R216 ;  /* 0x00000002020c7825 */ /* 0x008fc600078e02d8 */
[----:B------:R-:W3:Y:S01]  /*acc0*/  LDL.64 R220, [R1+0x578] ;  /* 0x0005780001dc7983 */ /* 0x000ee20000100a00 */
[----:B------:R-:W-:-:S03]  /*acd0*/  IMAD.WIDE R10, R2, 0x2, R4 ;  /* 0x00000002020a7825 */ /* 0x000fc600078e0204 */
[----:B------:R-:W3:Y:S01]  /*ace0*/  LDL.64 R216, [R1+0x568] ;  /* 0x0005680001d87983 */ /* 0x000ee20000100a00 */
[----:B-1----:R-:W-:-:S03]  /*acf0*/  IMAD.WIDE R8, R2, 0x2, R226 ;  /* 0x0000000202087825 */ /* 0x002fc600078e02e2 */
[----:B------:R-:W3:Y:S01]  /*ad00*/  LDL.64 R4, [R1+0x560] ;  /* 0x0005600001047983 */ /* 0x000ee20000100a00 */
[----:B0-----:R-:W-:-:S03]  /*ad10*/  IMAD.WIDE R6, R2, 0x2, R218 ;  /* 0x0000000202067825 */ /* 0x001fc600078e02da */
[----:B------:R-:W3:Y:S04]  /*ad20*/  LDL.64 R218, [R1+0x558] ;  /* 0x0005580001da7983 */ /* 0x000ee80000100a00 */
[----:B------:R-:W-:Y:S04]  /*ad30*/  STL [R1+0xfc], R241 ;  /* 0x0000fcf101007387 */ /* 0x000fe80000100800 */
[----:B------:R2:W3:Y:S04]  /*ad40*/  LDG.E.U16 R232, desc[UR6][R14.64] ;  /* 0x000000060ee87981 */ /* 0x0004e8000c1e1500 */
[----:B------:R-:W-:Y:S04]  /*ad50*/  STL [R1+0x134], R240 ;  /* 0x000134f001007387 */ /* 0x000fe80000100800 */
[----:B------:R0:W3:Y:S04]  /*ad60*/  LDG.E.U16 R231, desc[UR6][R12.64] ;  /* 0x000000060ce77981 */ /* 0x0000e8000c1e1500 */
[----:B------:R1:W-:Y:S04]  /*ad70*/  STL [R1+0x14], R239 ;  /* 0x000014ef01007387 */ /* 0x0003e80000100800 */
[----:B------:R-:W3:Y:S04]  /*ad80*/  LDG.E.U16 R230, desc[UR6][R10.64] ;  /* 0x000000060ae67981 */ /* 0x000ee8000c1e1500 */
[----:B------:R1:W3:Y:S04]  /*ad90*/  LDG.E.U16 R229, desc[UR6][R8.64] ;  /* 0x0000000608e57981 */ /* 0x0002e8000c1e1500 */
[----:B------:R1:W-:Y:S04]  /*ada0*/  STL [R1+0x6c], R238 ;  /* 0x00006cee01007387 */ /* 0x0003e80000100800 */
[----:B------:R1:W-:Y:S04]  /*adb0*/  STL [R1+0x120], R237 ;  /* 0x000120ed01007387 */ /* 0x0003e80000100800 */
[----:B------:R1:W3:Y:S04]  /*adc0*/  LDG.E.U16 R228, desc[UR6][R6.64] ;  /* 0x0000000606e47981 */ /* 0x0002e8000c1e1500 */
[----:B------:R-:W3:Y:S01]  /*add0*/  LDL.64 R226, [R1+0x540] ;  /* 0x0005400001e27983 */ /* 0x000ee20000100a00 */
[----:B--2---:R-:W-:-:S03]  /*ade0*/  IMAD.WIDE R14, R2, 0x2, R22 ;  /* 0x00000002020e7825 */ /* 0x004fc600078e0216 */
[----:B------:R-:W2:Y:S01]  /*adf0*/  LDL.64 R22, [R1+0x550] ;  /* 0x0005500001167983 */ /* 0x000ea20000100a00 */
[----:B0-----:R-:W-:-:S03]  /*ae00*/  IMAD.WIDE R12, R2, 0x2, R224 ;  /* 0x00000002020c7825 */ /* 0x001fc600078e02e0 */
[----:B------:R-:W2:Y:S01]  /*ae10*/  LDL.64 R224, [R1+0x538] ;  /* 0x0005380001e07983 */ /* 0x000ea20000100a00 */
[----:B-1----:R-:W-:-:S03]  /*ae20*/  IMAD.WIDE R8, R2, 0x2, R18 ;  /* 0x0000000202087825 */ /* 0x002fc600078e0212 */
[----:B------:R-:W2:Y:S01]  /*ae30*/  LDL.64 R18, [R1+0x548] ;  /* 0x0005480001127983 */ /* 0x000ea20000100a00 */
[----:B------:R-:W-:-:S03]  /*ae40*/  IMAD.WIDE R10, R2, 0x2, R222 ;  /* 0x00000002020a7825 */ /* 0x000fc600078e02de */
[----:B------:R-:W2:Y:S01]  /*ae50*/  LDG.E.U16 R239, desc[UR6][R14.64] ;  /* 0x000000060eef7981 */ /* 0x000ea2000c1e1500 */
[----:B------:R-:W-:-:S03]  /*ae60*/  IMAD.WIDE R6, R2, 0x2, R16 ;  /* 0x0000000202067825 */ /* 0x000fc600078e0210 */
[----:B------:R-:W2:Y:S04]  /*ae70*/  LDL.64 R16, [R1+0x530] ;  /* 0x0005300001107983 */ /* 0x000ea80000100a00 */
[----:B------:R0:W-:Y:S04]  /*ae80*/  STL [R1+0x12c], R234 ;  /* 0x00012cea01007387 */ /* 0x0001e80000100800 */
[----:B------:R1:W2:Y:S04]  /*ae90*/  LDG.E.U16 R238, desc[UR6][R10.64] ;  /* 0x000000060aee7981 */ /* 0x0002a8000c1e1500 */
[----:B------:R-:W2:Y:S04]  /*aea0*/  LDG.E.U16 R237, desc[UR6][R6.64] ;  /* 0x0000000606ed7981 */ /* 0x000ea8000c1e1500 */
[----:B0-----:R0:W2:Y:S04]  /*aeb0*/  LDG.E.U16 R234, desc[UR6][R12.64] ;  /* 0x000000060cea7981 */ /* 0x0010a8000c1e1500 */
[----:B------:R-:W-:Y:S04]  /*aec0*/  STL [R1+0x10], R236 ;  /* 0x000010ec01007387 */ /* 0x000fe80000100800 */
[----:B----4-:R4:W-:Y:S04]  /*aed0*/  STL [R1+0x70], R3 ;  /* 0x0000700301007387 */ /* 0x0109e80000100800 */
[----:B------:R0:W-:Y:S04]  /*aee0*/  STL [R1+0x11c], R235 ;  /* 0x00011ceb01007387 */ /* 0x0001e80000100800 */
[----:B----4-:R4:W2:Y:S04]  /*aef0*/  LDG.E.U16 R3, desc[UR6][R8.64] ;  /* 0x0000000608037981 */ /* 0x0108a8000c1e1500 */
[----:B------:R-:W-:Y:S01]  /*af00*/  STL [R1+0x140], R233 ;  /* 0x000140e901007387 */ /* 0x000fe20000100800 */
[----:B-1----:R-:W-:-:S03]  /*af10*/  IMAD.WIDE R10, R2, 0x2, R20 ;  /* 0x00000002020a7825 */ /* 0x002fc600078e0214 */
[----:B------:R-:W2:Y:S04]  /*af20*/  LDL.64 R222, [R1+0x528] ;  /* 0x0005280001de7983 */ /* 0x000ea80000100a00 */
[----:B------:R-:W2:Y:S01]  /*af30*/  LDL.64 R20, [R1+0x520] ;  /* 0x0005200001147983 */ /* 0x000ea20000100a00 */
[----:B---3--:R-:W-:-:S03]  /*af40*/  IMAD.WIDE R14, R2, 0x2, R220 ;  /* 0x00000002020e7825 */ /* 0x008fc600078e02dc */
[----:B------:R-:W3:Y:S01]  /*af50*/  LDL.64 R220, [R1+0x518] ;  /* 0x0005180001dc7983 */ /* 0x000ee20000100a00 */
[----:B0-----:R-:W-:-:S03]  /*af60*/  IMAD.WIDE R12, R2, 0x2, R216 ;  /* 0x00000002020c7825 */ /* 0x001fc600078e02d8 */
[----:B------:R-:W3:Y:S01]  /*af70*/  LDL.64 R216, [R1+0x510] ;  /* 0x0005100001d87983 */ /* 0x000ee20000100a00 */
[----:B----4-:R-:W-:-:S03]  /*af80*/  IMAD.WIDE R8, R2, 0x2, R4 ;  /* 0x0000000202087825 */ /* 0x010fc600078e0204 */
[----:B------:R-:W4:Y:S01]  /*af90*/  LDL.64 R4, [R1+0x508] ;  /* 0x0005080001047983 */ /* 0x000f220000100a00 */
[----:B------:R-:W-:-:S03]  /*afa0*/  IMAD.WIDE R6, R2, 0x2, R218 ;  /* 0x0000000202067825 */ /* 0x000fc600078e02da */
[----:B------:R0:W-:Y:S04]  /*afb0*/  STL [R1+0xc], R232 ;  /* 0x00000ce801007387 */ /* 0x0001e80000100800 */
[----:B------:R-:W4:Y:S04]  /*afc0*/  LDG.E.U16 R236, desc[UR6][R14.64] ;  /* 0x000000060eec7981 */ /* 0x000f28000c1e1500 */
[----:B------:R-:W-:Y:S04]  /*afd0*/  STL [R1+0xc0], R231 ;  /* 0x0000c0e701007387 */ /* 0x000fe80000100800 */
[----:B------:R1:W4:Y:S04]  /*afe0*/  LDG.E.U16 R235, desc[UR6][R10.64] ;  /* 0x000000060aeb7981 */ /* 0x000328000c1e1500 */
[----:B------:R1:W-:Y:S04]  /*aff0*/  STL [R1+0xf8], R230 ;  /* 0x0000f8e601007387 */ /* 0x0003e80000100800 */
[----:B------:R2:W4:Y:S04]  /*b000*/  LDG.E.U16 R219, desc[UR6][R12.64] ;  /* 0x000000060cdb7981 */ /* 0x000528000c1e1500 */
[----:B------:R-:W-:Y:S04]  /*b010*/  STL [R1+0x13c], R229 ;  /* 0x00013ce501007387 */ /* 0x000fe80000100800 */
[----:B0-----:R-:W4:Y:S04]  /*b020*/  LDG.E.U16 R232, desc[UR6][R6.64] ;  /* 0x0000000606e87981 */ /* 0x001f28000c1e1500 */
[----:B------:R0:W-:Y:S04]  /*b030*/  STL [R1+0x8], R228 ;  /* 0x000008e401007387 */ /* 0x0001e80000100800 */
[----:B-1----:R-:W4:Y:S01]  /*b040*/  LDL.64 R230, [R1+0x500] ;  /* 0x0005000001e67983 */ /* 0x002f220000100a00 */
[----:B------:R-:W-:-:S03]  /*b050*/  IMAD.WIDE R10, R2, 0x2, R226 ;  /* 0x00000002020a7825 */ /* 0x000fc600078e02e2 */
[----:B------:R1:W4:Y:S04]  /*b060*/  LDG.E.U16 R233, desc[UR6][R8.64] ;  /* 0x0000000608e97981 */ /* 0x000328000c1e1500 */
[----:B0-----:R-:W4:Y:S01]  /*b070*/  LDL.64 R228, [R1+0x4f8] ;  /* 0x0004f80001e47983 */ /* 0x001f220000100a00 */
[----:B--2---:R-:W-:-:S03]  /*b080*/  IMAD.WIDE R12, R2, 0x2, R22 ;  /* 0x00000002020c7825 */ /* 0x004fc600078e0216 */
[----:B------:R-:W2:Y:S01]  /*b090*/  LDL.64 R22, [R1+0x4f0] ;  /* 0x0004f00001167983 */ /* 0x000ea20000100a00 */
[----:B-1----:R-:W-:-:S04]  /*b0a0*/  IMAD.WIDE R8, R2, 0x2, R224 ;  /* 0x0000000202087825 */ /* 0x002fc800078e02e0 */
[C---:B------:R-:W-:Y:S01]  /*b0b0*/  IMAD.WIDE R14, R2.reuse, 0x2, R18 ;  /* 0x00000002020e7825 */ /* 0x040fe200078e0212 */
[----:B------:R-:W2:Y:S04]  /*b0c0*/  LDG.E.U16 R240, desc[UR6][R8.64] ;  /* 0x0000000608f07981 */ /* 0x000ea8000c1e1500 */
[----:B------:R-:W2:Y:S01]  /*b0d0*/  LDL.64 R18, [R1+0x4e8] ;  /* 0x0004e80001127983 */ /* 0x000ea20000100a00 */
[----:B------:R-:W-:-:S03]  /*b0e0*/  IMAD.WIDE R6, R2, 0x2, R16 ;  /* 0x0000000202067825 */ /* 0x000fc600078e0210 */
[----:B------:R0:W-:Y:S04]  /*b0f0*/  STL [R1+0xa8], R239 ;  /* 0x0000a8ef01007387 */ /* 0x0001e80000100800 */
[----:B------:R-:W2:Y:S04]  /*b100*/  LDL.64 R16, [R1+0x4e0] ;  /* 0x0004e00001107983 */ /* 0x000ea80000100a00 */
[----:B------:R1:W2:Y:S04]  /*b110*/  LDG.E.U16 R218, desc[UR6][R14.64] ;  /* 0x000000060eda7981 */ /* 0x0002a8000c1e1500 */
[----:B0-----:R-:W2:Y:S04]  /*b120*/  LDG.E.U16 R239, desc[UR6][R6.64] ;  /* 0x0000000606ef7981 */ /* 0x001ea8000c1e1500 */
[----:B------:R0:W-:Y:S04]  /*b130*/  STL [R1+0x124], R234 ;  /* 0x000124ea01007387 */ /* 0x0001e80000100800 */
[----:B------:R-:W-:Y:S04]  /*b140*/  STL [R1+0x130], R238 ;  /* 0x000130ee01007387 */ /* 0x000fe80000100800 */
[----:B0-----:R0:W2:Y:S04]  /*b150*/  LDG.E.U16 R234, desc[UR6][R12.64] ;  /* 0x000000060cea7981 */ /* 0x0010a8000c1e1500 */
[----:B------:R0:W-:Y:S04]  /*b160*/  STL [R1+0x4], R3 ;  /* 0x0000040301007387 */ /* 0x0001e80000100800 */
[----:B------:R4:W-:Y:S01]  /*b170*/  STL [R1+0x94], R237 ;  /* 0x000094ed01007387 */ /* 0x0009e20000100800 */
[----:B-1----:R-:W-:-:S03]  /*b180*/  IMAD.WIDE R14, R2, 0x2, R222 ;  /* 0x00000002020e7825 */ /* 0x002fc600078e02de */
[----:B------:R-:W2:Y:S04]  /*b190*/  LDL.64 R226, [R1+0x4d8] ;  /* 0x0004d80001e27983 */ /* 0x000ea80000100a00 */
[----:B0-----:R0:W2:Y:S01]  /*b1a0*/  LDG.E.U16 R3, desc[UR6][R10.64] ;  /* 0x000000060a037981 */ /* 0x0010a2000c1e1500 */
[----:B------:R-:W-:-:S03]  /*b1b0*/  IMAD.WIDE R12, R2, 0x2, R20 ;  /* 0x00000002020c7825 */ /* 0x000fc600078e0214 */
[----:B------:R-:W2:Y:S04]  /*b1c0*/  LDL.64 R222, [R1+0x4d0] ;  /* 0x0004d00001de7983 */ /* 0x000ea80000100a00 */
[----:B------:R-:W2:Y:S01]  /*b1d0*/  LDL.64 R20, [R1+0x4c8] ;  /* 0x0004c80001147983 */ /* 0x000ea20000100a00 */
[----:B---3--:R-:W-:-:S03]  /*b1e0*/  IMAD.WIDE R8, R2, 0x2, R216 ;  /* 0x0000000202087825 */ /* 0x008fc600078e02d8 */
[----:B------:R-:W3:Y:S01]  /*b1f0*/  LDL.64 R224, [R1+0x4c0] ;  /* 0x0004c00001e07983 */ /* 0x000ee20000100a00 */
[----:B0-----:R-:W-:-:S03]  /*b200*/  IMAD.WIDE R10, R2, 0x2, R220 ;  /* 0x00000002020a7825 */ /* 0x001fc600078e02dc */
[----:B------:R0:W3:Y:S01]  /*b210*/  LDG.E.U16 R217, desc[UR6][R14.64] ;  /* 0x000000060ed97981 */ /* 0x0000e2000c1e1500 */
[----:B----4-:R-:W-:-:S03]  /*b220*/  IMAD.WIDE R6, R2, 0x2, R4 ;  /* 0x0000000202067825 */ /* 0x010fc600078e0204 */
[----:B------:R1:W-:Y:S04]  /*b230*/  STL [R1+0x110], R236 ;  /* 0x000110ec01007387 */ /* 0x0003e80000100800 */
[----:B------:R-:W4:Y:S04]  /*b240*/  LDG.E.U16 R238, desc[UR6][R12.64] ;  /* 0x000000060cee7981 */ /* 0x000f28000c1e1500 */
[----:B------:R0:W-:Y:S04]  /*b250*/  STL [R1+0x128], R235 ;  /* 0x000128eb01007387 */ /* 0x0001e80000100800 */
[----:B------:R-:W4:Y:S04]  /*b260*/  LDL.64 R220, [R1+0x4b8] ;  /* 0x0004b80001dc7983 */ /* 0x000f280000100a00 */
[----:B------:R-:W4:Y:S04]  /*b270*/  LDG.E.U16 R237, desc[UR6][R10.64] ;  /* 0x000000060aed7981 */ /* 0x000f28000c1e1500 */
[----:B-1----:R1:W4:Y:S04]  /*b280*/  LDG.E.U16 R236, desc[UR6][R8.64] ;  /* 0x0000000608ec7981 */ /* 0x002328000c1e1500 */
[----:B------:R2:W4:Y:S01]  /*b290*/  LDG.E.U16 R4, desc[UR6][R6.64] ;  /* 0x0000000606047981 */ /* 0x000522000c1e1500 */
[----:B0-----:R-:W-:-:S03]  /*b2a0*/  IMAD.WIDE R14, R2, 0x2, R230 ;  /* 0x00000002020e7825 */ /* 0x001fc600078e02e6 */
[----:B------:R-:W-:Y:S04]  /*b2b0*/  STL [R1+0xe0], R233 ;  /* 0x0000e0e901007387 */ /* 0x000fe80000100800 */
[----:B------:R0:W-:Y:S01]  /*b2c0*/  STL [R1+0x10c], R232 ;  /* 0x00010ce801007387 */ /* 0x0001e20000100800 */
[----:B-1----:R-:W-:-:S03]  /*b2d0*/  IMAD.WIDE R8, R2, 0x2, R228 ;  /* 0x0000000202087825 */ /* 0x002fc600078e02e4 */
[----:B------:R-:W4:Y:S04]  /*b2e0*/  LDL.64 R230, [R1+0x4a0] ;  /* 0x0004a00001e67983 */ /* 0x000f280000100a00 */
[----:B------:R1:W4:Y:S04]  /*b2f0*/  LDG.E.U16 R235, desc[UR6][R14.64] ;  /* 0x000000060eeb7981 */ /* 0x000328000c1e1500 */
[----:B0-----:R-:W4:Y:S01]  /*b300*/  LDL.64 R232, [R1+0x4a8] ;  /* 0x0004a80001e87983 */ /* 0x001f220000100a00 */
[----:B--2---:R-:W-:-:S03]  /*b310*/  IMAD.WIDE R10, R2, 0x2, R22 ;  /* 0x00000002020a7825 */ /* 0x004fc600078e0216 */
[----:B------:R-:W2:Y:S04]  /*b320*/  LDL.64 R22, [R1+0x4b0] ;  /* 0x0004b00001167983 */ /* 0x000ea80000100a00 */
[----:B------:R0:W2:Y:S01]  /*b330*/  LDG.E.U16 R216, desc[UR6][R10.64] ;  /* 0x000000060ad87981 */ /* 0x0000a2000c1e1500 */
[----:B------:R-:W-:-:S03]  /*b340*/  IMAD.WIDE R12, R2, 0x2, R18 ;  /* 0x00000002020c7825 */ /* 0x000fc600078e0212 */
[----:B------:R-:W2:Y:S01]  /*b350*/  LDL.64 R18, [R1+0x498] ;  /* 0x0004980001127983 */ /* 0x000ea20000100a00 */
[----:B------:R-:W-:-:S03]  /*b360*/  IMAD.WIDE R6, R2, 0x2, R16 ;  /* 0x0000000202067825 */ /* 0x000fc600078e0210 */
[----:B------:R-:W2:Y:S04]  /*b370*/  LDL.64 R16, [R1+0x490] ;  /* 0x0004900001107983 */ /* 0x000ea80000100a00 */
[----:B------:R-:W2:Y:S04]  /*b380*/  LDG.E.U16 R5, desc[UR6][R6.64] ;  /* 0x0000000606057981 */ /* 0x000ea8000c1e1500 */
[----:B------:R1:W-:Y:S04]  /*b390*/  STL [R1+0x118], R234 ;  /* 0x000118ea01007387 */ /* 0x0003e80000100800 */
[----:B-1----:R-:W2:Y:S04]  /*b3a0*/  LDG.E.U16 R234, desc[UR6][R8.64] ;  /* 0x0000000608ea7981 */ /* 0x002ea8000c1e1500 */
[----:B------:R1:W-:Y:S04]  /*b3b0*/  STL [R1+0xdc], R3 ;  /* 0x0000dc0301007387 */ /* 0x0003e80000100800 */
[----:B------:R4:W-:Y:S04]  /*b3c0*/  STL [R1+0x100], R240 ;  /* 0x000100f001007387 */ /* 0x0009e80000100800 */
[----:B------:R4:W-:Y:S04]  /*b3d0*/  STL [R1+0x104], R239 ;  /* 0x000104ef01007387 */ /* 0x0009e80000100800 */
[----:B-1----:R1:W2:Y:S01]  /*b3e0*/  LDG.E.U16 R3, desc[UR6][R12.64] ;  /* 0x000000060c037981 */ /* 0x0022a2000c1e1500 */
[----:B------:R-:W-:-:S03]  /*b3f0*/  IMAD.WIDE R14, R2, 0x2, R20 ;  /* 0x00000002020e7825 */ /* 0x000fc600078e0214 */
[----:B------:R-:W2:Y:S01]  /*b400*/  LDL.64 R20, [R1+0x480] ;  /* 0x0004800001147983 */ /* 0x000ea20000100a00 */
[----:B0-----:R-:W-:-:S03]  /*b410*/  IMAD.WIDE R10, R2, 0x2, R226 ;  /* 0x00000002020a7825 */ /* 0x001fc600078e02e2 */
[----:B------:R-:W2:Y:S01]  /*b420*/  LDL.64 R226, [R1+0x470] ;  /* 0x0004700001e27983 */ /* 0x000ea20000100a00 */
[----:B-1----:R-:W-:-:S03]  /*b430*/  IMAD.WIDE R12, R2, 0x2, R222 ;  /* 0x00000002020c7825 */ /* 0x002fc600078e02de */
[----:B------:R-:W2:Y:S01]  /*b440*/  LDL.64 R222, [R1+0x488] ;  /* 0x0004880001de7983 */ /* 0x000ea20000100a00 */
[----:B---3--:R-:W-:-:S03]  /*b450*/  IMAD.WIDE R8, R2, 0x2, R224 ;  /* 0x0000000202087825 */ /* 0x008fc600078e02e0 */
[----:B------:R-:W3:Y:S01]  /*b460*/  LDL.64 R228, [R1+0x478] ;  /* 0x0004780001e47983 */ /* 0x000ee20000100a00 */
[----:B------:R-:W-:Y:S01]  /*b470*/  R2UR UR54, R251 ;  /* 0x00000000fb3672ca */ /* 0x000fe200000e0000 */
[C---:B----4-:R-:W-:Y:S02]  /*b480*/  IMAD.WIDE R6, R2.reuse, 0x2, R220 ;  /* 0x0000000202067825 */ /* 0x050fe400078e02dc */
[----:B------:R-:W4:Y:S04]  /*b490*/  LDL.64 R224, [R1+0x468] ;  /* 0x0004680001e07983 */ /* 0x000f280000100a00 */
[----:B------:R-:W-:Y:S04]  /*b4a0*/  STL [R1+0xd8], R238 ;  /* 0x0000d8ee01007387 */ /* 0x000fe80000100800 */
[----:B------:R0:W4:Y:S04]  /*b4b0*/  LDG.E.U16 R241, desc[UR6][R10.64] ;  /* 0x000000060af17981 */ /* 0x000128000c1e1500 */
[----:B------:R1:W-:Y:S04]  /*b4c0*/  STL [R1+0xf0], R237 ;  /* 0x0000f0ed01007387 */ /* 0x0003e80000100800 */
[----:B------:R-:W4:Y:S04]  /*b4d0*/  LDG.E.U16 R240, desc[UR6][R12.64] ;  /* 0x000000060cf07981 */ /* 0x000f28000c1e1500 */
[----:B------:R-:W4:Y:S04]  /*b4e0*/  LDL.64 R220, [R1+0x460] ;  /* 0x0004600001dc7983 */ /* 0x000f280000100a00 */
[----:B------:R0:W4:Y:S04]  /*b4f0*/  LDG.E.U16 R251, desc[UR6][R14.64] ;  /* 0x000000060efb7981 */ /* 0x000128000c1e1500 */
[----:B------:R-:W4:Y:S04]  /*b500*/  LDG.E.U16 R239, desc[UR6][R8.64] ;  /* 0x0000000608ef7981 */ /* 0x000f28000c1e1500 */
[----:B-1----:R1:W4:Y:S01]  /*b510*/  LDG.E.U16 R237, desc[UR6][R6.64] ;  /* 0x0000000606ed7981 */ /* 0x002322000c1e1500 */
[----:B0-----:R-:W-:-:S03]  /*b520*/  IMAD.WIDE R10, R2, 0x2, R230 ;  /* 0x00000002020a7825 */ /* 0x001fc600078e02e6 */
[----:B------:R0:W-:Y:S01]  /*b530*/  STL [R1+0xf4], R236 ;  /* 0x0000f4ec01007387 */ /* 0x0001e20000100800 */
[----:B------:R-:W-:-:S05]  /*b540*/  IMAD.WIDE R14, R2, 0x2, R232 ;  /* 0x00000002020e7825 */ /* 0x000fca00078e02e8 */
[----:B------:R-:W4:Y:S01]  /*b550*/  LDG.E.U16 R249, desc[UR6][R14.64] ;  /* 0x000000060ef97981 */ /* 0x000f22000c1e1500 */
[----:B--2---:R-:W-:-:S03]  /*b560*/  IMAD.WIDE R12, R2, 0x2, R22 ;  /* 0x00000002020c7825 */ /* 0x004fc600078e0216 */
[----:B------:R-:W2:Y:S04]  /*b570*/  LDL.64 R22, [R1+0x458] ;  /* 0x0004580001167983 */ /* 0x000ea80000100a00 */
[----:B0-----:R0:W2:Y:S01]  /*b580*/  LDG.E.U16 R236, desc[UR6][R12.64] ;  /* 0x000000060cec7981 */ /* 0x0010a2000c1e1500 */
[----:B-1----:R-:W-:-:S03]  /*b590*/  IMAD.WIDE R6, R2, 0x2, R18 ;  /* 0x0000000202067825 */ /* 0x002fc600078e0212 */
[----:B------:R-:W2:Y:S04]  /*b5a0*/  LDL.64 R18, [R1+0x450] ;  /* 0x0004500001127983 */ /* 0x000ea80000100a00 */
[----:B------:R-:W2:Y:S01]  /*b5b0*/  LDG.E.U16 R238, desc[UR6][R6.64] ;  /* 0x0000000606ee7981 */ /* 0x000ea2000c1e1500 */
[----:B------:R-:W-:-:S03]  /*b5c0*/  IMAD.WIDE R8, R2, 0x2, R16 ;  /* 0x0000000202087825 */ /* 0x000fc600078e0210 */
[----:B------:R-:W2:Y:S04]  /*b5d0*/  LDL.64 R16, [R1+0x448] ;  /* 0x0004480001107983 */ /* 0x000ea80000100a00 */
[----:B------:R1:W-:Y:S04]  /*b5e0*/  STL [R1+0xcc], R235 ;  /* 0x0000cceb01007387 */ /* 0x0003e80000100800 */
[----:B-1----:R-:W2:Y:S04]  /*b5f0*/  LDG.E.U16 R235, desc[UR6][R10.64] ;  /* 0x000000060aeb7981 */ /* 0x002ea8000c1e1500 */
[----:B------:R1:W-:Y:S04]  /*b600*/  STL [R1+0xe8], R234 ;  /* 0x0000e8ea01007387 */ /* 0x0003e80000100800 */
[----:B------:R-:W-:Y:S04]  /*b610*/  STL [R1+0xec], R216 ;  /* 0x0000ecd801007387 */ /* 0x000fe80000100800 */
[----:B------:R3:W-:Y:S04]  /*b620*/  STL [R1+0xc8], R5 ;  /* 0x0000c80501007387 */ /* 0x0007e80000100800 */
[----:B-1----:R1:W2:Y:S01]  /*b630*/  LDG.E.U16 R234, desc[UR6][R8.64] ;  /* 0x0000000608ea7981 */ /* 0x0022a2000c1e1500 */
[----:B0-----:R-:W-:-:S03]  /*b640*/  IMAD.WIDE R12, R2, 0x2, R20 ;  /* 0x00000002020c7825 */ /* 0x001fc600078e0214 */
[----:B------:R-:W2:Y:S01]  /*b650*/  LDL.64 R20, [R1+0x438] ;  /* 0x0004380001147983 */ /* 0x000ea20000100a00 */
[----:B------:R-:W-:-:S03]  /*b660*/  IMAD.WIDE R14, R2, 0x2, R222 ;  /* 0x00000002020e7825 */ /* 0x000fc600078e02de */
[----:B------:R-:W2:Y:S04]  /*b670*/  LDG.E.U16 R233, desc[UR6][R12.64] ;  /* 0x000000060ce97981 */ /* 0x000ea8000c1e1500 */
[----:B------:R-:W2:Y:S01]  /*b680*/  LDL.64 R222, [R1+0x440] ;  /* 0x0004400001de7983 */ /* 0x000ea20000100a00 */
[----:B-1----:R-:W-:-:S03]  /*b690*/  IMAD.WIDE R8, R2, 0x2, R226 ;  /* 0x0000000202087825 */ /* 0x002fc600078e02e2 */
[----:B------:R-:W2:Y:S01]  /*b6a0*/  LDG.E.U16 R247, desc[UR6][R14.64] ;  /* 0x000000060ef77981 */ /* 0x000ea2000c1e1500 */
[----:B---3--:R-:W-:-:S03]  /*b6b0*/  IMAD.WIDE R6, R2, 0x2, R228 ;  /* 0x0000000202067825 */ /* 0x008fc600078e02e4 */
[----:B------:R0:W3:Y:S01]  /*b6c0*/  LDG.E.U16 R5, desc[UR6][R8.64] ;  /* 0x0000000608057981 */ /* 0x0000e2000c1e1500 */
[----:B----4-:R-:W-:-:S03]  /*b6d0*/  IMAD.WIDE R10, R2, 0x2, R224 ;  /* 0x00000002020a7825 */ /* 0x010fc600078e02e0 */
[----:B------:R-:W-:Y:S04]  /*b6e0*/  STL [R1+0xd0], R241 ;  /* 0x0000d0f101007387 */ /* 0x000fe80000100800 */
[----:B------:R-:W4:Y:S04]  /*b6f0*/  LDG.E.U16 R216, desc[UR6][R6.64] ;  /* 0x0000000606d87981 */ /* 0x000f28000c1e1500 */
[----:B------:R-:W-:Y:S01]  /*b700*/  STL [R1+0xd4], R240 ;  /* 0x0000d4f001007387 */ /* 0x000fe20000100800 */
[----:B0-----:R-:W-:-:S03]  /*b710*/  IMAD.WIDE R8, R2, 0x2, R220 ;  /* 0x0000000202087825 */ /* 0x001fc600078e02dc */
[----:B------:R-:W3:Y:S04]  /*b720*/  LDL.64 R230, [R1+0x428] ;  /* 0x0004280001e67983 */ /* 0x000ee80000100a00 */
[----:B------:R-:W4:Y:S04]  /*b730*/  LDL.64 R220, [R1+0x430] ;  /* 0x0004300001dc7983 */ /* 0x000f280000100a00 */
[----:B------:R-:W-:Y:S04]  /*b740*/  STL [R1+0xb4], R239 ;  /* 0x0000b4ef01007387 */ /* 0x000fe80000100800 */
[----:B------:R2:W4:Y:S04]  /*b750*/  LDG.E.U16 R245, desc[UR6][R10.64] ;  /* 0x000000060af57981 */ /* 0x000528000c1e1500 */
[----:B------:R-:W4:Y:S04]  /*b760*/  LDL.64 R228, [R1+0x420] ;  /* 0x0004200001e47983 */ /* 0x000f280000100a00 */
[----:B------:R0:W-:Y:S04]  /*b770*/  STL [R1+0xbc], R237 ;  /* 0x0000bced01007387 */ /* 0x0001e80000100800 */
[----:B------:R-:W4:Y:S01]  /*b780*/  LDG.E.U16 R232, desc[UR6][R8.64] ;  /* 0x0000000608e87981 */ /* 0x000f22000c1e1500 */
[----:B--2---:R-:W-:-:S03]  /*b790*/  IMAD.WIDE R10, R2, 0x2, R22 ;  /* 0x00000002020a7825 */ /* 0x004fc600078e0216 */
[----:B------:R-:W2:Y:S04]  /*b7a0*/  LDL.64 R22, [R1+0x418] ;  /* 0x0004180001167983 */ /* 0x000ea80000100a00 */
[----:B0-----:R0:W2:Y:S01]  /*b7b0*/  LDG.E.U16 R237, desc[UR6][R10.64] ;  /* 0x000000060aed7981 */ /* 0x0010a2000c1e1500 */
[----:B------:R-:W-:-:S03]  /*b7c0*/  IMAD.WIDE R12, R2, 0x2, R18 ;  /* 0x00000002020c7825 */ /* 0x000fc600078e0212 */
[----:B------:R-:W2:Y:S01]  /*b7d0*/  LDL.64 R18, [R1+0x410] ;  /* 0x0004100001127983 */ /* 0x000ea20000100a00 */
[----:B------:R-:W-:-:S03]  /*b7e0*/  IMAD.WIDE R14, R2, 0x2, R16 ;  /* 0x00000002020e7825 */ /* 0x000fc600078e0210 */
[----:B------:R-:W2:Y:S04]  /*b7f0*/  LDL.64 R16, [R1+0x408] ;  /* 0x0004080001107983 */ /* 0x000ea80000100a00 */
[----:B------:R1:W-:Y:S04]  /*b800*/  STL [R1+0xc4], R236 ;  /* 0x0000c4ec01007387 */ /* 0x0003e80000100800 */
[----:B------:R3:W2:Y:S04]  /*b810*/  LDG.E.U16 R243, desc[UR6][R14.64] ;  /* 0x000000060ef37981 */ /* 0x0006a8000c1e1500 */
[----:B------:R0:W-:Y:S04]  /*b820*/  STL [R1+0xa0], R235 ;  /* 0x0000a0eb01007387 */ /* 0x0001e80000100800 */
[----:B------:R-:W-:Y:S04]  /*b830*/  STL [R1+0xac], R238 ;  /* 0x0000acee01007387 */ /* 0x000fe80000100800 */
[----:B-1----:R4:W2:Y:S04]  /*b840*/  LDG.E.U16 R236, desc[UR6][R12.64] ;  /* 0x000000060cec7981 */ /* 0x0028a8000c1e1500 */
[----:B------:R-:W-:Y:S04]  /*b850*/  STL [R1+0xb0], R234 ;  /* 0x0000b0ea01007387 */ /* 0x000fe80000100800 */
[----:B------:R-:W2:Y:S04]  /*b860*/  LDL.64 R226, [R1+0x400] ;  /* 0x0004000001e27983 */ /* 0x000ea80000100a00 */
[----:B------:R-:W2:Y:S01]  /*b870*/  LDL.64 R224, [R1+0x3f8] ;  /* 0x0003f80001e07983 */ /* 0x000ea20000100a00 */
[----:B0-----:R-:W-:-:S03]  /*b880*/  IMAD.WIDE R10, R2, 0x2, R20 ;  /* 0x00000002020a7825 */ /* 0x001fc600078e0214 */
[----:B------:R-:W2:Y:S01]  /*b890*/  LDL.64 R20, [R1+0x3e8] ;  /* 0x0003e80001147983 */ /* 0x000ea20000100a00 */
[----:B------:R-:W-:-:S03]  /*b8a0*/  IMAD.WIDE R6, R2, 0x2, R222 ;  /* 0x0000000202067825 */ /* 0x000fc600078e02de */
[----:B------:R-:W2:Y:S04]  /*b8b0*/  LDL.64 R222, [R1+0x3f0] ;  /* 0x0003f00001de7983 */ /* 0x000ea80000100a00 */
[----:B------:R2:W2:Y:S01]  /*b8c0*/  LDG.E.U16 R235, desc[UR6][R6.64] ;  /* 0x0000000606eb7981 */ /* 0x0004a2000c1e1500 */
[----:B---3--:R-:W-:-:S04]  /*b8d0*/  IMAD.WIDE R14, R2, 0x2, R230 ;  /* 0x00000002020e7825 */ /* 0x008fc800078e02e6 */
[C---:B----4-:R-:W-:Y:S01]  /*b8e0*/  IMAD.WIDE R12, R2.reuse, 0x2, R220 ;  /* 0x00000002020c7825 */ /* 0x050fe200078e02dc */
[----:B------:R-:W3:Y:S04]  /*b8f0*/  LDG.E.U16 R241, desc[UR6][R14.64] ;  /* 0x000000060ef17981 */ /* 0x000ee8000c1e1500 */
[----:B------:R-:W4:Y:S04]  /*b900*/  LDL.64 R220, [R1+0x3e0] ;  /* 0x0003e00001dc7983 */ /* 0x000f280000100a00 */
[----:B------:R-:W-:Y:S04]  /*b910*/  STL [R1+0x88], R233 ;  /* 0x000088e901007387 */ /* 0x000fe80000100800 */
[----:B------:R0:W-:Y:S01]  /*b920*/  STL [R1+0x9c], R216 ;  /* 0x00009cd801007387 */ /* 0x0001e20000100800 */
[----:B------:R-:W-:-:S03]  /*b930*/  IMAD.WIDE R8, R2, 0x2, R228 ;  /* 0x0000000202087825 */ /* 0x000fc600078e02e4 */
[----:B------:R1:W-:Y:S04]  /*b940*/  STL [R1+0x98], R5 ;  /* 0x0000980501007387 */ /* 0x0003e80000100800 */
[----:B------:R-:W3:Y:S04]  /*b950*/  LDG.E.U16 R229, desc[UR6][R10.64] ;  /* 0x000000060ae57981 */ /* 0x000ee8000c1e1500 */
[----:B0-----:R0:W3:Y:S04]  /*b960*/  LDG.E.U16 R216, desc[UR6][R12.64] ;  /* 0x000000060cd87981 */ /* 0x0010e8000c1e1500 */
[----:B-1----:R-:W3:Y:S01]  /*b970*/  LDG.E.U16 R5, desc[UR6][R8.64] ;  /* 0x0000000608057981 */ /* 0x002ee2000c1e1500 */
[----:B--2---:R-:W-:-:S03]  /*b980*/  IMAD.WIDE R6, R2, 0x2, R22 ;  /* 0x0000000202067825 */ /* 0x004fc600078e0216 */
[----:B------:R-:W2:Y:S04]  /*b990*/  LDL.64 R22, [R1+0x3d0] ;  /* 0x0003d00001167983 */ /* 0x000ea80000100a00 */
[----:B------:R-:W3:Y:S01]  /*b9a0*/  LDG.E.U16 R228, desc[UR6][R6.64] ;  /* 0x0000000606e47981 */ /* 0x000ee2000c1e1500 */
[----:B0-----:R-:W-:-:S03]  /*b9b0*/  IMAD.WIDE R12, R2, 0x2, R18 ;  /* 0x00000002020c7825 */ /* 0x001fc600078e0212 */
[----:B------:R-:W3:Y:S04]  /*b9c0*/  LDL.64 R18, [R1+0x3d8] ;  /* 0x0003d80001127983 */ /* 0x000ee80000100a00 */
[----:B------:R-:W3:Y:S01]  /*b9d0*/  LDG.E.U16 R234, desc[UR6][R12.64] ;  /* 0x000000060cea7981 */ /* 0x000ee2000c1e1500 */
[----:B------:R-:W-:-:S03]  /*b9e0*/  IMAD.WIDE R14, R2, 0x2, R16 ;  /* 0x00000002020e7825 */ /* 0x000fc600078e0210 */
[----:B------:R-:W3:Y:S04]  /*b9f0*/  LDL.64 R16, [R1+0x3c8] ;  /* 0x0003c80001107983 */ /* 0x000ee80000100a00 */
[----:B------:R0:W-:Y:S04]  /*ba00*/  STL [R1+0x84], R232 ;  /* 0x000084e801007387 */ /* 0x0001e80000100800 */
[----:B------:R-:W-:Y:S04]  /*ba10*/  STL [R1+0x90], R237 ;  /* 0x000090ed01007387 */ /* 0x000fe80000100800 */
[----:B------:R1:W3:Y:S04]  /*ba20*/  LDG.E.U16 R233, desc[UR6][R14.64] ;  /* 0x000000060ee97981 */ /* 0x0002e8000c1e1500 */
[----:B------:R-:W-:Y:S01]  /*ba30*/  STL [R1+0x8c], R236 ;  /* 0x00008cec01007387 */ /* 0x000fe20000100800 */
[----:B-1----:R-:W-:-:S04]  /*ba40*/  IMAD.WIDE R14, R2, 0x2, R20 ;  /* 0x00000002020e7825 */ /* 0x002fc800078e0214 */
[C---:B------:R-:W-:Y:S01]  /*ba50*/  IMAD.WIDE R6, R2.reuse, 0x2, R226 ;  /* 0x0000000202067825 */ /* 0x040fe200078e02e2 */
[----:B------:R-:W3:Y:S03]  /*ba60*/  LDG.E.U16 R239, desc[UR6][R14.64] ;  /* 0x000000060eef7981 */ /* 0x000ee6000c1e1500 */
[C---:B------:R-:W-:Y:S01]  /*ba70*/  IMAD.WIDE R8, R2.reuse, 0x2, R224 ;  /* 0x0000000202087825 */ /* 0x040fe200078e02e0 */
[----:B0-----:R4:W3:Y:S03]  /*ba80*/  LDG.E.U16 R232, desc[UR6][R6.64] ;  /* 0x0000000606e87981 */ /* 0x0018e6000c1e1500 */
[C---:B------:R-:W-:Y:S01]  /*ba90*/  IMAD.WIDE R10, R2.reuse, 0x2, R222 ;  /* 0x00000002020a7825 */ /* 0x040fe200078e02de */
[----:B------:R-:W3:Y:S04]  /*baa0*/  LDG.E.U16 R231, desc[UR6][R8.64] ;  /* 0x0000000608e77981 */ /* 0x000ee8000c1e1500 */
[----:B------:R-:W-:Y:S04]  /*bab0*/  STL [R1+0x74], R235 ;  /* 0x000074eb01007387 */ /* 0x000fe80000100800 */
[----:B------:R-:W3:Y:S04]  /*bac0*/  LDL.64 R20, [R1+0x3c0] ;  /* 0x0003c00001147983 */ /* 0x000ee80000100a00 */
[----:B------:R-:W3:Y:S04]  /*bad0*/  LDL.64 R224, [R1+0x3b0] ;  /* 0x0003b00001e07983 */ /* 0x000ee80000100a00 */
[----:B------:R2:W3:Y:S04]  /*bae0*/  LDG.E.U16 R230, desc[UR6][R10.64] ;  /* 0x000000060ae67981 */ /* 0x0004e8000c1e1500 */
[----:B------:R-:W3:Y:S04]  /*baf0*/  LDL.64 R226, [R1+0x3b8] ;  /* 0x0003b80001e27983 */ /* 0x000ee80000100a00 */
[----:B------:R-:W3:Y:S01]  /*bb00*/  LDL.64 R222, [R1+0x3a8] ;  /* 0x0003a80001de7983 */ /* 0x000ee20000100a00 */
[----:B----4-:R-:W-:-:S03]  /*bb10*/  IMAD.WIDE R6, R2, 0x2, R220 ;  /* 0x0000000202067825 */ /* 0x010fc600078e02dc */
[----:B------:R-:W4:Y:S01]  /*bb20*/  LDL.64 R220, [R1+0x3a0] ;  /* 0x0003a00001dc7983 */ /* 0x000f220000100a00 */
[----:B--2---:R-:W-:-:S03]  /*bb30*/  IMAD.WIDE R10, R2, 0x2, R22 ;  /* 0x00000002020a7825 */ /* 0x004fc600078e0216 */
[----:B------:R-:W2:Y:S01]  /*bb40*/  LDL.64 R22, [R1+0x390] ;  /* 0x0003900001167983 */ /* 0x000ea20000100a00 */
[----:B---3--:R-:W-:-:S03]  /*bb50*/  IMAD.WIDE R8, R2, 0x2, R18 ;  /* 0x0000000202087825 */ /* 0x008fc600078e0212 */
[----:B------:R-:W3:Y:S01]  /*bb60*/  LDL.64 R18, [R1+0x398] ;  /* 0x0003980001127983 */ /* 0x000ee20000100a00 */
[----:B------:R-:W-:-:S03]  /*bb70*/  IMAD.WIDE R12, R2, 0x2, R16 ;  /* 0x00000002020c7825 */ /* 0x000fc600078e0210 */
[----:B------:R-:W3:Y:S04]  /*bb80*/  LDL.64 R16, [R1+0x388] ;  /* 0x0003880001107983 */ /* 0x000ee80000100a00 */
[----:B------:R-:W-:Y:S04]  /*bb90*/  STL [R1+0x7c], R229 ;  /* 0x00007ce501007387 */ /* 0x000fe80000100800 */
[----:B------:R0:W-:Y:S04]  /*bba0*/  STL [R1+0x78], R216 ;  /* 0x000078d801007387 */ /* 0x0001e80000100800 */
[----:B------:R1:W-:Y:S04]  /*bbb0*/  STL [R1+0x60], R5 ;  /* 0x0000600501007387 */ /* 0x0003e80000100800 */
[----:B------:R4:W-:Y:S04]  /*bbc0*/  STL [R1+0x68], R228 ;  /* 0x000068e401007387 */ /* 0x0009e80000100800 */
[----:B0-----:R0:W3:Y:S04]  /*bbd0*/  LDG.E.U16 R216, desc[UR6][R8.64] ;  /* 0x0000000608d87981 */ /* 0x0010e8000c1e1500 */
[----:B------:R0:W3:Y:S04]  /*bbe0*/  LDG.E.U16 R237, desc[UR6][R12.64] ;  /* 0x000000060ced7981 */ /* 0x0000e8000c1e1500 */
[----:B------:R-:W3:Y:S04]  /*bbf0*/  LDG.E.U16 R229, desc[UR6][R6.64] ;  /* 0x0000000606e57981 */ /* 0x000ee8000c1e1500 */
[----:B-1----:R1:W3:Y:S01]  /*bc00*/  LDG.E.U16 R5, desc[UR6][R10.64] ;  /* 0x000000060a057981 */ /* 0x0022e2000c1e1500 */
[----:B0-----:R-:W-:-:S03]  /*bc10*/  IMAD.WIDE R8, R2, 0x2, R20 ;  /* 0x0000000202087825 */ /* 0x001fc600078e0214 */
[----:B------:R-:W3:Y:S01]  /*bc20*/  LDL.64 R20, [R1+0x380] ;  /* 0x0003800001147983 */ /* 0x000ee20000100a00 */
[----:B------:R-:W-:-:S03]  /*bc30*/  IMAD.WIDE R12, R2, 0x2, R224 ;  /* 0x00000002020c7825 */ /* 0x000fc600078e02e0 */
[----:B------:R-:W-:Y:S04]  /*bc40*/  STL [R1+0x5c], R234 ;  /* 0x00005cea01007387 */ /* 0x000fe80000100800 */
[----:B------:R0:W-:Y:S01]  /*bc50*/  STL [R1+0x24], R233 ;  /* 0x000024e901007387 */ /* 0x0001e20000100800 */
[----:B-1----:R-:W-:-:S03]  /*bc60*/  IMAD.WIDE R10, R2, 0x2, R226 ;  /* 0x00000002020a7825 */ /* 0x002fc600078e02e2 */
[----:B------:R2:W3:Y:S01]  /*bc70*/  LDG.E.U16 R226, desc[UR6][R12.64] ;  /* 0x000000060ce27981 */ /* 0x0004e2000c1e1500 */
[----:B------:R-:W-:-:S03]  /*bc80*/  IMAD.WIDE R14, R2, 0x2, R222 ;  /* 0x00000002020e7825 */ /* 0x000fc600078e02de */
[----:B------:R-:W-:Y:S04]  /*bc90*/  STL [R1+0x58], R232 ;  /* 0x000058e801007387 */ /* 0x000fe80000100800 */
[----:B------:R-:W3:Y:S01]  /*bca0*/  LDG.E.U16 R235, desc[UR6][R14.64] ;  /* 0x000000060eeb7981 */ /* 0x000ee2000c1e1500 */
[----:B----4-:R-:W-:-:S03]  /*bcb0*/  IMAD.WIDE R6, R2, 0x2, R220 ;  /* 0x0000000202067825 */ /* 0x010fc600078e02dc */
[----:B------:R-:W-:Y:S04]  /*bcc0*/  STL [R1+0x54], R231 ;  /* 0x000054e701007387 */ /* 0x000fe80000100800 */
[----:B------:R-:W4:Y:S04]  /*bcd0*/  LDG.E.U16 R225, desc[UR6][R6.64] ;  /* 0x0000000606e17981 */ /* 0x000f28000c1e1500 */
[----:B------:R-:W4:Y:S04]  /*bce0*/  LDL.64 R14, [R1+0x378] ;  /* 0x00037800010e7983 */ /* 0x000f280000100a00 */
[----:B------:R1:W-:Y:S04]  /*bcf0*/  STL [R1+0x4c], R230 ;  /* 0x00004ce601007387 */ /* 0x0003e80000100800 */
[----:B------:R-:W4:Y:S04]  /*bd00*/  LDL.64 R220, [R1+0x370] ;  /* 0x0003700001dc7983 */ /* 0x000f280000100a00 */
[----:B------:R3:W4:Y:S04]  /*bd10*/  LDG.E.U16 R227, desc[UR6][R10.64] ;  /* 0x000000060ae37981 */ /* 0x000728000c1e1500 */
[----:B------:R1:W4:Y:S04]  /*bd20*/  LDG.E.U16 R228, desc[UR6][R8.64] ;  /* 0x0000000608e47981 */ /* 0x000328000c1e1500 */
[----:B------:R-:W4:Y:S01]  /*bd30*/  LDL.64 R222, [R1+0x358] ;  /* 0x0003580001de7983 */ /* 0x000f220000100a00 */
[----:B--2---:R-:W-:-:S03]  /*bd40*/  IMAD.WIDE R12, R2, 0x2, R22 ;  /* 0x00000002020c7825 */ /* 0x004fc600078e0216 */
[----:B------:R-:W2:Y:S04]  /*bd50*/  LDL.64 R22, [R1+0x350] ;  /* 0x0003500001167983 */ /* 0x000ea80000100a00 */
[----:B0-----:R-:W2:Y:S01]  /*bd60*/  LDG.E.U16 R233, desc[UR6][R12.64] ;  /* 0x000000060ce97981 */ /* 0x001ea2000c1e1500 */
[----:B---3--:R-:W-:-:S03]  /*bd70*/  IMAD.WIDE R10, R2, 0x2, R18 ;  /* 0x00000002020a7825 */ /* 0x008fc600078e0212 */
[----:B------:R-:W3:Y:S04]  /*bd80*/  LDL.64 R18, [R1+0x368] ;  /* 0x0003680001127983 */ /* 0x000ee80000100a00 */
[----:B------:R4:W3:Y:S01]  /*bd90*/  LDG.E.U16 R224, desc[UR6][R10.64] ;  /* 0x000000060ae07981 */ /* 0x0008e2000c1e1500 */
[----:B------:R-:W-:-:S03]  /*bda0*/  IMAD.WIDE R6, R2, 0x2, R20 ;  /* 0x0000000202067825 */ /* 0x000fc600078e0214 */
[----:B------:R-:W3:Y:S04]  /*bdb0*/  LDL.64 R20, [R1+0x348] ;  /* 0x0003480001147983 */ /* 0x000ee80000100a00 */
[----:B-1----:R-:W3:Y:S01]  /*bdc0*/  LDG.E.U16 R230, desc[UR6][R6.64] ;  /* 0x0000000606e67981 */ /* 0x002ee2000c1e1500 */
[----:B------:R-:W-:-:S03]  /*bdd0*/  IMAD.WIDE R8, R2, 0x2, R16 ;  /* 0x0000000202087825 */ /* 0x000fc600078e0210 */
[----:B------:R-:W3:Y:S04]  /*bde0*/  LDL.64 R16, [R1+0x360] ;  /* 0x0003600001107983 */ /* 0x000ee80000100a00 */
[----:B------:R0:W3:Y:S01]  /*bdf0*/  LDG.E.U16 R231, desc[UR6][R8.64] ;  /* 0x0000000608e77981 */ /* 0x0000e2000c1e1500 */
[----:B----4-:R-:W-:-:S04]  /*be00*/  IMAD.WIDE R10, R2, 0x2, R14 ;  /* 0x00000002020a7825 */ /* 0x010fc800078e020e */
[C---:B0-----:R-:W-:Y:S01]  /*be10*/  IMAD.WIDE R8, R2.reuse, 0x2, R220 ;  /* 0x0000000202087825 */ /* 0x041fe200078e02dc */
[----:B--2---:R-:W-:Y:S04]  /*be20*/  STL [R1+0x690], R233 ;  /* 0x000690e901007387 */ /* 0x004fe80000100800 */
[----:B------:R-:W-:Y:S01]  /*be30*/  STL [R1+0x48], R229 ;  /* 0x000048e501007387 */ /* 0x000fe20000100800 */
[----:B---3--:R-:W-:-:S03]  /*be40*/  IMAD.WIDE R6, R2, 0x2, R18 ;  /* 0x0000000202067825 */ /* 0x008fc600078e0212 */
[----:B------:R0:W2:Y:S04]  /*be50*/  LDG.E.U16 R19, desc[UR6][R8.64] ;  /* 0x0000000608137981 */ /* 0x0000a8000c1e1500 */
[----:B------:R-:W-:Y:S04]  /*be60*/  STL [R1+0x6a8], R230 ;  /* 0x0006a8e601007387 */ /* 0x000fe80000100800 */
[----:B------:R1:W-:Y:S04]  /*be70*/  STL [R1+0x44], R216 ;  /* 0x000044d801007387 */ /* 0x0003e80000100800 */
[----:B-1----:R1:W3:Y:S04]  /*be80*/  LDG.E.U16 R216, desc[UR6][R10.64] ;  /* 0x000000060ad87981 */ /* 0x0022e8000c1e1500 */
[----:B------:R4:W-:Y:S01]  /*be90*/  STL [R1+0x40], R5 ;  /* 0x0000400501007387 */ /* 0x0009e20000100800 */
[----:B0-----:R-:W-:-:S03]  /*bea0*/  IMAD.WIDE R8, R2, 0x2, R16 ;  /* 0x0000000202087825 */ /* 0x001fc600078e0210 */
[----:B------:R-:W2:Y:S01]  /*beb0*/  LDL.64 R14, [R1+0x340] ;  /* 0x00034000010e7983 */ /* 0x000ea20000100a00 */
[----:B-1----:R-:W-:-:S03]  /*bec0*/  IMAD.WIDE R10, R2, 0x2, R222 ;  /* 0x00000002020a7825 */ /* 0x002fc600078e02de */
[----:B------:R-:W2:Y:S04]  /*bed0*/  LDG.E.U16 R9, desc[UR6][R8.64] ;  /* 0x0000000608097981 */ /* 0x000ea8000c1e1500 */
[----:B----4-:R0:W4:Y:S04]  /*bee0*/  LDG.E.U16 R5, desc[UR6][R6.64] ;  /* 0x0000000606057981 */ /* 0x010128000c1e1500 */
[----:B------:R-:W4:Y:S01]  /*bef0*/  LDG.E.U16 R8, desc[UR6][R10.64] ;  /* 0x000000060a087981 */ /* 0x000f22000c1e1500 */
[----:B0-----:R-:W-:-:S05]  /*bf00*/  IMAD.WIDE R6, R2, 0x2, R22 ;  /* 0x0000000202067825 */ /* 0x001fca00078e0216 */
[----:B------:R-:W4:Y:S04]  /*bf10*/  LDG.E.U16 R18, desc[UR6][R6.64] ;  /* 0x0000000606127981 */ /* 0x000f28000c1e1500 */
[----:B---3--:R-:W-:Y:S04]  /*bf20*/  STL [R1+0x694], R216 ;  /* 0x000694d801007387 */ /* 0x008fe80000100800 */
[----:B--2---:R-:W-:Y:S04]  /*bf30*/  STL [R1+0x698], R19 ;  /* 0x0006981301007387 */ /* 0x004fe80000100800 */
[----:B------:R-:W-:Y:S04]  /*bf40*/  STL [R1+0x3c], R228 ;  /* 0x00003ce401007387 */ /* 0x000fe80000100800 */
[----:B------:R-:W-:Y:S04]  /*bf50*/  STL [R1+0x38], R227 ;  /* 0x000038e301007387 */ /* 0x000fe80000100800 */
[----:B------:R-:W2:Y:S04]  /*bf60*/  LDL.64 R220, [R1+0x338] ;  /* 0x0003380001dc7983 */ /* 0x000ea80000100a00 */
[----:B------:R-:W-:Y:S04]  /*bf70*/  STL [R1+0x34], R226 ;  /* 0x000034e201007387 */ /* 0x000fe80000100800 */
[----:B------:R-:W3:Y:S04]  /*bf80*/  LDL.64 R16, [R1+0x330] ;  /* 0x0003300001107983 */ /* 0x000ee80000100a00 */
[----:B------:R-:W-:Y:S04]  /*bf90*/  STL [R1+0x30], R225 ;  /* 0x000030e101007387 */ /* 0x000fe80000100800 */
[----:B------:R-:W3:Y:S01]  /*bfa0*/  LDL.64 R22, [R1+0x328] ;  /* 0x0003280001167983 */ /* 0x000ee20000100a00 */
[----:B------:R-:W-:-:S04]  /*bfb0*/  IMAD.WIDE R12, R2, 0x2, R20 ;  /* 0x00000002020c7825 */ /* 0x000fc800078e0214 */
[C---:B------:R-:W-:Y:S01]  /*bfc0*/  IMAD.WIDE R20, R2.reuse, 0x2, R14 ;  /* 0x0000000202147825 */ /* 0x040fe200078e020e */
[----:B------:R-:W-:Y:S04]  /*bfd0*/  STL [R1+0x6ac], R9 ;  /* 0x0006ac0901007387 */ /* 0x000fe80000100800 */
[----:B------:R-:W3:Y:S04]  /*bfe0*/  LDG.E.U16 R12, desc[UR6][R12.64] ;  /* 0x000000060c0c7981 */ /* 0x000ee8000c1e1500 */
[----:B------:R-:W3:Y:S04]  /*bff0*/  LDG.E.U16 R20, desc[UR6][R20.64] ;  /* 0x0000000614147981 */ /* 0x000ee8000c1e1500 */
[----:B----4-:R0:W-:Y:S04]  /*c000*/  STL [R1+0x69c], R8 ;  /* 0x00069c0801007387 */ /* 0x0101e80000100800 */
[----:B------:R-:W-:Y:S04]  /*c010*/  STL [R1+0x6a0], R18 ;  /* 0x0006a01201007387 */ /* 0x000fe80000100800 */
[----:B------:R1:W-:Y:S04]  /*c020*/  STL [R1+0x20], R224 ;  /* 0x000020e001007387 */ /* 0x0003e80000100800 */
[----:B0-----:R-:W4:Y:S04]  /*c030*/  LDL.64 R8, [R1+0x320] ;  /* 0x0003200001087983 */ /* 0x001f280000100a00 */
[----:B------:R-:W4:Y:S04]  /*c040*/  LDL.64 R226, [R1+0x310] ;  /* 0x0003100001e27983 */ /* 0x000f280000100a00 */
[----:B------:R-:W4:Y:S01]  /*c050*/  LDL.64 R14, [R1+0x318] ;  /* 0x00031800010e7983 */ /* 0x000f220000100a00 */
[----:B--2---:R-:W-:-:S04]  /*c060*/  IMAD.WIDE R10, R2, 0x2, R220 ;  /* 0x00000002020a7825 */ /* 0x004fc800078e02dc */
[C---:B---3--:R-:W-:Y:S02]  /*c070*/  IMAD.WIDE R6, R2.reuse, 0x2, R22 ;  /* 0x0000000202067825 */ /* 0x048fe400078e0216 */
[----:B------:R-:W2:Y:S04]  /*c080*/  LDG.E.U16 R23, desc[UR6][R10.64] ;  /* 0x000000060a177981 */ /* 0x000ea8000c1e1500 */
[----:B------:R4:W3:Y:S04]  /*c090*/  LDG.E.U16 R13, desc[UR6][R6.64] ;  /* 0x00000006060d7981 */ /* 0x0008e8000c1e1500 */
[----:B------:R0:W-:Y:S04]  /*c0a0*/  STL [R1+0x6b0], R20 ;  /* 0x0006b01401007387 */ /* 0x0001e80000100800 */
[----:B------:R-:W3:Y:S04]  /*c0b0*/  LDL.64 R220, [R1+0x300] ;  /* 0x0003000001dc7983 */ /* 0x000ee80000100a00 */
[----:B-1----:R-:W3:Y:S04]  /*c0c0*/  LDL.64 R224, [R1+0x308] ;  /* 0x0003080001e07983 */ /* 0x002ee80000100a00 */
[----:B0-----:R-:W3:Y:S01]  /*c0d0*/  LDL.64 R20, [R1+0x2f8] ;  /* 0x0002f80001147983 */ /* 0x001ee20000100a00 */
[----:B----4-:R-:W-:-:S04]  /*c0e0*/  IMAD.WIDE R6, R2, 0x2, R8 ;  /* 0x0000000202067825 */ /* 0x010fc800078e0208 */
[C---:B------:R-:W-:Y:S02]  /*c0f0*/  IMAD.WIDE R16, R2.reuse, 0x2, R16 ;  /* 0x0000000202107825 */ /* 0x040fe400078e0210 */
[----:B------:R-:W4:Y:S02]  /*c100*/  LDG.E.U16 R7, desc[UR6][R6.64] ;  /* 0x0000000606077981 */ /* 0x000f24000c1e1500 */
[C---:B------:R-:W-:Y:S02]  /*c110*/  IMAD.WIDE R10, R2.reuse, 0x2, R226 ;  /* 0x00000002020a7825 */ /* 0x040fe400078e02e2 */
[----:B------:R-:W4:Y:S02]  /*c120*/  LDG.E.U16 R16, desc[UR6][R16.64] ;  /* 0x0000000610107981 */ /* 0x000f24000c1e1500 */
[----:B------:R-:W-:-:S05]  /*c130*/  IMAD.WIDE R14, R2, 0x2, R14 ;  /* 0x00000002020e7825 */ /* 0x000fca00078e020e */
[----:B------:R-:W4:Y:S04]  /*c140*/  LDG.E.U16 R22, desc[UR6][R14.64] ;  /* 0x000000060e167981 */ /* 0x000f28000c1e1500 */
[----:B------:R3:W4:Y:S04]  /*c150*/  LDG.E.U16 R17, desc[UR6][R10.64] ;  /* 0x000000060a117981 */ /* 0x000728000c1e1500 */
[----:B--2---:R-:W-:Y:S04]  /*c160*/  STL [R1+0x6a4], R23 ;  /* 0x0006a41701007387 */ /* 0x004fe80000100800 */
[----:B------:R-:W2:Y:S04]  /*c170*/  LDL.64 R8, [R1+0x2e0] ;  /* 0x0002e00001087983 */ /* 0x000ea80000100a00 */
[----:B------:R-:W4:Y:S04]  /*c180*/  LDL.64 R222, [R1+0x2f0] ;  /* 0x0002f00001de7983 */ /* 0x000f280000100a00 */
[----:B------:R-:W4:Y:S01]  /*c190*/  LDL.64 R18, [R1+0x2e8] ;  /* 0x0002e80001127983 */ /* 0x000f220000100a00 */
[----:B---3--:R-:W-:-:S03]  /*c1a0*/  IMAD.WIDE R10, R2, 0x2, R220 ;  /* 0x00000002020a7825 */ /* 0x008fc600078e02dc */
[----:B------:R-:W3:Y:S01]  /*c1b0*/  LDL.64 R226, [R1+0x2d8] ;  /* 0x0002d80001e27983 */ /* 0x000ee20000100a00 */
[----:B------:R-:W-:-:S03]  /*c1c0*/  IMAD.WIDE R14, R2, 0x2, R224 ;  /* 0x00000002020e7825 */ /* 0x000fc600078e02e0 */
[----:B------:R-:W3:Y:S01]  /*c1d0*/  LDL.64 R228, [R1+0x2c8] ;  /* 0x0002c80001e47983 */ /* 0x000ee20000100a00 */
[----:B------:R-:W-:-:S03]  /*c1e0*/  IMAD.WIDE R220, R2, 0x2, R20 ;  /* 0x0000000202dc7825 */ /* 0x000fc600078e0214 */
[----:B------:R-:W3:Y:S04]  /*c1f0*/  LDG.E.U16 R10, desc[UR6][R10.64] ;  /* 0x000000060a0a7981 */ /* 0x000ee8000c1e1500 */
[----:B------:R2:W3:Y:S04]  /*c200*/  LDG.E.U16 R21, desc[UR6][R220.64] ;  /* 0x00000006dc157981 */ /* 0x0004e8000c1e1500 */
[----:B------:R-:W3:Y:S04]  /*c210*/  LDG.E.U16 R14, desc[UR6][R14.64] ;  /* 0x000000060e0e7981 */ /* 0x000ee8000c1e1500 */
[----:B------:R-:W3:Y:S01]  /*c220*/  LDL.64 R232, [R1+0x2b0] ;  /* 0x0002b00001e87983 */ /* 0x000ee20000100a00 */
[----:B--2---:R-:W-:-:S03]  /*c230*/  IMAD.WIDE R220, R2, 0x2, R8 ;  /* 0x0000000202dc7825 */ /* 0x004fc600078e0208 */
[----:B------:R-:W2:Y:S01]  /*c240*/  LDL.64 R8, [R1+0x298] ;  /* 0x0002980001087983 */ /* 0x000ea20000100a00 */
[----:B----4-:R-:W-:-:S03]  /*c250*/  IMAD.WIDE R224, R2, 0x2, R222 ;  /* 0x0000000202e07825 */ /* 0x010fc600078e02de */
[----:B------:R0:W4:Y:S01]  /*c260*/  LDG.E.U16 R6, desc[UR6][R220.64] ;  /* 0x00000006dc067981 */ /* 0x000122000c1e1500 */
[----:B------:R-:W-:-:S03]  /*c270*/  IMAD.WIDE R222, R2, 0x2, R18 ;  /* 0x0000000202de7825 */ /* 0x000fc600078e0212 */
[----:B------:R-:W4:Y:S04]  /*c280*/  LDG.E.U16 R11, desc[UR6][R224.64] ;  /* 0x00000006e00b7981 */ /* 0x000f28000c1e1500 */
[----:B------:R-:W4:Y:S04]  /*c290*/  LDG.E.U16 R15, desc[UR6][R222.64] ;  /* 0x00000006de0f7981 */ /* 0x000f28000c1e1500 */
[----:B------:R-:W0:Y:S01]  /*c2a0*/  LDL.64 R220, [R1+0x2d0] ;  /* 0x0002d00001dc7983 */ /* 0x000e220000100a00 */
[----:B---3--:R-:W-:-:S03]  /*c2b0*/  IMAD.WIDE R226, R2, 0x2, R226 ;  /* 0x0000000202e27825 */ /* 0x008fc600078e02e2 */
[----:B------:R-:W3:Y:S04]  /*c2c0*/  LDL.64 R224, [R1+0x2b8] ;  /* 0x0002b80001e07983 */ /* 0x000ee80000100a00 */
[----:B------:R-:W2:Y:S01]  /*c2d0*/  LDL.64 R222, [R1+0x2c0] ;  /* 0x0002c00001de7983 */ /* 0x000ea20000100a00 */
[----:B------:R-:W-:-:S03]  /*c2e0*/  IMAD.WIDE R228, R2, 0x2, R228 ;  /* 0x0000000202e47825 */ /* 0x000fc600078e02e4 */
[----:B------:R-:W4:Y:S04]  /*c2f0*/  LDG.E.U16 R226, desc[UR6][R226.64] ;  /* 0x00000006e2e27981 */ /* 0x000f28000c1e1500 */
[----:B------:R-:W4:Y:S04]  /*c300*/  LDL.64 R18, [R1+0x2a0] ;  /* 0x0002a00001127983 */ /* 0x000f280000100a00 */
[----:B------:R-:W4:Y:S01]  /*c310*/  LDG.E.U16 R228, desc[UR6][R228.64] ;  /* 0x00000006e4e47981 */ /* 0x000f22000c1e1500 */
[----:B------:R-:W-:-:S09]  /*c320*/  UIADD3.64 UR24, UR12, 0x300, URZ ;  /* 0x000003000c187897 */ /* 0x000fd2000fffe03f */
[----:B------:R-:W-:Y:S01]  /*c330*/  HGMMA.64x128x16.F32 R152, gdesc[UR24].tnspA, R152 ;  /* 0x21e00000189879f0 */ /* 0x000fe20008700898 */
[----:B0-----:R-:W-:-:S05]  /*c340*/  IMAD.WIDE R220, R2, 0x2, R220 ;  /* 0x0000000202dc7825 */ /* 0x001fca00078e02dc */
[----:B------:R2:W4:Y:S02]  /*c350*/  LDG.E.U16 R227, desc[UR6][R220.64] ;  /* 0x00000006dce37981 */ /* 0x000524000c1e1500 */
[----:B--2---:R-:W-:-:S05]  /*c360*/  IMAD.WIDE R220, R2, 0x2, R222 ;  /* 0x0000000202dc7825 */ /* 0x004fca00078e02de */
[----:B------:R-:W2:Y:S04]  /*c370*/  LDG.E.U16 R229, desc[UR6][R220.64] ;  /* 0x00000006dce57981 */ /* 0x000ea8000c1e1500 */
[----:B------:R-:W2:Y:S01]  /*c380*/  LDL.64 R220, [R1+0x2a8] ;  /* 0x0002a80001dc7983 */ /* 0x000ea20000100a00 */
[----:B---3--:R-:W-:-:S04]  /*c390*/  IMAD.WIDE R222, R2, 0x2, R224 ;  /* 0x0000000202de7825 */ /* 0x008fc800078e02e0 */
[C---:B------:R-:W-:Y:S02]  /*c3a0*/  IMAD.WIDE R224, R2.reuse, 0x2, R232 ;  /* 0x0000000202e07825 */ /* 0x040fe400078e02e8 */
[----:B------:R4:W3:Y:S04]  /*c3b0*/  LDG.E.U16 R232, desc[UR6][R222.64] ;  /* 0x00000006dee87981 */ /* 0x0008e8000c1e1500 */
[----:B------:R0:W3:Y:S01]  /*c3c0*/  LDG.E.U16 R234, desc[UR6][R224.64] ;  /* 0x00000006e0ea7981 */ /* 0x0000e2000c1e1500 */
[----:B----4-:R-:W-:-:S03]  /*c3d0*/  IMAD.WIDE R222, R2, 0x2, R18 ;  /* 0x0000000202de7825 */ /* 0x010fc600078e0212 */
[----:B------:R-:W4:Y:S01]  /*c3e0*/  LDL.LU R18, [R1+0x1c] ;  /* 0x00001c0001127983 */ /* 0x000f220000300800 */
[----:B0-----:R-:W-:-:S03]  /*c3f0*/  IMAD.WIDE R224, R2, 0x2, R8 ;  /* 0x0000000202e07825 */ /* 0x001fc600078e0208 */
[----:B------:R-:W3:Y:S04]  /*c400*/  LDL.LU R8, [R1+0x18] ;  /* 0x0000180001087983 */ /* 0x000ee80000300800 */
[----:B------:R-:W4:Y:S04]  /*c410*/  LDL.LU R9, [R1+0x14] ;  /* 0x0000140001097983 */ /* 0x000f280000300800 */
[----:B------:R-:W4:Y:S04]  /*c420*/  LDL.LU R19, [R1+0x10] ;  /* 0x0000100001137983 */ /* 0x000f280000300800 */
[----:B------:R-:W4:Y:S04]  /*c430*/  LDL.LU R216, [R1+0xc] ;  /* 0x00000c0001d87983 */ /* 0x000f280000300800 */
[----:B------:R-:W4:Y:S04]  /*c440*/  LDL.LU R230, [R1+0x8] ;  /* 0x0000080001e67983 */ /* 0x000f280000300800 */
[----:B------:R-:W4:Y:S04]  /*c450*/  LDL.LU R233, [R1+0x4] ;  /* 0x0000040001e97983 */ /* 0x000f280000300800 */
[----:B------:R0:W4:Y:S04]  /*c460*/  LDG.E.U16 R238, desc[UR6][R222.64] ;  /* 0x00000006deee7981 */ /* 0x000128000c1e1500 */
[----:B------:R1:W4:Y:S04]  /*c470*/  LDG.E.U16 R240, desc[UR6][R224.64] ;  /* 0x00000006e0f07981 */ /* 0x000328000c1e1500 */
[----:B------:R-:W0:Y:S04]  /*c480*/  LDL.64 R222, [R1+0x288] ;  /* 0x0002880001de7983 */ /* 0x000e280000100a00 */
[----:B------:R-:W1:Y:S01]  /*c490*/  LDL.64 R224, [R1+0x280] ;  /* 0x0002800001e07983 */ /* 0x000e620000100a00 */
[----:B------:R-:W-:-:S09]  /*c4a0*/  UIADD3.64 UR28, UR12, 0x380, URZ ;  /* 0x000003800c1c7897 */ /* 0x000fd2000fffe03f */
[----:B------:R-:W-:Y:S01]  /*c4b0*/  HGMMA.64x128x16.F32 R152, gdesc[UR28].tnspA, R152 ;  /* 0x21e000001c9879f0 */ /* 0x000fe20008700898 */
[----:B------:R-:W-:Y:S02]  /*c4c0*/  UIADD3.64 UR32, UR12, 0x400, URZ ;  /* 0x000004000c207897 */ /* 0x000fe4000fffe03f */
[----:B------:R-:W-:-:S09]  /*c4d0*/  UIADD3.64 UR36, UR12, 0x480, URZ ;  /* 0x000004800c247897 */ /* 0x000fd2000fffe03f */
[----:B------:R-:W-:Y:S01]  /*c4e0*/  HGMMA.64x128x16.F32 R152, gdesc[UR32].tnspA, R152 ;  /* 0x21e00000209879f0 */ /* 0x000fe20008700898 */
[----:B------:R-:W-:-:S11]  /*c4f0*/  UIADD3.64 UR40, UR12, 0x500, URZ ;  /* 0x000005000c287897 */ /* 0x000fd6000fffe03f */
[----:B------:R-:W-:Y:S01]  /*c500*/  HGMMA.64x128x16.F32 R152, gdesc[UR36].tnspA, R152 ;  /* 0x21e00000249879f0 */ /* 0x000fe20008700898 */
[----:B--2---:R-:W-:-:S05]  /*c510*/  IMAD.WIDE R220, R2, 0x2, R220 ;  /* 0x0000000202dc7825 */ /* 0x004fca00078e02dc */
[----:B------:R2:W4:Y:S04]  /*c520*/  LDG.E.U16 R236, desc[UR6][R220.64] ;  /* 0x00000006dcec7981 */ /* 0x000528000c1e1500 */
[----:B------:R-:W2:Y:S01]  /*c530*/  LDL.64 R220, [R1+0x290] ;  /* 0x0002900001dc7983 */ /* 0x000ea20000100a00 */
[----:B0-----:R-:W-:-:S04]  /*c540*/  IMAD.WIDE R222, R2, 0x2, R222 ;  /* 0x0000000202de7825 */ /* 0x001fc800078e02de */
[----:B-1----:R-:W-:Y:S01]  /*c550*/  IMAD.WIDE R224, R2, 0x2, R224 ;  /* 0x0000000202e07825 */ /* 0x002fe200078e02e0 */
[----:B------:R0:W4:Y:S04]  /*c560*/  LDG.E.U16 R244, desc[UR6][R222.64] ;  /* 0x00000006def47981 */ /* 0x000128000c1e1500 */
[----:B------:R1:W4:Y:S04]  /*c570*/  LDG.E.U16 R246, desc[UR6][R224.64] ;  /* 0x00000006e0f67981 */ /* 0x000328000c1e1500 */
[----:B------:R-:W0:Y:S04]  /*c580*/  LDL.64 R222, [R1+0x270] ;  /* 0x0002700001de7983 */ /* 0x000e280000100a00 */
[----:B------:R-:W1:Y:S01]  /*c590*/  LDL.64 R224, [R1+0x268] ;  /* 0x0002680001e07983 */ /* 0x000e620000100a00 */
[----:B------:R-:W-:Y:S01]  /*c5a0*/  HGMMA.64x128x16.F32 R152, gdesc[UR40].tnspA, R152 ;  /* 0x21e00000289879f0 */ /* 0x000fe20008700898 */
[----:B------:R-:W-:-:S02]  /*c5b0*/  UIADD3.64 UR44, UR12, 0x580, URZ ;  /* 0x000005800c2c7897 */ /* 0x000fc4000fffe03f */
        /* <DEDUP_REMOVED lines=14> */
[----:B------:R-:W-:-:S11]  /*c6a0*/  UIADD3.64 UR56, UR12, 0x700, URZ ;  /* 0x000007000c387897 */ /* 0x000fd6000fffe03f */
[----:B------:R-:W-:Y:S01]  /*c6b0*/  HGMMA.64x128x16.F32 R152, gdesc[UR56].tnspA, R152, gsb0 ;  /* 0x21e00000389879f0 */ /* 0x000fe20008000898 */
[----:B--2---:R-:W-:-:S05]  /*c6c0*/  IMAD.WIDE R220, R2, 0x2, R220 ;  /* 0x0000000202dc7825 */ /* 0x004fca00078e02dc */
[----:B------:R-:W2:Y:S04]  /*c6d0*/  LDG.E.U16 R248, desc[UR6][R220.64] ;  /* 0x00000006dcf87981 */ /* 0x000ea8000c1e1500 */
[----:B------:R-:W3:Y:S01]  /*c6e0*/  LDL.64 R220, [R1+0x260] ;  /* 0x0002600001dc7983 */ /* 0x000ee20000100a00 */
[----:B------:R-:W-:Y:S02]  /*c6f0*/  WARPGROUP.DEPBAR.LE gsb0, 0x0 ;  /* 0x00008000000079c5 */ /* 0x000fe40000010000 */
[----:B0-----:R-:W-:-:S04]  /*c700*/  IMAD.WIDE R222, R2, 0x2, R222 ;  /* 0x0000000202de7825 */ /* 0x001fc800078e02de */
[C---:B-1----:R-:W-:Y:S02]  /*c710*/  IMAD.WIDE R224, R2.reuse, 0x2, R224 ;  /* 0x0000000202e07825 */ /* 0x042fe400078e02e0 */
[----:B------:R0:W2:Y:S04]  /*c720*/  LDG.E.U16 R222, desc[UR6][R222.64] ;  /* 0x00000006dede7981 */ /* 0x0000a8000c1e1500 */
[----:B------:R-:W2:Y:S04]  /*c730*/  LDG.E.U16 R224, desc[UR6][R224.64] ;  /* 0x00000006e0e07981 */ /* 0x000ea8000c1e1500 */
[----:B------:R-:W-:Y:S01]  /*c740*/  STL [R1+0x68c], R2 ;  /* 0x00068c0201007387 */ /* 0x000fe20000100800 */
[----:B0-----:R-:W-:Y:S01]  /*c750*/  FMUL R223, R153, UR5 ;  /* 0x0000000599df7c20 */ /* 0x001fe20008400000 */
[----:B---3--:R-:W-:-:S06]  /*c760*/  IMAD.WIDE R220, R2, 0x2, R220 ;  /* 0x0000000202dc7825 */ /* 0x008fcc00078e02dc */
[----:B------:R0:W3:Y:S01]  /*c770*/  LDG.E.U16 R220, desc[UR6][R220.64] ;  /* 0x00000006dcdc7981 */ /* 0x0000e2000c1e1500 */
[----:B------:R-:W-:Y:S06]  /*c780*/  BAR.SYNC.DEFER_BLOCKING 0x0 ;  /* 0x0000000000007b1d */ /* 0x000fec0000010000 */
[----:B------:R1:W-:Y:S04]  /*c790*/  STS.U16 [R0+UR4+0x10400], R8 ;  /* 0x0104000800007988 */ /* 0x0003e80008000404 */
[----:B-1----:R-:W4:Y:S01]  /*c7a0*/  LDL.LU R8, [R1+0x114] ;  /* 0x0001140001087983 */ /* 0x002f220000300800 */
[----:B0-----:R-:W-:-:S05]  /*c7b0*/  FMUL R221, R152, UR5 ;  /* 0x0000000598dd7c20 */ /* 0x001fca0008400000 */
[----:B------:R-:W-:Y:S01]  /*c7c0*/  FMNMX R221, R221, R223, !PT ;  /* 0x000000dfdddd7209 */ /* 0x000fe20007800000 */
[----:B------:R-:W-:-:S05]  /*c7d0*/  FMUL R223, R156, UR5 ;  /* 0x000000059cdf7c20 */ /* 0x000fca0008400000 */
        /* <DEDUP_REMOVED lines=58> */
[----:B------:R-:W-:-:S05]  /*cb80*/  FMNMX R221, R223, R221, !PT ;  /* 0x000000dddfdd7209 */ /* 0x000fca0007800000 */
[----:B------:R-:W0:Y:S01]  /*cb90*/  SHFL.BFLY PT, R223, R221, 0x2, 0x1f ;  /* 0x0c401f00dddf7f89 */ /* 0x000e2200000e0000 */
[----:B------:R-:W-:-:S03]  /*cba0*/  FMUL R225, R154, UR5 ;  /* 0x000000059ae17c20 */ /* 0x000fc60008400000 */
[----:B------:R1:W-:Y:S02]  /*cbb0*/  STS.U16 [R0+UR4+0x13800], R247 ;  /* 0x013800f700007988 */ /* 0x0003e40008000404 */
[----:B-1----:R-:W-:-:S05]  /*cbc0*/  FMUL R247, R155, UR5 ;  /* 0x000000059bf77c20 */ /* 0x002fca0008400000 */
[----:B------:R-:W-:Y:S01]  /*cbd0*/  FMNMX R225, R225, R247, !PT ;  /* 0x000000f7e1e17209 */ /* 0x000fe20007800000 */
[----:B------:R-:W-:-:S05]  /*cbe0*/  FMUL R247, R158, UR5 ;  /* 0x000000059ef77c20 */ /* 0x000fca0008400000 */
[----:B------:R-:W-:Y:S01]  /*cbf0*/  FMNMX R225, R247, R225, !PT ;  /* 0x000000e1f7e17209 */ /* 0x000fe20007800000 */
[----:B------:R-:W-:Y:S01]  /*cc00*/  FMUL R247, R159, UR5 ;  /* 0x000000059ff77c20 */ /* 0x000fe20008400000 */
[----:B0-----:R-:W-:Y:S01]  /*cc10*/  FMNMX R223, R221, R223, !PT ;  /* 0x000000dfdddf7209 */ /* 0x001fe20007800000 */
[----:B------:R-:W-:-:S03]  /*cc20*/  FMUL R221, R162, UR5 ;  /* 0x00000005a2dd7c20 */ /* 0x000fc60008400000 */
[----:B------:R-:W-:-:S04]  /*cc30*/  FMNMX R225, R247, R225, !PT ;  /* 0x000000e1f7e17209 */ /* 0x000fc80007800000 */
[----:B------:R-:W-:Y:S02]  /*cc40*/  FMNMX R225, R221, R225, !PT ;  /* 0x000000e1dde17209 */ /* 0x000fe40007800000 */
[----:B------:R-:W0:Y:S01]  /*cc50*/  SHFL.BFLY PT, R221, R223, 0x1, 0x1f ;  /* 0x0c201f00dfdd7f89 */ /* 0x000e2200000e0000 */
[----:B------:R-:W-:-:S05]  /*cc60*/  FMUL R247, R163, UR5 ;  /* 0x00000005a3f77c20 */ /* 0x000fca0008400000 */
[----:B------:R-:W-:Y:S01]  /*cc70*/  FMNMX R225, R247, R225, !PT ;  /* 0x000000e1f7e17209 */ /* 0x000fe20007800000 */
[----:B------:R-:W-:-:S05]  /*cc80*/  FMUL R247, R166, UR5 ;  /* 0x00000005a6f77c20 */ /* 0x000fca0008400000 */
[----:B------:R-:W-:Y:S01]  /*cc90*/  FMNMX R225, R247, R225, !PT ;  /* 0x000000e1f7e17209 */ /* 0x000fe20007800000 */
[----:B------:R-:W-:-:S05]  /*cca0*/  FMUL R247, R167, UR5 ;  /* 0x00000005a7f77c20 */ /* 0x000fca0008400000 */
[----:B------:R-:W-:Y:S01]  /*ccb0*/  FMNMX R225, R247, R225, !PT ;  /* 0x000000e1f7e17209 */ /* 0x000fe20007800000 */
[----:B------:R-:W-:Y:S01]  /*ccc0*/  FMUL R247, R170, UR5 ;  /* 0x00000005aaf77c20 */ /* 0x000fe20008400000 */
[----:B0-----:R-:W-:Y:S01]  /*ccd0*/  FMNMX R221, R223, R221, !PT ;  /* 0x000000dddfdd7209 */ /* 0x001fe20007800000 */
[----:B------:R-:W-:-:S03]  /*cce0*/  FMUL R223, R171, UR5 ;  /* 0x00000005abdf7c20 */ /* 0x000fc60008400000 */
[----:B------:R-:W-:-:S04]  /*ccf0*/  FMNMX R225, R247, R225, !PT ;  /* 0x000000e1f7e17209 */ /* 0x000fc80007800000 */
[----:B------:R-:W-:Y:S01]  /*cd00*/  FMNMX R225, R223, R225, !PT ;  /* 0x000000e1dfe17209 */ /* 0x000fe20007800000 */
[----:B------:R-:W-:-:S05]  /*cd10*/  FMUL R223, R174, UR5 ;  /* 0x00000005aedf7c20 */ /* 0x000fca0008400000 */
[----:B------:R-:W-:Y:S02]  /*cd20*/  FMNMX R223, R223, R225, !PT ;  /* 0x000000e1dfdf7209 */ /* 0x000fe40007800000 */
[----:B----4-:R-:W-:-:S05]  /*cd30*/  FMNMX R221, R221, R8, !PT ;  /* 0x00000008dddd7209 */ /* 0x010fca0007800000 */
[----:B------:R-:W-:-:S04]  /*cd40*/  FFMA R152, R152, UR5, -R221 ;  /* 0x0000000598987c23 */ /* 0x000fc800080008dd */
[----:B------:R-:W-:-:S04]  /*cd50*/  FMUL R225, R152, 1.4426950216293334961 ;  /* 0x3fb8aa3b98e17820 */ /* 0x000fc80000400000 */
[----:B------:R-:W0:Y:S01]  /*cd60*/  MUFU.EX2 R2, R225 ;  /* 0x000000e100027308 */ /* 0x000e220000000800 */
[----:B------:R-:W-:Y:S01]  /*cd70*/  FMUL R152, R175, UR5 ;  /* 0x00000005af987c20 */ /* 0x000fe20008400000 */
[----:B------:R-:W-:-:S04]  /*cd80*/  FFMA R153, R153, UR5, -R221 ;  /* 0x0000000599997c23 */ /* 0x000fc800080008dd */
[----:B------:R-:W-:Y:S01]  /*cd90*/  FMNMX R152, R152, R223, !PT ;  /* 0x000000df98987209 */ /* 0x000fe20007800000 */
[----:B------:R-:W-:Y:S01]  /*cda0*/  FMUL R223, R153, 1.4426950216293334961 ;  /* 0x3fb8aa3b99df7820 */ /* 0x000fe20000400000 */
[----:B0-----:R0:W-:Y:S03]  /*cdb0*/  STL [R1+0xe4], R2 ;  /* 0x0000e40201007387 */ /* 0x0011e60000100800 */
[----:B0-----:R-:W0:Y:S01]  /*cdc0*/  MUFU.EX2 R2, R223 ;  /* 0x000000df00027308 */ /* 0x001e220000000800 */
[----:B------:R-:W-:-:S04]  /*cdd0*/  FFMA R156, R156, UR5, -R221 ;  /* 0x000000059c9c7c23 */ /* 0x000fc800080008dd */
[----:B------:R-:W-:Y:S01]  /*cde0*/  FMUL R156, R156, 1.4426950216293334961 ;  /* 0x3fb8aa3b9c9c7820 */ /* 0x000fe20000400000 */
[--C-:B------:R-:W-:Y:S01]  /*cdf0*/  FFMA R157, R157, UR5, -R221.reuse ;  /* 0x000000059d9d7c23 */ /* 0x100fe200080008dd */
[----:B0-----:R0:W-:Y:S02]  /*ce00*/  STL [R1+0xb8], R2 ;  /* 0x0000b80201007387 */ /* 0x0011e40000100800 */
[----:B0-----:R-:W0:Y:S01]  /*ce10*/  MUFU.EX2 R2, R156 ;  /* 0x0000009c00027308 */ /* 0x001e220000000800 */
[----:B------:R-:W-:Y:S01]  /*ce20*/  FMUL R157, R157, 1.4426950216293334961 ;  /* 0x3fb8aa3b9d9d7820 */ /* 0x000fe20000400000 */
[--C-:B------:R-:W-:Y:S01]  /*ce30*/  FFMA R160, R160, UR5, -R221.reuse ;  /* 0x00000005a0a07c23 */ /* 0x100fe200080008dd */
[----:B0-----:R0:W-:Y:S05]  /*ce40*/  STL [R1+0xa4], R2 ;  /* 0x0000a40201007387 */ /* 0x0011ea0000100800 */
        /* <DEDUP_REMOVED lines=26> */
[----:B------:R-:W-:Y:S01]  /*cff0*/  FFMA R173, R173, UR5, -R221 ;  /* 0x00000005adad7c23 */ /* 0x000fe200080008dd */
[----:B0-----:R0:W-:Y:S05]  /*d000*/  STL [R1+0x10], R2 ;  /* 0x0000100201007387 */ /* 0x0011ea0000100800 */
[----:B0-----:R-:W0:Y:S01]  /*d010*/  MUFU.EX2 R2, R172 ;  /* 0x000000ac00027308 */ /* 0x001e220000000800 */
[----:B------:R-:W-:Y:S01]  /*d020*/  FMUL R173, R173, 1.4426950216293334961 ;  /* 0x3fb8aa3badad7820 */ /* 0x000fe20000400000 */
[----:B------:R1:W-:Y:S04]  /*d030*/  STS.U16 [R0+UR4+0x11800], R233 ;  /* 0x011800e900007988 */ /* 0x0003e80008000404 */
[----:B0-----:R0:W-:Y:S04]  /*d040*/  STL [R1+0xc], R2 ;  /* 0x00000c0201007387 */ /* 0x0011e80000100800 */
[----:B-1----:R-:W4:Y:S01]  /*d050*/  LDL.LU R233, [R1+0x24] ;  /* 0x0000240001e97983 */ /* 0x002f220000300800 */
[----:B0-----:R-:W0:Y:S03]  /*d060*/  MUFU.EX2 R2, R173 ;  /* 0x000000ad00027308 */ /* 0x001e260000000800 */
[----:B------:R1:W-:Y:S04]  /*d070*/  STS.U16 [R0+UR4+0x14400], R241 ;  /* 0x014400f100007988 */ /* 0x0003e80008000404 */
[----:B------:R2:W-:Y:S04]  /*d080*/  STS.U16 [R0+UR4+0x10c00], R19 ;  /* 0x010c001300007988 */ /* 0x0005e80008000404 */
[----:B------:R3:W-:Y:S04]  /*d090*/  STS.U16 [R0+UR4+0x11000], R216 ;  /* 0x011000d800007988 */ /* 0x0007e80008000404 */
[----:B------:R3:W-:Y:S04]  /*d0a0*/  STS.U16 [R0+UR4+0x11400], R230 ;  /* 0x011400e600007988 */ /* 0x0007e80008000404 */
[----:B0-----:R-:W-:Y:S04]  /*d0b0*/  STL [R1+0x8], R2 ;  /* 0x0000080201007387 */ /* 0x001fe80000100800 */
[----:B-1----:R-:W4:Y:S04]  /*d0c0*/  LDL.LU R241, [R1+0x144] ;  /* 0x0001440001f17983 */ /* 0x002f280000300800 */
[----:B--2---:R-:W2:Y:S04]  /*d0d0*/  LDL.LU R19, [R1+0x50] ;  /* 0x0000500001137983 */ /* 0x004ea80000300800 */
[----:B---3--:R-:W3:Y:S04]  /*d0e0*/  LDL.LU R216, [R1+0x64] ;  /* 0x0000640001d87983 */ /* 0x008ee80000300800 */
[----:B------:R-:W3:Y:S01]  /*d0f0*/  LDL.LU R230, [R1+0x6c] ;  /* 0x00006c0001e67983 */ /* 0x000ee20000300800 */
        /* <DEDUP_REMOVED lines=25> */
[----:B----4-:R0:W-:Y:S04]  /*d290*/  STS.U16 [R0+UR4+0x14800], R233 ;  /* 0x014800e900007988 */ /* 0x0101e80008000404 */
[----:B0-----:R-:W4:Y:S04]  /*d2a0*/  LDL.LU R233, [R1+0x70] ;  /* 0x0000700001e97983 */ /* 0x001f280000300800 */
[----:B------:R-:W4:Y:S04]  /*d2b0*/  LDL.LU R20, [R1+0xc0] ;  /* 0x0000c00001147983 */ /* 0x000f280000300800 */
[----:B------:R-:W4:Y:S04]  /*d2c0*/  LDL.LU R9, [R1+0xa8] ;  /* 0x0000a80001097983 */ /* 0x000f280000300800 */
[----:B--2---:R-:W-:Y:S04]  /*d2d0*/  STS.U16 [R23+UR4+0x10100], R19 ;  /* 0x0101001317007988 */ /* 0x004fe80008000404 */
[----:B---3--:R-:W-:Y:S04]  /*d2e0*/  STS.U16 [R23+UR4+0x10500], R216 ;  /* 0x010500d817007988 */ /* 0x008fe80008000404 */
[----:B------:R0:W-:Y:S04]  /*d2f0*/  STS.U16 [R23+UR4+0x10900], R230 ;  /* 0x010900e617007988 */ /* 0x0001e80008000404 */
[----:B0-----:R-:W2:Y:S04]  /*d300*/  LDL.LU R230, [R1+0x94] ;  /* 0x0000940001e67983 */ /* 0x001ea80000300800 */
[----:B------:R-:W3:Y:S04]  /*d310*/  LDL.LU R252, [R1+0xe0] ;  /* 0x0000e00001fc7983 */ /* 0x000ee80000300800 */
[----:B------:R-:W3:Y:S04]  /*d320*/  LDL.LU R244, [R1+0xdc] ;  /* 0x0000dc0001f47983 */ /* 0x000ee80000300800 */
[----:B------:R-:W3:Y:S04]  /*d330*/  LDL.LU R236, [R1+0xd8] ;  /* 0x0000d80001ec7983 */ /* 0x000ee80000300800 */
[----:B------:R-:W3:Y:S04]  /*d340*/  LDL.LU R228, [R1+0xcc] ;  /* 0x0000cc0001e47983 */ /* 0x000ee80000300800 */
[----:B------:R-:W3:Y:S04]  /*d350*/  LDL.LU R231, [R1+0xc8] ;  /* 0x0000c80001e77983 */ /* 0x000ee80000300800 */
[----:B------:R-:W3:Y:S04]  /*d360*/  LDL.LU R235, [R1+0xb4] ;  /* 0x0000b40001eb7983 */ /* 0x000ee80000300800 */
[----:B------:R-:W3:Y:S01]  /*d370*/  LDL.LU R237, [R1+0xa0] ;  /* 0x0000a00001ed7983 */ /* 0x000ee20000300800 */
[----:B------:R-:W-:-:S03]  /*d380*/  FADD R172, -R221, R8 ;  /* 0x00000008ddac7221 */ /* 0x000fc60000000100 */
[----:B------:R-:W3:Y:S04]  /*d390*/  LDL.LU R239, [R1+0x88] ;  /* 0x0000880001ef7983 */ /* 0x000ee80000300800 */
[----:B------:R-:W3:Y:S04]  /*d3a0*/  LDL.LU R243, [R1+0x84] ;  /* 0x0000840001f37983 */ /* 0x000ee80000300800 */
[----:B------:R-:W3:Y:S04]  /*d3b0*/  LDL.LU R245, [R1+0x74] ;  /* 0x0000740001f57983 */ /* 0x000ee80000300800 */
[----:B------:R-:W3:Y:S04]  /*d3c0*/  LDL.LU R18, [R1+0x60] ;  /* 0x0000600001127983 */ /* 0x000ee80000300800 */
[----:B------:R-:W3:Y:S04]  /*d3d0*/  LDL.LU R8, [R1+0x58] ;  /* 0x0000580001087983 */ /* 0x000ee80000300800 */
[----:B------:R-:W3:Y:S04]  /*d3e0*/  LDL.LU R19, [R1+0x48] ;  /* 0x0000480001137983 */ /* 0x000ee80000300800 */
[----:B------:R-:W3:Y:S04]  /*d3f0*/  LDL.LU R216, [R1+0x3c] ;  /* 0x00003c0001d87983 */ /* 0x000ee80000300800 */
[----:B----4-:R0:W-:Y:S04]  /*d400*/  STS.U16 [R23+UR4+0x10d00], R233 ;  /* 0x010d00e917007988 */ /* 0x0101e80008000404 */
[----:B0-----:R-:W4:Y:S04]  /*d410*/  LDL.LU R233, [R1+0x30] ;  /* 0x0000300001e97983 */ /* 0x001f280000300800 */
[----:B------:R0:W-:Y:S04]  /*d420*/  STS.U16 [R23+UR4+0x11100], R20 ;  /* 0x0111001417007988 */ /* 0x0001e80008000404 */
[----:B------:R1:W-:Y:S04]  /*d430*/  STS.U16 [R23+UR4+0x11500], R9 ;  /* 0x0115000917007988 */ /* 0x0003e80008000404 */
[----:B0-----:R-:W4:Y:S04]  /*d440*/  LDL.LU R20, [R1+0x6b0] ;  /* 0x0006b00001147983 */ /* 0x001f280000300800 */
[----:B-1----:R-:W4:Y:S04]  /*d450*/  LDL.LU R9, [R1+0x6ac] ;  /* 0x0006ac0001097983 */ /* 0x002f280000300800 */
[----:B--2---:R0:W-:Y:S04]  /*d460*/  STS.U16 [R23+UR4+0x11900], R230 ;  /* 0x011900e617007988 */ /* 0x0041e80008000404 */
[----:B0-----:R-:W2:Y:S04]  /*d470*/  LDL.LU R230, [R1+0x6a8] ;  /* 0x0006a80001e67983 */ /* 0x001ea80000300800 */
[----:B---3--:R-:W-:Y:S04]  /*d480*/  STS.U16 [R23+UR4+0x11d00], R252 ;  /* 0x011d00fc17007988 */ /* 0x008fe80008000404 */
        /* <DEDUP_REMOVED lines=10> */
[----:B------:R1:W-:Y:S04]  /*d530*/  STS.U16 [R23+UR4+0x14900], R8 ;  /* 0x0149000817007988 */ /* 0x0003e80008000404 */
[----:B------:R3:W-:Y:S04]  /*d540*/  STS.U16 [R23+UR4+0x14d00], R19 ;  /* 0x014d001317007988 */ /* 0x0007e80008000404 */
[----:B0-----:R-:W2:Y:S04]  /*d550*/  LDL.LU R18, [R1+0x108] ;  /* 0x0001080001127983 */ /* 0x001ea80000300800 */
[----:B-1----:R-:W2:Y:S04]  /*d560*/  LDL.LU R8, [R1+0x120] ;  /* 0x0001200001087983 */ /* 0x002ea80000300800 */
[----:B------:R0:W-:Y:S04]  /*d570*/  STS.U16 [R23+UR4+0x15100], R216 ;  /* 0x015100d817007988 */ /* 0x0001e80008000404 */
[----:B---3--:R-:W3:Y:S04]  /*d580*/  LDL.LU R19, [R1+0x11c] ;  /* 0x00011c0001137983 */ /* 0x008ee80000300800 */
[----:B0-----:R-:W3:Y:S04]  /*d590*/  LDL.LU R216, [R1+0xf8] ;  /* 0x0000f80001d87983 */ /* 0x001ee80000300800 */
[----:B----4-:R0:W-:Y:S04]  /*d5a0*/  STS.U16 [R23+UR4+0x15500], R233 ;  /* 0x015500e917007988 */ /* 0x0101e80008000404 */
[----:B0-----:R-:W4:Y:S04]  /*d5b0*/  LDL.LU R233, [R1+0x124] ;  /* 0x0001240001e97983 */ /* 0x001f280000300800 */
[----:B------:R-:W4:Y:S04]  /*d5c0*/  LDL.LU R252, [R1+0xbc] ;  /* 0x0000bc0001fc7983 */ /* 0x000f280000300800 */
        /* <DEDUP_REMOVED lines=8> */
[----:B--2---:R0:W-:Y:S04]  /*d650*/  STS.U16 [R23+UR4+0x15900], R230 ;  /* 0x015900e617007988 */ /* 0x0041e80008000404 */
[----:B------:R-:W2:Y:S04]  /*d660*/  LDL.LU R245, [R1+0x20] ;  /* 0x0000200001f57983 */ /* 0x000ea80000300800 */
[----:B------:R-:W-:Y:S04]  /*d670*/  STS.U16 [R23+UR4+0x15d00], R9 ;  /* 0x015d000917007988 */ /* 0x000fe80008000404 */
[----:B0-----:R-:W2:Y:S04]  /*d680*/  LDL.LU R230, [R1+0xd0] ;  /* 0x0000d00001e67983 */ /* 0x001ea80000300800 */
[----:B------:R0:W-:Y:S04]  /*d690*/  STS.U16 [R23+UR4+0x16100], R20 ;  /* 0x0161001417007988 */ /* 0x0001e80008000404 */
[----:B------:R1:W-:Y:S04]  /*d6a0*/  STS.U16 [R23+UR4+0x16500], R7 ;  /* 0x0165000717007988 */ /* 0x0003e80008000404 */
[----:B0-----:R-:W2:Y:S04]  /*d6b0*/  LDL.LU R20, [R1+0xe8] ;  /* 0x0000e80001147983 */ /* 0x001ea80000300800 */
[----:B-1----:R-:W3:Y:S04]  /*d6c0*/  LDL.LU R7, [R1+0xfc] ;  /* 0x0000fc0001077983 */ /* 0x002ee80000300800 */
[----:B------:R0:W-:Y:S04]  /*d6d0*/  STS.U16 [R23+UR4+0x16900], R10 ;  /* 0x0169000a17007988 */ /* 0x0001e80008000404 */
[----:B------:R-:W-:Y:S04]  /*d6e0*/  STS.U16 [R23+UR4+0x16d00], R6 ;  /* 0x016d000617007988 */ /* 0x000fe80008000404 */
[----:B------:R1:W-:Y:S04]  /*d6f0*/  STS.U16 [R23+UR4+0x17100], R229 ;  /* 0x017100e517007988 */ /* 0x0003e80008000404 */
[----:B0-----:R-:W2:Y:S04]  /*d700*/  LDL.LU R10, [R1+0x10c] ;  /* 0x00010c00010a7983 */ /* 0x001ea80000300800 */
[----:B------:R0:W-:Y:S04]  /*d710*/  STS.U16 [R23+UR4+0x17500], R238 ;  /* 0x017500ee17007988 */ /* 0x0001e80008000404 */
[----:B-1----:R-:W2:Y:S04]  /*d720*/  LDL.LU R229, [R1+0xf0] ;  /* 0x0000f00001e57983 */ /* 0x002ea80000300800 */
[----:B------:R1:W-:Y:S04]  /*d730*/  STS.U16 [R23+UR4+0x17900], R246 ;  /* 0x017900f617007988 */ /* 0x0003e80008000404 */
[----:B0-----:R-:W2:Y:S04]  /*d740*/  LDL.LU R238, [R1+0x100] ;  /* 0x0001000001ee7983 */ /* 0x001ea80000300800 */
[----:B-1----:R-:W2:Y:S04]  /*d750*/  LDL.LU R246, [R1+0x110] ;  /* 0x0001100001f67983 */ /* 0x002ea80000300800 */
[----:B------:R0:W-:Y:S02]  /*d760*/  STS.U16 [R23+UR4+0x17d00], R220 ;  /* 0x017d00dc17007988 */ /* 0x0001e40008000404 */
[----:B0-----:R-:W-:-:S02]  /*d770*/  LOP3.LUT R220, R0, 0x40, RZ, 0x3c, !PT ;  /* 0x0000004000dc7812 */ /* 0x001fc400078e3cff */
[----:B------:R-:W2:Y:S04]  /*d780*/  LDL.LU R23, [R1+0x6a4] ;  /* 0x0006a40001177983 */ /* 0x000ea80000300800 */
[----:B------:R0:W-:Y:S04]  /*d790*/  STS.U16 [R220+UR4+0x10200], R18 ;  /* 0x01020012dc007988 */ /* 0x0001e80008000404 */
[----:B0-----:R-:W2:Y:S04]  /*d7a0*/  LDL.LU R18, [R1+0x6a0] ;  /* 0x0006a00001127983 */ /* 0x001ea80000300800 */
[----:B---3--:R-:W-:Y:S04]  /*d7b0*/  STS.U16 [R220+UR4+0x10600], R7 ;  /* 0x01060007dc007988 */ /* 0x008fe80008000404 */
[----:B------:R0:W-:Y:S04]  /*d7c0*/  STS.U16 [R220+UR4+0x10a00], R8 ;  /* 0x010a0008dc007988 */ /* 0x0001e80008000404 */
[----:B------:R1:W-:Y:S04]  /*d7d0*/  STS.U16 [R220+UR4+0x10e00], R19 ;  /* 0x010e0013dc007988 */ /* 0x0003e80008000404 */
[----:B------:R3:W-:Y:S04]  /*d7e0*/  STS.U16 [R220+UR4+0x11200], R216 ;  /* 0x011200d8dc007988 */ /* 0x0007e80008000404 */
[----:B0-----:R-:W2:Y:S04]  /*d7f0*/  LDL.LU R8, [R1+0x69c] ;  /* 0x00069c0001087983 */ /* 0x001ea80000300800 */
[----:B-1----:R-:W2:Y:S04]  /*d800*/  LDL.LU R19, [R1+0x698] ;  /* 0x0006980001137983 */ /* 0x002ea80000300800 */
[----:B---3--:R-:W3:Y:S04]  /*d810*/  LDL.LU R216, [R1+0x694] ;  /* 0x0006940001d87983 */ /* 0x008ee80000300800 */
[----:B----4-:R0:W-:Y:S04]  /*d820*/  STS.U16 [R220+UR4+0x11600], R233 ;  /* 0x011600e9dc007988 */ /* 0x0101e80008000404 */
[----:B--2---:R1:W-:Y:S04]  /*d830*/  STS.U16 [R220+UR4+0x11a00], R246 ;  /* 0x011a00f6dc007988 */ /* 0x0043e80008000404 */
[----:B------:R-:W-:Y:S04]  /*d840*/  STS.U16 [R220+UR4+0x11e00], R10 ;  /* 0x011e000adc007988 */ /* 0x000fe80008000404 */
[----:B------:R2:W-:Y:S04]  /*d850*/  STS.U16 [R220+UR4+0x12200], R238 ;  /* 0x012200eedc007988 */ /* 0x0005e80008000404 */
[----:B------:R4:W-:Y:S04]  /*d860*/  STS.U16 [R220+UR4+0x12600], R229 ;  /* 0x012600e5dc007988 */ /* 0x0009e80008000404 */
[----:B------:R-:W-:Y:S04]  /*d870*/  STS.U16 [R220+UR4+0x12a00], R20 ;  /* 0x012a0014dc007988 */ /* 0x000fe80008000404 */
[----:B------:R4:W-:Y:S04]  /*d880*/  STS.U16 [R220+UR4+0x12e00], R230 ;  /* 0x012e00e6dc007988 */ /* 0x0009e80008000404 */
[----:B------:R4:W-:Y:S04]  /*d890*/  STS.U16 [R220+UR4+0x13200], R252 ;  /* 0x013200fcdc007988 */ /* 0x0009e80008000404 */
[----:B------:R4:W-:Y:S04]  /*d8a0*/  STS.U16 [R220+UR4+0x13600], R244 ;  /* 0x013600f4dc007988 */ /* 0x0009e80008000404 */
[----:B------:R4:W-:Y:S04]  /*d8b0*/  STS.U16 [R220+UR4+0x13a00], R236 ;  /* 0x013a00ecdc007988 */ /* 0x0009e80008000404 */
[----:B0-----:R-:W3:Y:S04]  /*d8c0*/  LDL.LU R233, [R1+0x690] ;  /* 0x0006900001e97983 */ /* 0x001ee80000300800 */
[----:B------:R0:W-:Y:S04]  /*d8d0*/  STS.U16 [R220+UR4+0x13e00], R228 ;  /* 0x013e00e4dc007988 */ /* 0x0001e80008000404 */
[----:B------:R0:W-:Y:S04]  /*d8e0*/  STS.U16 [R220+UR4+0x14200], R231 ;  /* 0x014200e7dc007988 */ /* 0x0001e80008000404 */
[----:B-1----:R-:W3:Y:S04]  /*d8f0*/  LDL.LU R246, [R1+0x118] ;  /* 0x0001180001f67983 */ /* 0x002ee80000300800 */
[----:B------:R1:W-:Y:S04]  /*d900*/  STS.U16 [R220+UR4+0x14600], R235 ;  /* 0x014600ebdc007988 */ /* 0x0003e80008000404 */
[----:B--2---:R-:W2:Y:S04]  /*d910*/  LDL.LU R238, [R1+0x104] ;  /* 0x0001040001ee7983 */ /* 0x004ea80000300800 */
[----:B------:R1:W-:Y:S04]  /*d920*/  STS.U16 [R220+UR4+0x14a00], R237 ;  /* 0x014a00eddc007988 */ /* 0x0003e80008000404 */
[----:B----4-:R-:W4:Y:S04]  /*d930*/  LDL.LU R229, [R1+0xf4] ;  /* 0x0000f40001e57983 */ /* 0x010f280000300800 */
[----:B------:R1:W-:Y:S04]  /*d940*/  STS.U16 [R220+UR4+0x14e00], R239 ;  /* 0x014e00efdc007988 */ /* 0x0003e80008000404 */
[----:B------:R-:W4:Y:S04]  /*d950*/  LDL.LU R230, [R1+0xec] ;  /* 0x0000ec0001e67983 */ /* 0x000f280000300800 */
[----:B------:R1:W-:Y:S04]  /*d960*/  STS.U16 [R220+UR4+0x15200], R243 ;  /* 0x015200f3dc007988 */ /* 0x0003e80008000404 */
[----:B------:R-:W4:Y:S04]  /*d970*/  LDL.LU R252, [R1+0xd4] ;  /* 0x0000d40001fc7983 */ /* 0x000f280000300800 */
[----:B------:R1:W-:Y:S04]  /*d980*/  STS.U16 [R220+UR4+0x15600], R245 ;  /* 0x015600f5dc007988 */ /* 0x0003e80008000404 */
[----:B------:R-:W4:Y:S04]  /*d990*/  LDL.LU R244, [R1+0xc4] ;  /* 0x0000c40001f47983 */ /* 0x000f280000300800 */
[----:B------:R-:W4:Y:S04]  /*d9a0*/  LDL.LU R236, [R1+0xb0] ;  /* 0x0000b00001ec7983 */ /* 0x000f280000300800 */
[----:B0-----:R-:W4:Y:S04]  /*d9b0*/  LDL.LU R228, [R1+0x98] ;  /* 0x0000980001e47983 */ /* 0x001f280000300800 */
[----:B------:R-:W4:Y:S04]  /*d9c0*/  LDL.LU R231, [R1+0x8c] ;  /* 0x00008c0001e77983 */ /* 0x000f280000300800 */
[----:B-1----:R-:W4:Y:S04]  /*d9d0*/  LDL.LU R235, [R1+0x78] ;  /* 0x0000780001eb7983 */ /* 0x002f280000300800 */
[----:B------:R-:W4:Y:S04]  /*d9e0*/  LDL.LU R237, [R1+0x5c] ;  /* 0x00005c0001ed7983 */ /* 0x000f280000300800 */
[----:B------:R-:W4:Y:S04]  /*d9f0*/  LDL.LU R239, [R1+0x4c] ;  /* 0x00004c0001ef7983 */ /* 0x000f280000300800 */
[----:B------:R-:W4:Y:S04]  /*da00*/  LDL.LU R243, [R1+0x40] ;  /* 0x0000400001f37983 */ /* 0x000f280000300800 */
[----:B------:R-:W4:Y:S01]  /*da10*/  LDL.LU R245, [R1+0x34] ;  /* 0x0000340001f57983 */ /* 0x000f220000300800 */
[----:B------:R-:W-:-:S03]  /*da20*/  FMUL R153, R178, UR5 ;  /* 0x00000005b2997c20 */ /* 0x000fc60008400000 */
[----:B---3--:R0:W-:Y:S04]  /*da30*/  STS.U16 [R220+UR4+0x15a00], R216 ;  /* 0x015a00d8dc007988 */ /* 0x0081e80008000404 */
[----:B------:R-:W-:Y:S04]  /*da40*/  STS.U16 [R220+UR4+0x15e00], R8 ;  /* 0x015e0008dc007988 */ /* 0x000fe80008000404 */
[----:B------:R1:W-:Y:S04]  /*da50*/  STS.U16 [R220+UR4+0x16200], R23 ;  /* 0x01620017dc007988 */ /* 0x0003e80008000404 */
[----:B------:R-:W-:Y:S04]  /*da60*/  STS.U16 [R220+UR4+0x16600], R22 ;  /* 0x01660016dc007988 */ /* 0x000fe80008000404 */
[----:B------:R3:W-:Y:S04]  /*da70*/  STS.U16 [R220+UR4+0x16a00], R21 ;  /* 0x016a0015dc007988 */ /* 0x0007e80008000404 */
[----:B0-----:R-:W2:Y:S04]  /*da80*/  LDL.LU R216, [R1+0x128] ;  /* 0x0001280001d87983 */ /* 0x001ea80000300800 */
[----:B-1----:R-:W4:Y:S01]  /*da90*/  LDL.LU R23, [R1+0x130] ;  /* 0x0001300001177983 */ /* 0x002f220000300800 */
[----:B---3--:R-:W-:-:S03]  /*daa0*/  LOP3.LUT R21, R0, 0x40, RZ, 0x3c, !PT ;  /* 0x0000004000157812 */ /* 0x008fc600078e3cff */
[----:B------:R-:W3:Y:S04]  /*dab0*/  LDL.LU R22, [R1+0x13c] ;  /* 0x00013c0001167983 */ /* 0x000ee80000300800 */
[----:B------:R0:W-:Y:S04]  /*dac0*/  STS.U16 [R21+UR4+0x16e00], R226 ;  /* 0x016e00e215007988 */ /* 0x0001e80008000404 */
[----:B------:R1:W-:Y:S04]  /*dad0*/  STS.U16 [R21+UR4+0x17200], R232 ;  /* 0x017200e815007988 */ /* 0x0003e80008000404 */
[----:B------:R1:W-:Y:S04]  /*dae0*/  STS.U16 [R21+UR4+0x17600], R240 ;  /* 0x017600f015007988 */ /* 0x0003e80008000404 */
[----:B0-----:R-:W2:Y:S04]  /*daf0*/  LDL.LU R226, [R1+0x140] ;  /* 0x0001400001e27983 */ /* 0x001ea80000300800 */
[----:B-1----:R-:W4:Y:S04]  /*db00*/  LDL.LU R232, [R1+0x12c] ;  /* 0x00012c0001e87983 */ /* 0x002f280000300800 */
[----:B------:R-:W3:Y:S04]  /*db10*/  LDL.LU R240, [R1+0x134] ;  /* 0x0001340001f07983 */ /* 0x000ee80000300800 */
[----:B------:R0:W-:Y:S04]  /*db20*/  STS.U16 [R21+UR4+0x17a00], R248 ;  /* 0x017a00f815007988 */ /* 0x0001e80008000404 */
[----:B0-----:R-:W2:Y:S01]  /*db30*/  LDL.LU R248, [R1+0x138] ;  /* 0x0001380001f87983 */ /* 0x001ea20000300800 */
        /* <DEDUP_REMOVED lines=35> */
[----:B------:R-:W-:Y:S01]  /*dd70*/  FMUL R153, R214, UR5 ;  /* 0x00000005d6997c20 */ /* 0x000fe20008400000 */
[----:B------:R-:W-:-:S04]  /*dd80*/  FMUL R157, R215, UR5 ;  /* 0x00000005d79d7c20 */ /* 0x000fc80008400000 */
[----:B------:R-:W-:-:S04]  /*dd90*/  FMNMX R152, R153, R152, !PT ;  /* 0x0000009899987209 */ /* 0x000fc80007800000 */
[----:B------:R-:W-:-:S05]  /*dda0*/  FMNMX R157, R157, R152, !PT ;  /* 0x000000989d9d7209 */ /* 0x000fca0007800000 */
[----:B------:R-:W0:Y:S01]  /*ddb0*/  SHFL.BFLY PT, R160, R157, 0x2, 0x1f ;  /* 0x0c401f009da07f89 */ /* 0x000e2200000e0000 */
[----:B------:R-:W-:-:S03]  /*ddc0*/  LOP3.LUT R220, R0, 0x60, RZ, 0x3c, !PT ;  /* 0x0000006000dc7812 */ /* 0x000fc600078e3cff */
[----:B------:R-:W-:Y:S01]  /*ddd0*/  STS.U16 [R21+UR4+0x17e00], R222 ;  /* 0x017e00de15007988 */ /* 0x000fe20008000404 */
[----:B0-----:R-:W-:-:S05]  /*dde0*/  FMNMX R165, R157, R160, !PT ;  /* 0x000000a09da57209 */ /* 0x001fca0007800000 */
[----:B------:R-:W0:Y:S02]  /*ddf0*/  SHFL.BFLY PT, R169, R165, 0x1, 0x1f ;  /* 0x0c201f00a5a97f89 */ /* 0x000e2400000e0000 */
[----:B0-----:R-:W-:-:S04]  /*de00*/  FMNMX R165, R165, R169, !PT ;  /* 0x000000a9a5a57209 */ /* 0x001fc80007800000 */
[----:B------:R-:W-:Y:S01]  /*de10*/  FMNMX R165, R165, R241, !PT ;  /* 0x000000f1a5a57209 */ /* 0x000fe20007800000 */
[----:B--2---:R-:W-:Y:S04]  /*de20*/  STS.U16 [R220+UR4+0x10300], R248 ;  /* 0x010300f8dc007988 */ /* 0x004fe80008000404 */
[----:B---3--:R-:W-:Y:S04]  /*de30*/  STS.U16 [R220+UR4+0x10700], R240 ;  /* 0x010700f0dc007988 */ /* 0x008fe80008000404 */
[----:B----4-:R-:W-:Y:S04]  /*de40*/  STS.U16 [R220+UR4+0x10b00], R232 ;  /* 0x010b00e8dc007988 */ /* 0x010fe80008000404 */
        /* <DEDUP_REMOVED lines=16> */
[----:B0-----:R-:W4:Y:S04]  /*df50*/  LDL.LU R230, [R1+0xb8] ;  /* 0x0000b80001e67983 */ /* 0x001f280000300800 */
[----:B------:R-:W-:Y:S04]  /*df60*/  STS.U16 [R220+UR4+0x14f00], R243 ;  /* 0x014f00f3dc007988 */ /* 0x000fe80008000404 */
[----:B-1----:R-:W4:Y:S04]  /*df70*/  LDL.LU R252, [R1+0xe4] ;  /* 0x0000e40001fc7983 */ /* 0x002f280000300800 */
[----:B------:R-:W-:Y:S04]  /*df80*/  STS.U16 [R220+UR4+0x15300], R245 ;  /* 0x015300f5dc007988 */ /* 0x000fe80008000404 */
[----:B--2---:R-:W2:Y:S04]  /*df90*/  LDL.LU R244, [R1+0xa4] ;  /* 0x0000a40001f47983 */ /* 0x004ea80000300800 */
[----:B------:R-:W-:Y:S04]  /*dfa0*/  STS.U16 [R220+UR4+0x15700], R233 ;  /* 0x015700e9dc007988 */ /* 0x000fe80008000404 */
[----:B---3--:R-:W2:Y:S04]  /*dfb0*/  LDL.LU R236, [R1+0x80] ;  /* 0x0000800001ec7983 */ /* 0x008ea80000300800 */
[----:B------:R-:W-:Y:S04]  /*dfc0*/  STS.U16 [R220+UR4+0x15b00], R19 ;  /* 0x015b0013dc007988 */ /* 0x000fe80008000404 */
[----:B----4-:R-:W3:Y:S04]  /*dfd0*/  LDL.LU R228, [R1+0x2c] ;  /* 0x00002c0001e47983 */ /* 0x010ee80000300800 */
[----:B------:R-:W-:Y:S04]  /*dfe0*/  STS.U16 [R220+UR4+0x15f00], R18 ;  /* 0x015f0012dc007988 */ /* 0x000fe80008000404 */
[----:B------:R-:W3:Y:S04]  /*dff0*/  LDL.LU R231, [R1+0x28] ;  /* 0x0000280001e77983 */ /* 0x000ee80000300800 */
[----:B------:R-:W-:Y:S04]  /*e000*/  STS.U16 [R220+UR4+0x16300], R16 ;  /* 0x01630010dc007988 */ /* 0x000fe80008000404 */
[----:B------:R-:W4:Y:S04]  /*e010*/  LDL.LU R235, [R1+0x1c] ;  /* 0x00001c0001eb7983 */ /* 0x000f280000300800 */
[----:B------:R0:W-:Y:S04]  /*e020*/  STS.U16 [R220+UR4+0x16700], R17 ;  /* 0x01670011dc007988 */ /* 0x0001e80008000404 */
[----:B------:R-:W4:Y:S04]  /*e030*/  LDL.LU R237, [R1+0x18] ;  /* 0x0000180001ed7983 */ /* 0x000f280000300800 */
[----:B------:R-:W4:Y:S01]  /*e040*/  LDL.LU R239, [R1+0x14] ;  /* 0x0000140001ef7983 */ /* 0x000f220000300800 */
[----:B0-----:R-:W-:-:S03]  /*e050*/  FADD R17, -R165, R241 ;  /* 0x000000f1a5117221 */ /* 0x001fc60000000100 */
[----:B------:R-:W4:Y:S04]  /*e060*/  LDL.LU R241, [R1+0x10] ;  /* 0x0000100001f17983 */ /* 0x000f280000300800 */
[----:B------:R-:W4:Y:S04]  /*e070*/  LDL.LU R243, [R1+0xc] ;  /* 0x00000c0001f37983 */ /* 0x000f280000300800 */
[----:B------:R-:W4:Y:S04]  /*e080*/  LDL.LU R245, [R1+0x8] ;  /* 0x0000080001f57983 */ /* 0x000f280000300800 */
[----:B------:R0:W-:Y:S04]  /*e090*/  STS.U16 [R220+UR4+0x16b00], R11 ;  /* 0x016b000bdc007988 */ /* 0x0001e80008000404 */
[----:B------:R-:W-:Y:S04]  /*e0a0*/  STS.U16 [R220+UR4+0x16f00], R227 ;  /* 0x016f00e3dc007988 */ /* 0x000fe80008000404 */
[----:B------:R-:W-:Y:S04]  /*e0b0*/  STS.U16 [R220+UR4+0x17300], R234 ;  /* 0x017300eadc007988 */ /* 0x000fe80008000404 */
[----:B------:R-:W-:Y:S04]  /*e0c0*/  STS.U16 [R220+UR4+0x17700], R242 ;  /* 0x017700f2dc007988 */ /* 0x000fe80008000404 */
[----:B------:R-:W-:Y:S04]  /*e0d0*/  STS.U16 [R220+UR4+0x17b00], R250 ;  /* 0x017b00fadc007988 */ /* 0x000fe80008000404 */
[----:B------:R-:W-:Y:S01]  /*e0e0*/  STS.U16 [R220+UR4+0x17f00], R224 ;  /* 0x017f00e0dc007988 */ /* 0x000fe20008000404 */
[----:B------:R-:W-:Y:S01]  /*e0f0*/  FMUL R172, R172, 1.4426950216293334961 ;  /* 0x3fb8aa3bacac7820 */ /* 0x000fe20000400000 */
[----:B------:R1:W-:Y:S06]  /*e100*/  MEMBAR.ALL.CTA ;  /* 0x0000000000007992 */ /* 0x0003ec0000008000 */
[----:B-1----:R-:W1:Y:S01]  /*e110*/  FENCE.VIEW.ASYNC.S ;  /* 0x00000000000073c6 */ /* 0x002e620000000000 */
[----:B------:R-:W-:-:S02]  /*e120*/  FFMA R173, R154, UR5, -R165 ;  /* 0x000000059aad7c23 */ /* 0x000fc400080008a5 */
[----:B------:R0:W1:Y:S02]  /*e130*/  MUFU.EX2 R154, R172 ;  /* 0x000000ac009a7308 */ /* 0x0000640000000800 */
[----:B------:R-:W-:Y:S01]  /*e140*/  FMUL R173, R173, 1.4426950216293334961 ;  /* 0x3fb8aa3badad7820 */ /* 0x000fe20000400000 */
[----:B0-----:R-:W-:-:S05]  /*e150*/  FFMA R172, R155, UR5, -R165 ;  /* 0x000000059bac7c23 */ /* 0x001fca00080008a5 */
[----:B------:R0:W-:Y:S01]  /*e160*/  MUFU.EX2 R155, R173 ;  /* 0x000000ad009b7308 */ /* 0x0001e20000000800 */
[----:B------:R-:W-:Y:S01]  /*e170*/  FMUL R172, R172, 1.4426950216293334961 ;  /* 0x3fb8aa3bacac7820 */ /* 0x000fe20000400000 */
[--C-:B------:R-:W-:Y:S01]  /*e180*/  FFMA R159, R159, UR5, -R165.reuse ;  /* 0x000000059f9f7c23 */ /* 0x100fe200080008a5 */
[--C-:B------:R-:W-:Y:S01]  /*e190*/  FFMA R162, R162, UR5, -R165.reuse ;  /* 0x00000005a2a27c23 */ /* 0x100fe200080008a5 */
[--C-:B------:R-:W-:Y:S01]  /*e1a0*/  FFMA R163, R163, UR5, -R165.reuse ;  /* 0x00000005a3a37c23 */ /* 0x100fe200080008a5 */
[--C-:B0-----:R-:W-:Y:S01]  /*e1b0*/  FFMA R173, R158, UR5, -R165.reuse ;  /* 0x000000059ead7c23 */ /* 0x101fe200080008a5 */
[--C-:B------:R-:W-:Y:S02]  /*e1c0*/  FFMA R166, R166, UR5, -R165.reuse ;  /* 0x00000005a6a67c23 */ /* 0x100fe400080008a5 */
[----:B------:R0:W-:Y:S01]  /*e1d0*/  MUFU.EX2 R158, R172 ;  /* 0x000000ac009e7308 */ /* 0x0001e20000000800 */
[--C-:B------:R-:W-:Y:S01]  /*e1e0*/  FFMA R167, R167, UR5, -R165.reuse ;  /* 0x00000005a7a77c23 */ /* 0x100fe200080008a5 */
[----:B------:R-:W-:Y:S01]  /*e1f0*/  FMUL R5, R173, 1.4426950216293334961 ;  /* 0x3fb8aa3bad057820 */ /* 0x000fe20000400000 */
[--C-:B------:R-:W-:Y:S01]  /*e200*/  FFMA R170, R170, UR5, -R165.reuse ;  /* 0x00000005aaaa7c23 */ /* 0x100fe200080008a5 */
[--C-:B------:R-:W-:Y:S01]  /*e210*/  FFMA R171, R171, UR5, -R165.reuse ;  /* 0x00000005abab7c23 */ /* 0x100fe200080008a5 */
[----:B------:R-:W-:Y:S01]  /*e220*/  FFMA R210, R210, UR5, -R165 ;  /* 0x00000005d2d27c23 */ /* 0x000fe200080008a5 */
[--C-:B------:R-:W-:Y:S01]  /*e230*/  FFMA R223, R196, UR5, -R221.reuse ;  /* 0x00000005c4df7c23 */ /* 0x100fe200080008dd */
        /* <DEDUP_REMOVED lines=17> */
[--C-:B0-----:R-:W-:Y:S01]  /*e350*/  FFMA R172, R206, UR5, -R165.reuse ;  /* 0x00000005ceac7c23 */ /* 0x101fe200080008a5 */
        /* <DEDUP_REMOVED lines=13> */
[----:B------:R-:W-:Y:S01]  /*e430*/  FMUL R12, R159, 1.4426950216293334961 ;  /* 0x3fb8aa3b9f0c7820 */ /* 0x000fe20000400000 */
[----:B------:R-:W-:Y:S01]  /*e440*/  FMUL R13, R162, 1.4426950216293334961 ;  /* 0x3fb8aa3ba20d7820 */ /* 0x000fe20000400000 */
[----:B------:R-:W-:Y:S01]  /*e450*/  FMUL R14, R163, 1.4426950216293334961 ;  /* 0x3fb8aa3ba30e7820 */ /* 0x000fe20000400000 */
        /* <DEDUP_REMOVED lines=56> */
[----:B------:R-:W0:Y:S08]  /*e7e0*/  MUFU.EX2 R11, R11 ;  /* 0x0000000b000b7308 */ /* 0x000e300000000800 */
[----:B------:R-:W-:Y:S08]  /*e7f0*/  MUFU.EX2 R2, R176 ;  /* 0x000000b000027308 */ /* 0x000ff00000000800 */
        /* <DEDUP_REMOVED lines=20> */
[----:B------:R-:W3:Y:S08]  /*e940*/  MUFU.EX2 R12, R12 ;  /* 0x0000000c000c7308 */ /* 0x000ef00000000800 */
[----:B------:R-:W-:Y:S08]  /*e950*/  MUFU.EX2 R13, R13 ;  /* 0x0000000d000d7308 */ /* 0x000ff00000000800 */
[----:B------:R-:W4:Y:S08]  /*e960*/  MUFU.EX2 R14, R14 ;  /* 0x0000000e000e7308 */ /* 0x000f300000000800 */
        /* <DEDUP_REMOVED lines=8> */
[----:B------:R4:W-:Y:S08]  /*e9f0*/  MUFU.EX2 R204, R182 ;  /* 0x000000b600cc7308 */ /* 0x0009f00000000800 */
[----:B------:R4:W4:Y:S08]  /*ea00*/  MUFU.EX2 R205, R183 ;  /* 0x000000b700cd7308 */ /* 0x0009300000000800 */
[----:B------:R4:W-:Y:S08]  /*ea10*/  MUFU.EX2 R206, R186 ;  /* 0x000000ba00ce7308 */ /* 0x0009f00000000800 */
[----:B------:R4:W4:Y:S08]  /*ea20*/  MUFU.EX2 R207, R187 ;  /* 0x000000bb00cf7308 */ /* 0x0009300000000800 */
[----:B------:R4:W-:Y:S08]  /*ea30*/  MUFU.EX2 R208, R190 ;  /* 0x000000be00d07308 */ /* 0x0009f00000000800 */
        /* <DEDUP_REMOVED lines=12> */
[----:B------:R-:W4:Y:S01]  /*eb00*/  MUFU.EX2 R16, R215 ;  /* 0x000000d700107308 */ /* 0x000f220000000800 */
[-C--:B-1----:R-:W-:Y:S01]  /*eb10*/  FMUL R24, R24, R154.reuse ;  /* 0x0000009a18187220 */ /* 0x082fe20000400000 */
[-C--:B------:R-:W-:Y:S01]  /*eb20*/  FMUL R25, R25, R154.reuse ;  /* 0x0000009a19197220 */ /* 0x080fe20000400000 */
        /* <DEDUP_REMOVED lines=61> */
[----:B------:R-:W-:Y:S01]  /*ef00*/  FMUL R149, R149, R154 ;  /* 0x0000009a95957220 */ /* 0x000fe20000400000 */
[-C--:B0-----:R-:W-:Y:S01]  /*ef10*/  FMUL R26, R26, R11.reuse ;  /* 0x0000000b1a1a7220 */ /* 0x081fe20000400000 */
        /* <DEDUP_REMOVED lines=63> */
[----:B------:R-:W-:-:S02]  /*f310*/  F2FP.F16.F32.PACK_AB R172, R230, R252 ;  /* 0x000000fce6ac723e */ /* 0x000fc400000000ff */
[----:B--2---:R-:W-:Y:S02]  /*f320*/  F2FP.F16.F32.PACK_AB R174, R236, R244 ;  /* 0x000000f4ecae723e */ /* 0x004fe400000000ff */
[----:B------:R-:W-:Y:S02]  /*f330*/  F2FP.F16.F32.PACK_AB R173, R158, R155 ;  /* 0x0000009b9ead723e */ /* 0x000fe400000000ff */
[----:B---3--:R-:W-:Y:S02]  /*f340*/  F2FP.F16.F32.PACK_AB R175, R12, R5 ;  /* 0x000000050caf723e */ /* 0x008fe400000000ff */
[----:B------:R-:W-:Y:S02]  /*f350*/  F2FP.F16.F32.PACK_AB R176, R231, R228 ;  /* 0x000000e4e7b0723e */ /* 0x000fe400000000ff */
[----:B----4-:R-:W-:Y:S02]  /*f360*/  F2FP.F16.F32.PACK_AB R177, R14, R13 ;  /* 0x0000000d0eb1723e */ /* 0x010fe400000000ff */
[----:B------:R-:W-:-:S02]  /*f370*/  F2FP.F16.F32.PACK_AB R178, R237, R235 ;  /* 0x000000ebedb2723e */ /* 0x000fc400000000ff */
[----:B------:R-:W-:Y:S02]  /*f380*/  F2FP.F16.F32.PACK_AB R179, R159, R15 ;  /* 0x0000000f9fb3723e */ /* 0x000fe400000000ff */
[----:B------:R-:W-:Y:S02]  /*f390*/  F2FP.F16.F32.PACK_AB R180, R241, R239 ;  /* 0x000000eff1b4723e */ /* 0x000fe400000000ff */
[----:B------:R-:W-:Y:S02]  /*f3a0*/  F2FP.F16.F32.PACK_AB R181, R163, R162 ;  /* 0x000000a2a3b5723e */ /* 0x000fe400000000ff */
[----:B------:R-:W-:Y:S02]  /*f3b0*/  F2FP.F16.F32.PACK_AB R182, R245, R243 ;  /* 0x000000f3f5b6723e */ /* 0x000fe400000000ff */
[----:B------:R-:W-:Y:S02]  /*f3c0*/  F2FP.F16.F32.PACK_AB R183, R167, R166 ;  /* 0x000000a6a7b7723e */ /* 0x000fe400000000ff */
        /* <DEDUP_REMOVED lines=19> */
[----:B------:R-:W-:Y:S01]  /*f500*/  F2FP.F16.F32.PACK_AB R203, R16, R210 ;  /* 0x000000d210cb723e */ /* 0x000fe200000000ff */
[----:B------:R-:W-:Y:S06]  /*f510*/  BAR.SYNC.DEFER_BLOCKING 0x0 ;  /* 0x0000000000007b1d */ /* 0x000fec0000010000 */
[----:B------:R-:W-:-:S06]  /*f520*/  WARPGROUP.ARRIVE ;  /* 0x00000000000079c5 */ /* 0x000fcc0000000000 */
[----:B------:R-:W-:-:S15]  /*f530*/  HGMMA.64x256x16.F32 R24, R172, gdesc[UR8], R24 ;  /* 0x03e00008ac187df0 */ /* 0x000fde0008700818 */
[----:B------:R-:W-:-:S13]  /*f540*/  NOP ;  /* 0x0000000000007918 */ /* 0x000fda0000000000 */
[----:B------:R-:W-:-:S15]  /*f550*/  HGMMA.64x256x16.F32 R24, R176, gdesc[UR12], R24 ;  /* 0x03e0000cb0187df0 */ /* 0x000fde0008700818 */
[----:B------:R-:W-:-:S13]  /*f560*/  NOP ;  /* 0x0000000000007918 */ /* 0x000fda0000000000 */
[----:B------:R-:W-:-:S15]  /*f570*/  HGMMA.64x256x16.F32 R24, R180, gdesc[UR16], R24 ;  /* 0x03e00010b4187df0 */ /* 0x000fde0008700818 */
[----:B------:R-:W-:-:S13]  /*f580*/  NOP ;  /* 0x0000000000007918 */ /* 0x000fda0000000000 */
[----:B------:R-:W-:-:S15]  /*f590*/  HGMMA.64x256x16.F32 R24, R184, gdesc[UR20], R24 ;  /* 0x03e00014b8187df0 */ /* 0x000fde0008700818 */
[----:B------:R-:W-:-:S13]  /*f5a0*/  NOP ;  /* 0x0000000000007918 */ /* 0x000fda0000000000 */
[----:B------:R-:W-:Y:S01]  /*f5b0*/  HGMMA.64x256x16.F32 R24, R188, gdesc[UR28], R24 ;  /* 0x03e0001cbc187df0 */ /* 0x000fe20008700818 */
[----:B------:R-:W-:-:S04]  /*f5c0*/  FADD R17, R252, R230 ;  /* 0x000000e6fc117221 */ /* 0x000fc80000000000 */
[----:B------:R-:W-:-:S04]  /*f5d0*/  FADD R17, R244, R17 ;  /* 0x00000011f4117221 */ /* 0x000fc80000000000 */
[----:B------:R-:W-:-:S04]  /*f5e0*/  FADD R17, R236, R17 ;  /* 0x00000011ec117221 */ /* 0x000fc80000000000 */
[----:B------:R-:W-:-:S04]  /*f5f0*/  FADD R17, R228, R17 ;  /* 0x00000011e4117221 */ /* 0x000fc80000000000 */
[----:B------:R-:W-:-:S04]  /*f600*/  FADD R17, R231, R17 ;  /* 0x00000011e7117221 */ /* 0x000fc80000000000 */
[----:B------:R-:W-:-:S04]  /*f610*/  FADD R17, R235, R17 ;  /* 0x00000011eb117221 */ /* 0x000fc80000000000 */
[----:B------:R-:W-:-:S04]  /*f620*/  FADD R17, R237, R17 ;  /* 0x00000011ed117221 */ /* 0x000fc80000000000 */
[----:B------:R-:W-:-:S04]  /*f630*/  FADD R17, R239, R17 ;  /* 0x00000011ef117221 */ /* 0x000fc80000000000 */
[----:B------:R-:W-:Y:S01]  /*f640*/  FADD R17, R241, R17 ;  /* 0x00000011f1117221 */ /* 0x000fe20000000000 */
[----:B------:R-:W-:Y:S03]  /*f650*/  HGMMA.64x256x16.F32 R24, R192, gdesc[UR32], R24 ;  /* 0x03e00020c0187df0 */ /* 0x000fe60008700818 */
[----:B------:R-:W-:-:S04]  /*f660*/  FADD R17, R243, R17 ;  /* 0x00000011f3117221 */ /* 0x000fc80000000000 */
[----:B------:R-:W-:Y:S01]  /*f670*/  FADD R17, R245, R17 ;  /* 0x00000011f5117221 */ /* 0x000fe20000000000 */
[----:B------:R-:W-:-:S03]  /*f680*/  FADD R155, R155, R158 ;  /* 0x0000009e9b9b7221 */ /* 0x000fc60000000000 */
[----:B------:R-:W-:Y:S01]  /*f690*/  FADD R17, R2, R17 ;  /* 0x0000001102117221 */ /* 0x000fe20000000000 */
[----:B------:R-:W-:Y:S01]  /*f6a0*/  FADD R155, R5, R155 ;  /* 0x0000009b059b7221 */ /* 0x000fe20000000000 */
[----:B------:R-:W2:Y:S02]  /*f6b0*/  LDL.LU R2, [R1+0x68c] ;  /* 0x00068c0001027983 */ /* 0x000ea40000300800 */
[----:B------:R-:W-:Y:S01]  /*f6c0*/  FADD R17, R4, R17 ;  /* 0x0000001104117221 */ /* 0x000fe20000000000 */
[----:B------:R-:W-:Y:S01]  /*f6d0*/  FADD R155, R12, R155 ;  /* 0x0000009b0c9b7221 */ /* 0x000fe20000000000 */
[----:B------:R0:W5:Y:S02]  /*f6e0*/  LDL.LU R4, [R1+0x688] ;  /* 0x0006880001047983 */ /* 0x0001640000300800 */
[----:B------:R-:W-:Y:S01]  /*f6f0*/  FADD R17, R3, R17 ;  /* 0x0000001103117221 */ /* 0x000fe20000000000 */
[----:B------:R-:W-:Y:S01]  /*f700*/  FADD R155, R13, R155 ;  /* 0x0000009b0d9b7221 */ /* 0x000fe20000000000 */
[----:B------:R-:W3:Y:S01]  /*f710*/  LDL.LU R3, [R1+0x684] ;  /* 0x0006840001037983 */ /* 0x000ee20000300800 */
[----:B------:R-:W1:Y:S01]  /*f720*/  LDC R13, c[0x0][0x280] ;  /* 0x0000a000ff0d7b82 */ /* 0x000e620000000800 */
[----:B------:R-:W-:Y:S01]  /*f730*/  FADD R17, R218, R17 ;  /* 0x00000011da117221 */ /* 0x000fe20000000000 */
[----:B------:R-:W-:Y:S01]  /*f740*/  FADD R155, R14, R155 ;  /* 0x0000009b0e9b7221 */ /* 0x000fe20000000000 */
[----:B------:R0:W5:Y:S02]  /*f750*/  LDL.LU R218, [R1+0x680] ;  /* 0x0006800001da7983 */ /* 0x0001640000300800 */
[----:B------:R-:W-:Y:S01]  /*f760*/  FADD R17, R219, R17 ;  /* 0x00000011db117221 */ /* 0x000fe20000000000 */
[----:B------:R-:W-:Y:S01]  /*f770*/  FADD R155, R15, R155 ;  /* 0x0000009b0f9b7221 */ /* 0x000fe20000000000 */
[----:B------:R0:W5:Y:S02]  /*f780*/  LDL.LU R219, [R1+0x67c] ;  /* 0x00067c0001db7983 */ /* 0x0001640000300800 */
[----:B------:R-:W-:-:S02]  /*f790*/  FADD R17, R217, R17 ;  /* 0x00000011d9117221 */ /* 0x000fc40000000000 */
[----:B------:R-:W3:Y:S04]  /*f7a0*/  LDL.LU R217, [R1+0x678] ;  /* 0x0006780001d97983 */ /* 0x000ee80000300800 */
[----:B------:R-:W4:Y:S04]  /*f7b0*/  LDL.LU R15, [R1+0x248] ;  /* 0x00024800010f7983 */ /* 0x000f280000300800 */
[----:B------:R-:W2:Y:S04]  /*f7c0*/  LDL.LU R14, [R1+0x148] ;  /* 0x00014800010e7983 */ /* 0x000ea80000300800 */
[----:B------:R-:W3:Y:S01]  /*f7d0*/  LDL R12, [R1+0x654] ;  /* 0x00065400010c7983 */ /* 0x000ee20000100800 */
        /* <DEDUP_REMOVED lines=11> */
[----:B------:R-:W-:-:S03]  /*f890*/  FADD R17, R251, R17 ;  /* 0x00000011fb117221 */ /* 0x000fc60000000000 */
        /* <DEDUP_REMOVED lines=25> */
[----:B------:R-:W-:Y:S03]  /*fa30*/  HGMMA.64x256x16.F32 R24, R200, gdesc[UR40], R24, gsb0 ;  /* 0x03e00028c8187df0 */ /* 0x000fe60008000818 */
[----:B------:R-:W-:Y:S01]  /*fa40*/  FADD R155, R210, R155 ;  /* 0x0000009bd29b7221 */ /* 0x000fe20000000000 */
[----:B------:R-:W-:-:S03]  /*fa50*/  FADD R17, R169, R17 ;  /* 0x00000011a9117221 */ /* 0x000fc60000000000 */
[----:B------:R-:W-:Y:S02]  /*fa60*/  FADD R155, R16, R155 ;  /* 0x0000009b109b7221 */ /* 0x000fe40000000000 */
[----:B------:R-:W0:Y:S04]  /*fa70*/  SHFL.BFLY PT, R6, R17, 0x2, 0x1f ;  /* 0x0c401f0011067f89 */ /* 0x000e2800000e0000 */
[----:B------:R-:W1:Y:S01]  /*fa80*/  SHFL.BFLY PT, R5, R155, 0x2, 0x1f ;  /* 0x0c401f009b057f89 */ /* 0x000e6200000e0000 */
[----:B0-----:R-:W-:Y:S01]  /*fa90*/  FADD R6, R17, R6 ;  /* 0x0000000611067221 */ /* 0x001fe20000000000 */
[----:B-1----:R-:W-:-:S04]  /*faa0*/  FADD R5, R155, R5 ;  /* 0x000000059b057221 */ /* 0x002fc80000000000 */
[----:B------:R-:W0:Y:S04]  /*fab0*/  SHFL.BFLY PT, R8, R6, 0x1, 0x1f ;  /* 0x0c201f0006087f89 */ /* 0x000e2800000e0000 */
[----:B------:R-:W1:Y:S01]  /*fac0*/  SHFL.BFLY PT, R7, R5, 0x1, 0x1f ;  /* 0x0c201f0005077f89 */ /* 0x000e6200000e0000 */
[----:B------:R-:W-:Y:S01]  /*fad0*/  UIADD3 UR60, UR60, 0x80, URZ ;  /* 0x000000803c3c7890 */ /* 0x000fe2000fffe03f */
[----:B0-----:R-:W-:Y:S01]  /*fae0*/  FADD R8, R6, R8 ;  /* 0x0000000806087221 */ /* 0x001fe20000000000 */
[----:B-1----:R-:W-:-:S03]  /*faf0*/  FADD R7, R5, R7 ;  /* 0x0000000705077221 */ /* 0x002fc60000000000 */
[----:B----4-:R-:W-:Y:S01]  /*fb00*/  FFMA R15, R154, R15, R8 ;  /* 0x0000000f9a0f7223 */ /* 0x010fe20000000008 */
[----:B--2---:R-:W-:-:S04]  /*fb10*/  FFMA R14, R11, R14, R7 ;  /* 0x0000000e0b0e7223 */ /* 0x004fc80000000007 */
[----:B------:R0:W-:Y:S04]  /*fb20*/  STL [R1+0x248], R15 ;  /* 0x0002480f01007387 */ /* 0x0001e80000100800 */
[----:B------:R0:W-:Y:S04]  /*fb30*/  STL [R1+0x148], R14 ;  /* 0x0001480e01007387 */ /* 0x0001e80000100800 */
[----:B------:R0:W-:Y:S04]  /*fb40*/  STL [R1+0x114], R221 ;  /* 0x000114dd01007387 */ /* 0x0001e80000100800 */
[----:B------:R0:W-:Y:S01]  /*fb50*/  STL [R1+0x144], R165 ;  /* 0x000144a501007387 */ /* 0x0001e20000100800 */
[----:B------:R-:W-:Y:S01]  /*fb60*/  ISETP.LE.AND P0, PT, R13, UR60, PT ;  /* 0x0000003c0d007c0c */ /* 0x000fe2000bf03270 */
[----:B---3--:R-:W-:Y:S01]  /*fb70*/  IMAD R2, R12, 0x80, R2 ;  /* 0x000000800c027824 */ /* 0x008fe200078e0202 */
[----:B------:R-:W-:Y:S01]  /*fb80*/  LEA R3, R217, R3, 0x7 ;  /* 0x00000003d9037211 */ /* 0x000fe200078e38ff */
[----:B------:R-:W-:-:S02]  /*fb90*/  IMAD.MOV.U32 R6, RZ, RZ, R221 ;  /* 0x000000ffff067224 */ /* 0x000fc400078e00dd */
[----:B------:R-:W-:Y:S01]  /*fba0*/  IMAD.MOV.U32 R5, RZ, RZ, R165 ;  /* 0x000000ffff057224 */ /* 0x000fe200078e00a5 */
[----:B------:R-:W-:-:S07]  /*fbb0*/  WARPGROUP.DEPBAR.LE gsb0, 0x0 ;  /* 0x00008000000079c5 */ /* 0x000fce0000010000 */
[----:B0-----:R-:W-:Y:S05]  /*fbc0*/  @!P0 BRA `(.L_x_1) ;  /* 0xffffff6c00108947 */ /* 0x001fea000383ffff */
.L_x_0:
[----:B------:R-:W2:Y:S01]  /*fbd0*/  LDL.LU R0, [R1+0x148] ;  /* 0x0001480001007983 */ /* 0x000ea20000300800 */
[----:B------:R-:W-:Y:S01]  /*fbe0*/  FMUL R2, R151, 0.25 ;  /* 0x3e80000097027820 */ /* 0x000fe20000400000 */
[----:B------:R-:W-:Y:S01]  /*fbf0*/  FMUL R3, R150, 0.25 ;  /* 0x3e80000096037820 */ /* 0x000fe20000400000 */
[----:B-----5:R-:W-:Y:S01]  /*fc00*/  FMUL R4, R143, 0.25 ;  /* 0x3e8000008f047820 */ /* 0x020fe20000400000 */
[----:B------:R-:W3:Y:S01]  /*fc10*/  LDL.LU R10, [R1+0x248] ;  /* 0x00024800010a7983 */ /* 0x000ee20000300800 */
[----:B------:R-:W-:Y:S01]  /*fc20*/  FMUL R7, R26, 0.25 ;  /* 0x3e8000001a077820 */ /* 0x000fe20000400000 */
[----:B------:R-:W-:Y:S01]  /*fc30*/  FMUL R8, R39, 0.25 ;  /* 0x3e80000027087820 */ /* 0x000fe20000400000 */
[----:B------:R-:W-:Y:S01]  /*fc40*/  FMUL R166, R109, 0.25 ;  /* 0x3e8000006da67820 */ /* 0x000fe20000400000 */
[----:B------:R-:W0:Y:S01]  /*fc50*/  S2R R248, SR_TID.X ;  /* 0x0000000000f87919 */ /* 0x000e220000002100 */
[----:B------:R-:W-:Y:S01]  /*fc60*/  FMUL R21, R100, 0.25 ;  /* 0x3e80000064157820 */ /* 0x000fe20000400000 */
        /* <DEDUP_REMOVED lines=30> */
[----:B0-----:R-:W-:Y:S01]  /*fe50*/  LOP3.LUT R245, R248, 0x8, RZ, 0xc0, !PT ;  /* 0x00000008f8f57812 */ /* 0x001fe200078ec0ff */
[----:B------:R-:W-:Y:S01]  /*fe60*/  FMUL R177, R44, 0.25 ;  /* 0x3e8000002cb17820 */ /* 0x000fe20000400000 */
[----:B------:R-:W-:Y:S01]  /*fe70*/  FMUL R179, R40, 0.25 ;  /* 0x3e80000028b37820 */ /* 0x000fe20000400000 */
[----:B------:R-:W-:Y:S01]  /*fe80*/  FMUL R181, R36, 0.25 ;  /* 0x3e80000024b57820 */ /* 0x000fe20000400000 */
[----:B------:R-:W-:Y:S01]  /*fe90*/  FMUL R186, R33, 0.25 ;  /* 0x3e80000021ba7820 */ /* 0x000fe20000400000 */
[----:B------:R-:W-:Y:S01]  /*fea0*/  FMUL R187, R32, 0.25 ;  /* 0x3e80000020bb7820 */ /* 0x000fe20000400000 */
[C---:B------:R-:W-:Y:S01]  /*feb0*/  LOP3.LUT R244, R248.reuse, 0xff, RZ, 0xc0, !PT ;  /* 0x000000fff8f47812 */ /* 0x040fe200078ec0ff */
[----:B------:R-:W0:Y:S01]  /*fec0*/  S2R R246, SR_CTAID.X ;  /* 0x0000000000f67919 */ /* 0x000e220000002500 */
[----:B------:R-:W1:Y:S01]  /*fed0*/  S2UR UR10, SR_CTAID.Y ;  /* 0x00000000000a79c3 */ /* 0x000e620000002600 */
[----:B------:R-:W-:Y:S01]  /*fee0*/  LOP3.LUT R247, R248, 0x7f, RZ, 0xc0, !PT ;  /* 0x0000007ff8f77812 */ /* 0x000fe200078ec0ff */
[----:B------:R-:W-:Y:S01]  /*fef0*/  ULDC.64 UR8, c[0x0][0x270] ;  /* 0x00009c0000087ab9 */ /* 0x000fe20000000a00 */
[----:B------:R-:W-:Y:S01]  /*ff00*/  LEA R244, R244, UR4, 0x4 ;  /* 0x00000004f4f47c11 */ /* 0x000fe2000f8e20ff */
[----:B-1----:R-:W-:-:S02]  /*ff10*/  UIMAD UR8, UR10, UR8, URZ ;  /* 0x000000080a0872a4 */ /* 0x002fc4000f8e023f */
[----:B0-----:R-:W-:Y:S02]  /*ff20*/  IMAD R246, R246, 0x80, R247 ;  /* 0x00000080f6f67824 */ /* 0x001fe400078e02f7 */
[----:B------:R-:W-:Y:S01]  /*ff30*/  BAR.SYNC.DEFER_BLOCKING 0x0 ;  /* 0x0000000000007b1d */ /* 0x000fe20000010000 */
[C---:B--2---:R-:W-:Y:S01]  /*ff40*/  FSETP.GT.AND P0, PT, |R0|.reuse, 8.50705917302346158658e+37, PT ;  /* 0x7e8000000000780b */ /* 0x044fe20003f04200 */
[C---:B------:R-:W-:Y:S01]  /*ff50*/  FMUL R183, R0.reuse, 8388608 ;  /* 0x4b00000000b77820 */ /* 0x040fe20000400000 */
[----:B------:R-:W-:Y:S02]  /*ff60*/  FSETP.GEU.AND P4, PT, |R0|, 1.175494350822287508e-38, PT ;  /* 0x008000000000780b */ /* 0x000fe40003f8e200 */
[----:B------:R-:W-:Y:S01]  /*ff70*/  FSEL R151, R2, R151, P0 ;  /* 0x0000009702977208 */ /* 0x000fe20000000000 */
[----:B------:R-:W-:Y:S01]  /*ff80*/  FMUL R2, R147, 0.25 ;  /* 0x3e80000093027820 */ /* 0x000fe20000400000 */
        /* <DEDUP_REMOVED lines=54> */
[----:B------:R-:W-:Y:S01]  /*102f0*/  FSETP.GEU.AND P3, PT, R0, 1.175494350822287508e-38, PT ;  /* 0x008000000000780b */ /* 0x000fe20003f6e000 */
[----:B---3--:R-:W-:Y:S01]  /*10300*/  IMAD.MOV.U32 R163, RZ, RZ, R10 ;  /* 0x000000ffffa37224 */ /* 0x008fe200078e000a */
[----:B------:R-:W-:Y:S01]  /*10310*/  FSEL R122, R7, R122, P0 ;  /* 0x0000007a077a7208 */ /* 0x000fe20000000000 */
[----:B------:R-:W-:Y:S01]  /*10320*/  FMUL R7, R114, 0.25 ;  /* 0x3e80000072077820 */ /* 0x000fe20000400000 */
[----:B------:R-:W-:Y:S01]  /*10330*/  FSEL R87, R2, R87, P0 ;  /* 0x0000005702577208 */ /* 0x000fe20000000000 */
[----:B------:R-:W-:Y:S01]  /*10340*/  FMUL R2, R79, 0.25 ;  /* 0x3e8000004f027820 */ /* 0x000fe20000400000 */
[----:B------:R-:W-:Y:S01]  /*10350*/  FSEL R90, R3, R90, P0 ;  /* 0x0000005a035a7208 */ /* 0x000fe20000000000 */
[----:B------:R-:W-:Y:S01]  /*10360*/  FMUL R3, R86, 0.25 ;  /* 0x3e80000056037820 */ /* 0x000fe20000400000 */
[----:B------:R-:W-:Y:S01]  /*10370*/  FSEL R183, R183, R0, !P3 ;  /* 0x00000000b7b77208 */ /* 0x000fe20005800000 */
[----:B------:R-:W-:Y:S01]  /*10380*/  @P0 FMUL R0, R0, 0.25 ;  /* 0x3e80000000000820 */ /* 0x000fe20000400000 */
[----:B------:R-:W-:Y:S01]  /*10390*/  FSEL R79, R2, R79, P0 ;  /* 0x0000004f024f7208 */ /* 0x000fe20000000000 */
[----:B------:R-:W-:Y:S01]  /*103a0*/  FMUL R2, R75, 0.25 ;  /* 0x3e8000004b027820 */ /* 0x000fe20000400000 */
[----:B------:R-:W-:Y:S01]  /*103b0*/  FSEL R83, R4, R83, P0 ;  /* 0x0000005304537208 */ /* 0x000fe20000000000 */
[----:B------:R-:W-:Y:S01]  /*103c0*/  FMUL R4, R71, 0.25 ;  /* 0x3e80000047047820 */ /* 0x000fe20000400000 */
[----:B------:R-:W-:Y:S01]  /*103d0*/  FSEL R114, R7, R114, P0 ;  /* 0x0000007207727208 */ /* 0x000fe20000000000 */
[----:B------:R-:W-:Y:S01]  /*103e0*/  FMUL R7, R102, 0.25 ;  /* 0x3e80000066077820 */ /* 0x000fe20000400000 */
[----:B------:R-:W-:Y:S01]  /*103f0*/  FSEL R86, R3, R86, P0 ;  /* 0x0000005603567208 */ /* 0x000fe20000000000 */
[----:B------:R-:W-:Y:S01]  /*10400*/  @!P4 FMUL R0, R0, 16777216 ;  /* 0x4b8000000000c820 */ /* 0x000fe20000400000 */
[----:B------:R-:W-:Y:S01]  /*10410*/  FSEL R75, R2, R75, P0 ;  /* 0x0000004b024b7208 */ /* 0x000fe20000000000 */
[----:B------:R-:W-:Y:S01]  /*10420*/  FMUL R3, R78, 0.25 ;  /* 0x3e8000004e037820 */ /* 0x000fe20000400000 */
[----:B------:R-:W-:Y:S01]  /*10430*/  FMUL R2, R67, 0.25 ;  /* 0x3e80000043027820 */ /* 0x000fe20000400000 */
[C---:B------:R-:W-:Y:S01]  /*10440*/  FMUL R182, R163.reuse, 8388608 ;  /* 0x4b000000a3b67820 */ /* 0x040fe20000400000 */
[----:B------:R-:W-:Y:S01]  /*10450*/  FSETP.GEU.AND P2, PT, R163, 1.175494350822287508e-38, PT ;  /* 0x00800000a300780b */ /* 0x000fe20003f4e000 */
[----:B------:R-:W0:Y:S01]  /*10460*/  MUFU.RCP R193, R0 ;  /* 0x0000000000c17308 */ /* 0x000e220000001000 */
[----:B------:R-:W-:Y:S01]  /*10470*/  FSEL R71, R4, R71, P0 ;  /* 0x0000004704477208 */ /* 0x000fe20000000000 */
[----:B------:R-:W-:Y:S01]  /*10480*/  FMUL R4, R63, 0.25 ;  /* 0x3e8000003f047820 */ /* 0x000fe20000400000 */
[----:B------:R-:W-:Y:S01]  /*10490*/  FSETP.GT.AND P1, PT, |R163|, 8.50705917302346158658e+37, PT ;  /* 0x7e800000a300780b */ /* 0x000fe20003f24200 */
[----:B------:R-:W-:Y:S01]  /*104a0*/  @!P4 FMUL R26, R26, 16777216 ;  /* 0x4b8000001a1ac820 */ /* 0x000fe20000400000 */
[----:B------:R-:W-:Y:S01]  /*104b0*/  FSEL R102, R7, R102, P0 ;  /* 0x0000006607667208 */ /* 0x000fe20000000000 */
[----:B------:R-:W-:Y:S01]  /*104c0*/  FMUL R7, R94, 0.25 ;  /* 0x3e8000005e077820 */ /* 0x000fe20000400000 */
[----:B------:R-:W-:Y:S01]  /*104d0*/  FSEL R78, R3, R78, P0 ;  /* 0x0000004e034e7208 */ /* 0x000fe20000000000 */
[----:B------:R-:W-:Y:S01]  /*104e0*/  FMUL R3, R70, 0.25 ;  /* 0x3e80000046037820 */ /* 0x000fe20000400000 */
[----:B------:R-:W-:Y:S01]  /*104f0*/  FSEL R67, R2, R67, P0 ;  /* 0x0000004302437208 */ /* 0x000fe20000000000 */
[----:B------:R-:W-:Y:S01]  /*10500*/  FMUL R2, R59, 0.25 ;  /* 0x3e8000003b027820 */ /* 0x000fe20000400000 */
[----:B------:R-:W-:Y:S01]  /*10510*/  FSEL R182, R182, R163, !P2 ;  /* 0x000000a3b6b67208 */ /* 0x000fe20005000000 */
[----:B------:R-:W-:Y:S01]  /*10520*/  @!P4 FMUL R102, R102, 16777216 ;  /* 0x4b8000006666c820 */ /* 0x000fe20000400000 */
[----:B------:R-:W-:Y:S01]  /*10530*/  FSEL R185, RZ, -23, P2 ;  /* 0xc1b80000ffb97808 */ /* 0x000fe20001000000 */
[----:B------:R-:W-:Y:S01]  /*10540*/  @!P4 FMUL R103, R103, 16777216 ;  /* 0x4b8000006767c820 */ /* 0x000fe20000400000 */
[C---:B------:R-:W-:Y:S01]  /*10550*/  FSETP.GEU.AND P2, PT, |R163|.reuse, 1.175494350822287508e-38, PT ;  /* 0x00800000a300780b */ /* 0x040fe20003f4e200 */
        /* <DEDUP_REMOVED lines=15> */
[----:B------:R-:W-:Y:S01]  /*10650*/  FMUL R7, R74, 0.25 ;  /* 0x3e8000004a077820 */ /* 0x000fe20000400000 */
[----:B------:R-:W-:Y:S01]  /*10660*/  FSEL R66, R3, R66, P0 ;  /* 0x0000004203427208 */ /* 0x000fe20000000000 */
[----:B------:R-:W-:Y:S01]  /*10670*/  @!P4 FMUL R157, R157, 16777216 ;  /* 0x4b8000009d9dc820 */ /* 0x000fe20000400000 */
[----:B------:R-:W-:Y:S01]  /*10680*/  FMUL R3, R58, 0.25 ;  /* 0x3e8000003a037820 */ /* 0x000fe20000400000 */
[----:B------:R-:W-:Y:S01]  /*10690*/  @!P2 FMUL R163, R163, 16777216 ;  /* 0x4b800000a3a3a820 */ /* 0x000fe20000400000 */
[----:B------:R-:W-:Y:S01]  /*106a0*/  FSEL R155, R4, R43, P0 ;  /* 0x0000002b049b7208 */ /* 0x000fe20000000000 */
[----:B0-----:R-:W-:Y:S01]  /*106b0*/  FMUL R191, R193, R59 ;  /* 0x0000003bc1bf7220 */ /* 0x001fe20000400000 */
[----:B------:R-:W-:Y:S01]  /*106c0*/  FSEL R55, R2, R55, P0 ;  /* 0x0000003702377208 */ /* 0x000fe20000000000 */
[----:B------:R-:W-:Y:S01]  /*106d0*/  FMUL R4, R35, 0.25 ;  /* 0x3e80000023047820 */ /* 0x000fe20000400000 */
[----:B------:R-:W-:Y:S01]  /*106e0*/  FMUL R59, R193, R157 ;  /* 0x0000009dc13b7220 */ /* 0x000fe20000400000 */
[----:B------:R-:W-:Y:S01]  /*106f0*/  FSEL R74, R7, R74, P0 ;  /* 0x0000004a074a7208 */ /* 0x000fe20000000000 */
[----:B------:R-:W-:Y:S01]  /*10700*/  FMUL R2, R47, 0.25 ;  /* 0x3e8000002f027820 */ /* 0x000fe20000400000 */
[----:B------:R-:W-:Y:S01]  /*10710*/  FMUL R157, R193, R26 ;  /* 0x0000001ac19d7220 */ /* 0x000fe20000400000 */
[----:B------:R-:W-:Y:S01]  /*10720*/  FMUL R7, R62, 0.25 ;  /* 0x3e8000003e077820 */ /* 0x000fe20000400000 */
[----:B------:R-:W-:Y:S01]  /*10730*/  FSEL R58, R3, R58, P0 ;  /* 0x0000003a033a7208 */ /* 0x000fe20000000000 */
[----:B------:R-:W0:Y:S01]  /*10740*/  MUFU.RCP R26, R163 ;  /* 0x000000a3001a7308 */ /* 0x000e220000001000 */
[----:B------:R-:W-:Y:S01]  /*10750*/  FMUL R3, R50, 0.25 ;  /* 0x3e80000032037820 */ /* 0x000fe20000400000 */
[----:B------:R-:W-:Y:S01]  /*10760*/  FSEL R166, R166, R109, P1 ;  /* 0x0000006da6a67208 */ /* 0x000fe20000800000 */
[----:B------:R-:W-:Y:S01]  /*10770*/  VIADD R109, R182, 0xc0cafb0d ;  /* 0xc0cafb0db66d7836 */ /* 0x000fe20000000000 */
        /* <DEDUP_REMOVED lines=11> */
[----:B------:R-:W-:Y:S01]  /*10830*/  VIADD R108, R183, 0xc0cafb0d ;  /* 0xc0cafb0db76c7836 */ /* 0x000fe20000000000 */
[----:B------:R-:W-:Y:S01]  /*10840*/  LOP3.LUT R109, R109, 0xff800000, RZ, 0xc0, !PT ;  /* 0xff8000006d6d7812 */ /* 0x000fe200078ec0ff */
[----:B------:R-:W-:Y:S01]  /*10850*/  @!P4 FMUL R51, R51, 16777216 ;  /* 0x4b8000003333c820 */ /* 0x000fe20000400000 */
[----:B------:R-:W-:Y:S01]  /*10860*/  FSEL R96, R21, R96, P1 ;  /* 0x0000006015607208 */ /* 0x000fe20000800000 */
[----:B------:R-:W-:Y:S01]  /*10870*/  @!P4 FMUL R152, R152, 16777216 ;  /* 0x4b8000009898c820 */ /* 0x000fe20000400000 */
[----:B------:R-:W-:Y:S01]  /*10880*/  FSEL R60, R43, R60, P1 ;  /* 0x0000003c2b3c7208 */ /* 0x000fe20000800000 */
[----:B------:R-:W-:Y:S01]  /*10890*/  FMUL R43, R56, 0.25 ;  /* 0x3e800000382b7820 */ /* 0x000fe20000400000 */
[----:B------:R-:W-:Y:S01]  /*108a0*/  FSEL R72, R35, R72, P1 ;  /* 0x0000004823487208 */ /* 0x000fe20000800000 */
[----:B------:R-:W-:Y:S01]  /*108b0*/  @!P4 FMUL R155, R155, 16777216 ;  /* 0x4b8000009b9bc820 */ /* 0x000fe20000400000 */
[----:B------:R-:W-:Y:S01]  /*108c0*/  FSEL R52, R47, R52, P1 ;  /* 0x000000342f347208 */ /* 0x000fe20000800000 */
[----:B------:R-:W-:Y:S01]  /*108d0*/  FMUL R195, R193, R51 ;  /* 0x00000033c1c37220 */ /* 0x000fe20000400000 */
[----:B------:R-:W-:Y:S01]  /*108e0*/  FSEL R54, R7, R54, P0 ;  /* 0x0000003607367208 */ /* 0x000fe20000000000 */
[----:B------:R-:W-:Y:S01]  /*108f0*/  FMUL R7, R42, 0.25 ;  /* 0x3e8000002a077820 */ /* 0x000fe20000400000 */
[----:B------:R-:W-:Y:S01]  /*10900*/  LOP3.LUT R108, R108, 0xff800000, RZ, 0xc0, !PT ;  /* 0xff8000006c6c7812 */ /* 0x000fe200078ec0ff */
[----:B------:R-:W-:Y:S01]  /*10910*/  IMAD.IADD R51, R182, 0x1, -R109 ;  /* 0x00000001b6337824 */ /* 0x000fe200078e0a6d */
[----:B------:R-:W-:Y:S01]  /*10920*/  FSEL R171, R171, R80, P1 ;  /* 0x00000050abab7208 */ /* 0x000fe20000800000 */
[----:B------:R-:W-:Y:S01]  /*10930*/  @!P2 FMUL R96, R96, 16777216 ;  /* 0x4b8000006060a820 */ /* 0x000fe20000400000 */
[----:B------:R-:W-:Y:S01]  /*10940*/  FSEL R180, R180, R37, P1 ;  /* 0x00000025b4b47208 */ /* 0x000fe20000800000 */
[----:B------:R-:W-:Y:S01]  /*10950*/  @!P2 FMUL R72, R72, 16777216 ;  /* 0x4b8000004848a820 */ /* 0x000fe20000400000 */
[----:B------:R-:W-:Y:S01]  /*10960*/  FSEL R56, R43, R56, P1 ;  /* 0x000000382b387208 */ /* 0x000fe20000800000 */
[C---:B------:R-:W-:Y:S01]  /*10970*/  FMUL R197, R193.reuse, R152 ;  /* 0x00000098c1c57220 */ /* 0x040fe20000400000 */
[----:B------:R-:W-:Y:S01]  /*10980*/  LOP3.LUT R37, R248, 0x7, RZ, 0xc0, !PT ;  /* 0x00000007f8257812 */ /* 0x000fe200078ec0ff */
[----:B------:R-:W-:Y:S01]  /*10990*/  FMUL R201, R193, R155 ;  /* 0x0000009bc1c97220 */ /* 0x000fe20000400000 */
[----:B------:R-:W-:Y:S01]  /*109a0*/  @!P2 FMUL R52, R52, 16777216 ;  /* 0x4b8000003434a820 */ /* 0x000fe20000400000 */
[----:B------:R-:W-:Y:S01]  /*109b0*/  FMUL R3, R46, 0.25 ;  /* 0x3e8000002e037820 */ /* 0x000fe20000400000 */
[----:B------:R-:W-:-:S02]  /*109c0*/  IMAD.MOV.U32 R152, RZ, RZ, 0x3dc6b27f ;  /* 0x3dc6b27fff987424 */ /* 0x000fc400078e00ff */
[----:B------:R-:W-:Y:S01]  /*109d0*/  FADD R51, R51, -1 ;  /* 0xbf80000033337421 */ /* 0x000fe20000000000 */
[----:B------:R-:W-:Y:S01]  /*109e0*/  IMAD.IADD R155, R183, 0x1, -R108 ;  /* 0x00000001b79b7824 */ /* 0x000fe200078e0a6c */
[----:B------:R-:W-:Y:S01]  /*109f0*/  FSEL R156, R7, R42, P0 ;  /* 0x0000002a079c7208 */ /* 0x000fe20000000000 */
[----:B0-----:R-:W-:Y:S01]  /*10a00*/  FMUL R194, R26, R96 ;  /* 0x000000601ac27220 */ /* 0x001fe20000400000 */
[----:B------:R-:W-:Y:S01]  /*10a10*/  FSEL R173, R173, R76, P1 ;  /* 0x0000004cadad7208 */ /* 0x000fe20000800000 */
[----:B------:R-:W-:Y:S01]  /*10a20*/  FMUL R7, R34, 0.25 ;  /* 0x3e80000022077820 */ /* 0x000fe20000400000 */
[----:B------:R-:W-:Y:S01]  /*10a30*/  FSEL R178, R178, R41, P1 ;  /* 0x00000029b2b27208 */ /* 0x000fe20000800000 */
[----:B------:R-:W-:Y:S01]  /*10a40*/  @!P2 FMUL R171, R171, 16777216 ;  /* 0x4b800000ababa820 */ /* 0x000fe20000400000 */
[----:B------:R-:W-:Y:S01]  /*10a50*/  LEA R76, R37, UR4, 0x4 ;  /* 0x00000004254c7c11 */ /* 0x000fe2000f8e20ff */
[----:B------:R-:W-:Y:S01]  /*10a60*/  FMUL R96, R26, R72 ;  /* 0x000000481a607220 */ /* 0x000fe20000400000 */
[----:B------:R-:W-:-:S02]  /*10a70*/  IMAD.SHL.U32 R41, R248, 0x4, RZ ;  /* 0x00000004f8297824 */ /* 0x000fc400078e00ff */
[----:B------:R-:W-:Y:S01]  /*10a80*/  @!P2 FMUL R56, R56, 16777216 ;  /* 0x4b8000003838a820 */ /* 0x000fe20000400000 */
[----:B------:R-:W-:Y:S01]  /*10a90*/  FMUL R72, R26, R52 ;  /* 0x000000341a487220 */ /* 0x000fe20000400000 */
[----:B------:R-:W-:Y:S01]  /*10aa0*/  FADD R155, R155, -1 ;  /* 0xbf8000009b9b7421 */ /* 0x000fe20000000000 */
[----:B------:R-:W-:Y:S01]  /*10ab0*/  FFMA.FTZ R52, R51, R152, -0.16845393180847167969 ;  /* 0xbe2c7f3033347423 */ /* 0x000fe20000010098 */
[----:B------:R-:W-:Y:S01]  /*10ac0*/  FSEL R154, R3, R46, P0 ;  /* 0x0000002e039a7208 */ /* 0x000fe20000000000 */
[----:B------:R-:W-:Y:S01]  /*10ad0*/  FMUL R3, R38, 0.25 ;  /* 0x3e80000026037820 */ /* 0x000fe20000400000 */
[----:B------:R-:W-:Y:S01]  /*10ae0*/  FMUL R8, R31, 0.25 ;  /* 0x3e8000001f087820 */ /* 0x000fe20000400000 */
[----:B------:R-:W-:Y:S01]  /*10af0*/  FSEL R101, R20, R101, P1 ;  /* 0x0000006514657208 */ /* 0x000fe20000800000 */
[C---:B------:R-:W-:Y:S01]  /*10b00*/  FMUL R203, R26.reuse, R171 ;  /* 0x000000ab1acb7220 */ /* 0x040fe20000400000 */
[----:B------:R-:W-:Y:S01]  /*10b10*/  FSEL R175, R175, R48, P1 ;  /* 0x00000030afaf7208 */ /* 0x000fe20000800000 */
[----:B------:R-:W-:Y:S01]  /*10b20*/  FMUL R20, R97, 0.25 ;  /* 0x3e80000061147820 */ /* 0x000fe20000400000 */
[----:B------:R-:W-:Y:S01]  /*10b30*/  FSEL R160, R7, R34, P0 ;  /* 0x0000002207a07208 */ /* 0x000fe20000000000 */
[----:B------:R-:W-:Y:S01]  /*10b40*/  IMAD R48, R37, -0x8, R76 ;  /* 0xfffffff825307824 */ /* 0x000fe200078e024c */
[----:B------:R-:W-:Y:S01]  /*10b50*/  FSEL R68, R39, R68, P1 ;  /* 0x0000004427447208 */ /* 0x000fe20000800000 */
[----:B------:R-:W-:Y:S01]  /*10b60*/  FMUL R171, R26, R56 ;  /* 0x000000381aab7220 */ /* 0x000fe20000400000 */
[----:B------:R-:W-:Y:S01]  /*10b70*/  FSEL R190, R190, R25, P1 ;  /* 0x00000019bebe7208 */ /* 0x000fe20000800000 */
[----:B------:R-:W-:Y:S01]  /*10b80*/  FMUL R34, R73, 0.25 ;  /* 0x3e80000049227820 */ /* 0x000fe20000400000 */
[----:B------:R-:W-:Y:S01]  /*10b90*/  FMUL R39, R64, 0.25 ;  /* 0x3e80000040277820 */ /* 0x000fe20000400000 */
[----:B------:R-:W-:Y:S01]  /*10ba0*/  LOP3.LUT R41, R41, 0x1c0, RZ, 0xc0, !PT ;  /* 0x000001c029297812 */ /* 0x000fe200078ec0ff */
[----:B------:R-:W-:-:S02]  /*10bb0*/  IMAD.SHL.U32 R25, R248, 0x8, RZ ;  /* 0x00000008f8197824 */ /* 0x000fc400078e00ff */
[----:B------:R-:W-:Y:S01]  /*10bc0*/  FFMA.FTZ R52, R51, R52, 0.1716887056827545166 ;  /* 0x3e2fcf2a33347423 */ /* 0x000fe20000010034 */
[----:B------:R-:W-:Y:S01]  /*10bd0*/  FFMA.FTZ R56, R155, R152, -0.16845393180847167969 ;  /* 0xbe2c7f309b387423 */ /* 0x000fe20000010098 */
[----:B------:R-:W-:Y:S01]  /*10be0*/  FMUL R7, R148, 0.25 ;  /* 0x3e80000094077820 */ /* 0x000fe20000400000 */
[----:B------:R-:W-:Y:S01]  /*10bf0*/  FMUL R50, R53, 0.25 ;  /* 0x3e80000035327820 */ /* 0x000fe20000400000 */
[----:B------:R-:W-:Y:S01]  /*10c00*/  IMAD R80, R245, 0x100, R76 ;  /* 0x00000100f5507824 */ /* 0x000fe200078e024c */
[----:B------:R-:W-:Y:S01]  /*10c10*/  FSEL R158, R3, R38, P0 ;  /* 0x00000026039e7208 */ /* 0x000fe20000000000 */
[----:B------:R-:W-:Y:S01]  /*10c20*/  FFMA.FTZ R52, R51, R52, -0.17900948226451873779 ;  /* 0xbe374e4333347423 */ /* 0x000fe20000010034 */
[----:B------:R-:W-:Y:S01]  /*10c30*/  FSEL R161, R8, R31, P0 ;  /* 0x0000001f08a17208 */ /* 0x000fe20000000000 */
[----:B------:R-:W-:Y:S01]  /*10c40*/  FFMA.FTZ R56, R155, R56, 0.1716887056827545166 ;  /* 0x3e2fcf2a9b387423 */ /* 0x000fe20000010038 */
[----:B------:R-:W-:Y:S01]  /*10c50*/  FSEL R162, R9, R30, P0 ;  /* 0x0000001e09a27208 */ /* 0x000fe20000000000 */
[----:B------:R-:W-:Y:S01]  /*10c60*/  @!P4 FMUL R95, R95, 16777216 ;  /* 0x4b8000005f5fc820 */ /* 0x000fe20000400000 */
[----:B------:R-:W-:Y:S01]  /*10c70*/  FSEL R164, R164, R27, P0 ;  /* 0x0000001ba4a47208 */ /* 0x000fe20000000000 */
[----:B------:R-:W-:Y:S01]  /*10c80*/  @!P4 FMUL R94, R94, 16777216 ;  /* 0x4b8000005e5ec820 */ /* 0x000fe20000400000 */
[----:B------:R-:W-:Y:S01]  /*10c90*/  FSEL R93, R22, R93, P1 ;  /* 0x0000005d165d7208 */ /* 0x000fe20000800000 */
[----:B------:R-:W-:Y:S01]  /*10ca0*/  @!P4 FMUL R67, R67, 16777216 ;  /* 0x4b8000004343c820 */ /* 0x000fe20000400000 */
[----:B------:R-:W-:Y:S01]  /*10cb0*/  FSEL R169, R169, R84, P1 ;  /* 0x00000054a9a97208 */ /* 0x000fe20000800000 */
[----:B------:R-:W-:Y:S01]  /*10cc0*/  @!P4 FMUL R99, R99, 16777216 ;  /* 0x4b8000006363c820 */ /* 0x000fe20000400000 */
[----:B------:R-:W-:Y:S01]  /*10cd0*/  I2FP.F32.S32 R76, R109 ;  /* 0x0000006d004c7245 */ /* 0x000fe20000201400 */
[----:B------:R-:W-:Y:S01]  /*10ce0*/  @!P4 FMUL R98, R98, 16777216 ;  /* 0x4b8000006262c820 */ /* 0x000fe20000400000 */
[----:B------:R-:W-:Y:S01]  /*10cf0*/  FSEL R97, R20, R97, P1 ;  /* 0x0000006114617208 */ /* 0x000fe20000800000 */
[----:B------:R-:W-:Y:S01]  /*10d00*/  @!P4 FMUL R75, R75, 16777216 ;  /* 0x4b8000004b4bc820 */ /* 0x000fe20000400000 */
[----:B------:R-:W-:Y:S01]  /*10d10*/  FSEL R170, R170, R81, P1 ;  /* 0x00000051aaaa7208 */ /* 0x000fe20000800000 */
[----:B------:R-:W-:Y:S01]  /*10d20*/  @!P4 FMUL R74, R74, 16777216 ;  /* 0x4b8000004a4ac820 */ /* 0x000fe20000400000 */
[----:B------:R-:W-:Y:S01]  /*10d30*/  IADD3 R84, R41, R48, RZ ;  /* 0x0000003029547210 */ /* 0x000fe20007ffe0ff */
[----:B------:R-:W-:Y:S01]  /*10d40*/  @!P4 FMUL R66, R66, 16777216 ;  /* 0x4b8000004242c820 */ /* 0x000fe20000400000 */
[----:B------:R-:W-:Y:S01]  /*10d50*/  FSEL R73, R34, R73, P1 ;  /* 0x0000004922497208 */ /* 0x000fe20000800000 */
[----:B------:R-:W-:Y:S01]  /*10d60*/  @!P4 FMUL R63, R63, 16777216 ;  /* 0x4b8000003f3fc820 */ /* 0x000fe20000400000 */
[----:B------:R-:W-:Y:S01]  /*10d70*/  FSEL R64, R39, R64, P1 ;  /* 0x0000004027407208 */ /* 0x000fe20000800000 */
[----:B------:R-:W-:Y:S01]  /*10d80*/  @!P4 FMUL R71, R71, 16777216 ;  /* 0x4b8000004747c820 */ /* 0x000fe20000400000 */
[----:B------:R-:W-:Y:S01]  /*10d90*/  LOP3.LUT R25, R25, 0x780, RZ, 0xc0, !PT ;  /* 0x0000078019197812 */ /* 0x000fe200078ec0ff */
[----:B------:R-:W-:Y:S01]  /*10da0*/  @!P4 FMUL R70, R70, 16777216 ;  /* 0x4b8000004646c820 */ /* 0x000fe20000400000 */
        /* <DEDUP_REMOVED lines=11> */
[----:B------:R-:W-:Y:S01]  /*10e60*/  FFMA.FTZ R185, R76, 1.1920928955078125e-07, R185 ;  /* 0x340000004cb97823 */ /* 0x000fe200000100b9 */
[----:B------:R-:W-:Y:S01]  /*10e70*/  FSEL R168, R168, R85, P1 ;  /* 0x00000055a8a87208 */ /* 0x000fe20000800000 */
[----:B------:R-:W-:Y:S01]  /*10e80*/  @!P4 FMUL R151, R151, 16777216 ;  /* 0x4b8000009797c820 */ /* 0x000fe20000400000 */
[----:B------:R-:W-:Y:S01]  /*10e90*/  LEA.HI R245, R245, R84, RZ, 0x1f ;  /* 0x00000054f5f57211 */ /* 0x000fe200078ff8ff */
[----:B------:R-:W-:Y:S01]  /*10ea0*/  @!P4 FMUL R150, R150, 16777216 ;  /* 0x4b8000009696c820 */ /* 0x000fe20000400000 */
        /* <DEDUP_REMOVED lines=38> */
[----:B------:R-:W-:Y:S01]  /*11110*/  FMUL R77, R193, R102 ;  /* 0x00000066c14d7220 */ /* 0x000fe20000400000 */
[----:B------:R-:W-:Y:S01]  /*11120*/  @!P2 FMUL R93, R93, 16777216 ;  /* 0x4b8000005d5da820 */ /* 0x000fe20000400000 */
[----:B------:R-:W-:Y:S01]  /*11130*/  FFMA.FTZ R52, R51, R52, 0.20512372255325317383 ;  /* 0x3e520bf433347423 */ /* 0x000fe20000010034 */
[----:B------:R-:W-:Y:S01]  /*11140*/  FFMA.FTZ R56, R155, R56, -0.17900948226451873779 ;  /* 0xbe374e439b387423 */ /* 0x000fe20000010038 */
[----:B------:R-:W-:Y:S01]  /*11150*/  IADD3 R25, R25, R80, RZ ;  /* 0x0000005019197210 */ /* 0x000fe20007ffe0ff */
[C---:B------:R-:W-:Y:S01]  /*11160*/  FMUL R76, R193.reuse, R103 ;  /* 0x00000067c14c7220 */ /* 0x040fe20000400000 */
[C---:B------:R-:W-:Y:S01]  /*11170*/  FMUL R84, R193.reuse, R95 ;  /* 0x0000005fc1547220 */ /* 0x040fe20000400000 */
[C---:B------:R-:W-:Y:S01]  /*11180*/  FMUL R85, R193.reuse, R94 ;  /* 0x0000005ec1557220 */ /* 0x040fe20000400000 */
[----:B------:R-:W-:Y:S01]  /*11190*/  FMUL R102, R193, R67 ;  /* 0x00000043c1667220 */ /* 0x000fe20000400000 */
[----:B------:R-:W-:Y:S01]  /*111a0*/  @!P2 FMUL R97, R97, 16777216 ;  /* 0x4b8000006161a820 */ /* 0x000fe20000400000 */
[----:B------:R-:W-:Y:S01]  /*111b0*/  @!P2 FMUL R170, R170, 16777216 ;  /* 0x4b800000aaaaa820 */ /* 0x000fe20000400000 */
[C---:B------:R-:W-:Y:S01]  /*111c0*/  FMUL R80, R193.reuse, R99 ;  /* 0x00000063c1507220 */ /* 0x040fe20000400000 */
[C---:B------:R-:W-:Y:S01]  /*111d0*/  FMUL R81, R193.reuse, R98 ;  /* 0x00000062c1517220 */ /* 0x040fe20000400000 */
        /* <DEDUP_REMOVED lines=59> */
[----:B------:R-:W-:Y:S01]  /*11590*/  @!P2 FMUL R190, R190, 16777216 ;  /* 0x4b800000bebea820 */ /* 0x000fe20000400000 */
[C---:B------:R-:W-:Y:S01]  /*115a0*/  FMUL R196, R26.reuse, R93 ;  /* 0x0000005d1ac47220 */ /* 0x040fe20000400000 */
[----:B------:R-:W-:Y:S01]  /*115b0*/  FFMA.FTZ R52, R51, R52, -0.24046532809734344482 ;  /* 0xbe763c8b33347423 */ /* 0x000fe20000010034 */
[----:B------:R-:W-:Y:S01]  /*115c0*/  FFMA.FTZ R56, R155, R56, 0.20512372255325317383 ;  /* 0x3e520bf49b387423 */ /* 0x000fe20000010038 */
[C---:B------:R-:W-:Y:S01]  /*115d0*/  FMUL R193, R26.reuse, R97 ;  /* 0x000000611ac17220 */ /* 0x040fe20000400000 */
[C---:B------:R-:W-:Y:S01]  /*115e0*/  FMUL R93, R26.reuse, R170 ;  /* 0x000000aa1a5d7220 */ /* 0x040fe20000400000 */
[----:B------:R-:W-:Y:S01]  /*115f0*/  I2FP.F32.S32 R37, R108 ;  /* 0x0000006c00257245 */ /* 0x000fe20000201400 */
[C---:B------:R-:W-:Y:S01]  /*11600*/  FMUL R97, R26.reuse, R73 ;  /* 0x000000491a617220 */ /* 0x040fe20000400000 */
[----:B------:R-:W-:Y:S01]  /*11610*/  FMUL R170, R26, R64 ;  /* 0x000000401aaa7220 */ /* 0x000fe20000400000 */
[----:B------:R-:W-:Y:S01]  /*11620*/  FMUL R4, R149, 0.25 ;  /* 0x3e80000095047820 */ /* 0x000fe20000400000 */
[----:B------:R-:W-:Y:S01]  /*11630*/  FMUL R9, R140, 0.25 ;  /* 0x3e8000008c097820 */ /* 0x000fe20000400000 */
[----:B------:R-:W-:Y:S01]  /*11640*/  FMUL R10, R137, 0.25 ;  /* 0x3e800000890a7820 */ /* 0x000fe20000400000 */
[----:B------:R-:W-:Y:S01]  /*11650*/  FMUL R38, R69, 0.25 ;  /* 0x3e80000045267820 */ /* 0x000fe20000400000 */
[C---:B------:R-:W-:Y:S01]  /*11660*/  FMUL R108, R26.reuse, R148 ;  /* 0x000000941a6c7220 */ /* 0x040fe20000400000 */
[C---:B------:R-:W-:Y:S01]  /*11670*/  FMUL R64, R26.reuse, R60 ;  /* 0x0000003c1a407220 */ /* 0x040fe20000400000 */
[C---:B------:R-:W-:Y:S01]  /*11680*/  FMUL R73, R26.reuse, R53 ;  /* 0x000000351a497220 */ /* 0x040fe20000400000 */
[C---:B------:R-:W-:Y:S01]  /*11690*/  FMUL R53, R26.reuse, R188 ;  /* 0x000000bc1a357220 */ /* 0x040fe20000400000 */
[C---:B------:R-:W-:Y:S01]  /*116a0*/  FMUL R189, R26.reuse, R189 ;  /* 0x000000bd1abd7220 */ /* 0x040fe20000400000 */
[C---:B------:R-:W-:Y:S01]  /*116b0*/  FMUL R148, R26.reuse, R165 ;  /* 0x000000a51a947220 */ /* 0x040fe20000400000 */
[----:B------:R-:W-:Y:S01]  /*116c0*/  FFMA.FTZ R52, R51, R52, 0.28857114911079406738 ;  /* 0x3e93bf9933347423 */ /* 0x000fe20000010034 */
[----:B------:R-:W-:Y:S01]  /*116d0*/  FFMA.FTZ R60, R155, R56, -0.24046532809734344482 ;  /* 0xbe763c8b9b3c7423 */ /* 0x000fe20000010038 */
[----:B------:R-:W-:Y:S01]  /*116e0*/  FMUL R190, R26, R190 ;  /* 0x000000be1abe7220 */ /* 0x000fe20000400000 */
[----:B------:R-:W-:Y:S01]  /*116f0*/  FSEL R149, R4, R149, P1 ;  /* 0x0000009504957208 */ /* 0x000fe20000800000 */
[----:B------:R-:W-:Y:S01]  /*11700*/  FFMA.FTZ R56, R51, R52, -0.36067417263984680176 ;  /* 0xbeb8aa4933387423 */ /* 0x000fe20000010034 */
[----:B------:R-:W-:Y:S01]  /*11710*/  FSEL R140, R9, R140, P1 ;  /* 0x0000008c098c7208 */ /* 0x000fe20000800000 */
[----:B------:R-:W-:Y:S01]  /*11720*/  FFMA.FTZ R60, R155, R60, 0.28857114911079406738 ;  /* 0x3e93bf999b3c7423 */ /* 0x000fe2000001003c */
        /* <DEDUP_REMOVED lines=21> */
[----:B------:R-:W-:Y:S01]  /*11880*/  F2FP.F16.F32.PACK_AB R52, R189, R148 ;  /* 0x00000094bd34723e */ /* 0x000fe200000000ff */
[----:B------:R-:W-:Y:S01]  /*11890*/  FFMA.FTZ R56, R51, R56, 0.48089820146560668945 ;  /* 0x3ef6384a33387423 */ /* 0x000fe20000010038 */
[----:B------:R-:W-:Y:S01]  /*118a0*/  F2FP.F16.F32.PACK_AB R53, R53, R190 ;  /* 0x000000be3535723e */ /* 0x000fe200000000ff */
[----:B------:R-:W-:Y:S01]  /*118b0*/  FFMA.FTZ R60, R155, R60, -0.36067417263984680176 ;  /* 0xbeb8aa499b3c7423 */ /* 0x000fe2000001003c */
[----:B------:R-:W-:Y:S01]  /*118c0*/  F2FP.F16.F32.PACK_AB R54, R54, R157 ;  /* 0x0000009d3636723e */ /* 0x000fe200000000ff */
[----:B------:R-:W-:Y:S01]  /*118d0*/  FFMA.FTZ R56, R51, R56, -0.72134751081466674805 ;  /* 0xbf38aa3b33387423 */ /* 0x000fe20000010038 */
[----:B------:R-:W-:Y:S01]  /*118e0*/  F2FP.F16.F32.PACK_AB R55, R55, R154 ;  /* 0x0000009a3737723e */ /* 0x000fe200000000ff */
[----:B------:R-:W-:Y:S01]  /*118f0*/  FFMA.FTZ R60, R155, R60, 0.48089820146560668945 ;  /* 0x3ef6384a9b3c7423 */ /* 0x000fe2000001003c */
[----:B------:R-:W-:Y:S01]  /*11900*/  FSEL R145, R4, R145, P1 ;  /* 0x0000009104917208 */ /* 0x000fe20000800000 */
[----:B------:R-:W-:Y:S01]  /*11910*/  @!P2 FMUL R149, R149, 16777216 ;  /* 0x4b8000009595a820 */ /* 0x000fe20000400000 */
[----:B------:R-:W-:Y:S01]  /*11920*/  FSEL R144, R7, R144, P1 ;  /* 0x0000009007907208 */ /* 0x000fe20000800000 */
[----:B------:R0:W-:Y:S01]  /*11930*/  STSM.16.M88.4 [R25], R52 ;  /* 0x0000003419007844 */ /* 0x0001e20000000200 */
        /* <DEDUP_REMOVED lines=71> */
[----:B------:R-:W-:Y:S01]  /*11db0*/  FFMA.FTZ R60, R155, R60, -0.72134751081466674805 ;  /* 0xbf38aa3b9b3c7423 */ /* 0x000fe2000001003c */
[----:B------:R-:W-:Y:S01]  /*11dc0*/  ISETP.GE.U32.AND P1, PT, R182, 0x7f800000, PT ;  /* 0x7f800000b600780c */ /* 0x000fe20003f26070 */
[C---:B------:R-:W-:Y:S01]  /*11dd0*/  FMUL R164, R26.reuse, R100 ;  /* 0x000000641aa47220 */ /* 0x040fe20000400000 */
[----:B------:R-:W-:Y:S01]  /*11de0*/  ISETP.GE.U32.AND P2, PT, R183, 0x7f800000, PT ;  /* 0x7f800000b700780c */ /* 0x000fe20003f46070 */
[----:B------:R-:W-:Y:S01]  /*11df0*/  FMUL R56, R51, R56 ;  /* 0x0000003833387220 */ /* 0x000fe20000400000 */
[----:B------:R-:W-:Y:S01]  /*11e00*/  FMUL R60, R155, R60 ;  /* 0x0000003c9b3c7220 */ /* 0x000fe20000400000 */
[----:B------:R-:W-:Y:S01]  /*11e10*/  FSEL R184, RZ, -23, P3 ;  /* 0xc1b80000ffb87808 */ /* 0x000fe20001800000 */
[C---:B------:R-:W-:Y:S01]  /*11e20*/  FMUL R200, R26.reuse, R169 ;  /* 0x000000a91ac87220 */ /* 0x040fe20000400000 */
[----:B------:R-:W-:Y:S01]  /*11e30*/  FFMA.FTZ R56, R51, 1.4426950216293334961, R56 ;  /* 0x3fb8aa3b33387823 */ /* 0x000fe20000010038 */
[----:B------:R-:W-:Y:S01]  /*11e40*/  FMUL R60, R155, R60 ;  /* 0x0000003c9b3c7220 */ /* 0x000fe20000400000 */
[C---:B------:R-:W-:Y:S01]  /*11e50*/  FMUL R100, R26.reuse, R69 ;  /* 0x000000451a647220 */ /* 0x040fe20000400000 */
[----:B------:R-:W-:Y:S01]  /*11e60*/  FFMA.FTZ R184, R37, 1.1920928955078125e-07, R184 ;  /* 0x3400000025b87823 */ /* 0x000fe200000100b8 */
[C---:B------:R-:W-:Y:S01]  /*11e70*/  FMUL R169, R26.reuse, R68 ;  /* 0x000000441aa97220 */ /* 0x040fe20000400000 */
[----:B------:R-:W-:Y:S01]  /*11e80*/  FFMA.FTZ R155, R155, 1.4426950216293334961, R60 ;  /* 0x3fb8aa3b9b9b7823 */ /* 0x000fe2000001003c */
[----:B------:R-:W-:Y:S01]  /*11e90*/  FADD R185, R185, R56 ;  /* 0x00000038b9b97221 */ /* 0x000fe20000000000 */
[C---:B------:R-:W-:Y:S01]  /*11ea0*/  FMUL R181, R26.reuse, R181 ;  /* 0x000000b51ab57220 */ /* 0x040fe20000400000 */
[----:B------:R-:W-:Y:S01]  /*11eb0*/  FMUL R68, R26, R187 ;  /* 0x000000bb1a447220 */ /* 0x000fe20000400000 */
[----:B------:R-:W-:-:S02]  /*11ec0*/  @P1 IMAD.MOV.U32 R69, RZ, RZ, 0x7f800000 ;  /* 0x7f800000ff451424 */ /* 0x000fc400078e00ff */
[----:B------:R-:W-:Y:S01]  /*11ed0*/  FADD R184, R184, R155 ;  /* 0x0000009bb8b87221 */ /* 0x000fe20000000000 */
[----:B------:R-:W-:Y:S01]  /*11ee0*/  @P2 IMAD.MOV.U32 R56, RZ, RZ, 0x7f800000 ;  /* 0x7f800000ff382424 */ /* 0x000fe200078e00ff */
[----:B------:R-:W-:Y:S01]  /*11ef0*/  F2FP.F16.F32.PACK_AB R58, R58, R71 ;  /* 0x000000473a3a723e */ /* 0x000fe200000000ff */
[----:B------:R-:W-:Y:S01]  /*11f00*/  @P1 FFMA.FTZ R185, R182, R69, +INF ;  /* 0x7f800000b6b91423 */ /* 0x000fe20000010045 */
[----:B------:R-:W-:Y:S01]  /*11f10*/  F2FP.F16.F32.PACK_AB R59, R59, R70 ;  /* 0x000000463b3b723e */ /* 0x000fe200000000ff */
[----:B------:R-:W-:Y:S01]  /*11f20*/  @P2 FFMA.FTZ R184, R183, R56, +INF ;  /* 0x7f800000b7b82423 */ /* 0x000fe20000010038 */
[----:B------:R-:W-:Y:S01]  /*11f30*/  F2FP.F16.F32.PACK_AB R56, R181, R68 ;  /* 0x00000044b538723e */ /* 0x000fe200000000ff */
[----:B------:R-:W-:Y:S01]  /*11f40*/  BAR.SYNC.DEFER_BLOCKING 0x0 ;  /* 0x0000000000007b1d */ /* 0x000fe20000010000 */
        /* <DEDUP_REMOVED lines=9> */
[----:B------:R-:W-:Y:S01]  /*11fe0*/  F2FP.F16.F32.PACK_AB R57, R57, R186 ;  /* 0x000000ba3939723e */ /* 0x000fe200000000ff */
[C---:B------:R-:W-:Y:S01]  /*11ff0*/  FMUL R61, R26.reuse, R178 ;  /* 0x000000b21a3d7220 */ /* 0x040fe20000400000 */
[----:B0-----:R-:W-:Y:S01]  /*12000*/  F2FP.F16.F32.PACK_AB R54, R63, R202 ;  /* 0x000000ca3f36723e */ /* 0x001fe200000000ff */
[----:B------:R-:W-:Y:S01]  /*12010*/  FMUL R177, R26, R177 ;  /* 0x000000b11ab17220 */ /* 0x000fe20000400000 */
[----:B------:R-:W-:Y:S01]  /*12020*/  F2FP.F16.F32.PACK_AB R55, R62, R201 ;  /* 0x000000c93e37723e */ /* 0x000fe200000000ff */
[----:B------:R-:W-:Y:S01]  /*12030*/  FMUL R160, R26, R179 ;  /* 0x000000b31aa07220 */ /* 0x000fe20000400000 */
[----:B------:R-:W-:Y:S01]  /*12040*/  F2FP.F16.F32.PACK_AB R53, R176, R61 ;  /* 0x0000003db035723e */ /* 0x000fe200000000ff */
[C---:B------:R-:W-:Y:S01]  /*12050*/  FMUL R174, R26.reuse, R174 ;  /* 0x000000ae1aae7220 */ /* 0x040fe20000400000 */
[----:B------:R-:W-:Y:S01]  /*12060*/  FMUL R175, R26, R175 ;  /* 0x000000af1aaf7220 */ /* 0x000fe20000400000 */
[----:B------:R-:W-:Y:S01]  /*12070*/  F2FP.F16.F32.PACK_AB R74, R74, R197 ;  /* 0x000000c54a4a723e */ /* 0x000fe200000000ff */
[C---:B------:R-:W-:Y:S01]  /*12080*/  FMUL R172, R26.reuse, R172 ;  /* 0x000000ac1aac7220 */ /* 0x040fe20000400000 */
[----:B------:R-:W-:Y:S01]  /*12090*/  F2FP.F16.F32.PACK_AB R52, R177, R160 ;  /* 0x000000a0b134723e */ /* 0x000fe200000000ff */
[----:B------:R-:W-:Y:S01]  /*120a0*/  FMUL R173, R26, R173 ;  /* 0x000000ad1aad7220 */ /* 0x000fe20000400000 */
[----:B------:R-:W-:Y:S01]  /*120b0*/  F2FP.F16.F32.PACK_AB R72, R72, R175 ;  /* 0x000000af4848723e */ /* 0x000fe200000000ff */
[----:B------:R-:W0:Y:S01]  /*120c0*/  LDS.128 R68, [R244] ;  /* 0x00000000f4447984 */ /* 0x000e220000000c00 */
[----:B------:R-:W-:Y:S01]  /*120d0*/  F2FP.F16.F32.PACK_AB R73, R73, R174 ;  /* 0x000000ae4949723e */ /* 0x000fe200000000ff */
[----:B------:R-:W-:Y:S01]  /*120e0*/  FMUL R89, R26, R89 ;  /* 0x000000591a597220 */ /* 0x000fe20000400000 */
[----:B------:R-:W-:Y:S01]  /*120f0*/  F2FP.F16.F32.PACK_AB R75, R75, R195 ;  /* 0x000000c34b4b723e */ /* 0x000fe200000000ff */
[----:B------:R-:W-:Y:S01]  /*12100*/  BAR.SYNC.DEFER_BLOCKING 0x0 ;  /* 0x0000000000007b1d */ /* 0x000fe20000010000 */
[----:B------:R-:W-:Y:S01]  /*12110*/  F2FP.F16.F32.PACK_AB R64, R64, R171 ;  /* 0x000000ab4040723e */ /* 0x000fe200000000ff */
[C---:B------:R-:W-:Y:S01]  /*12120*/  FMUL R88, R26.reuse, R88 ;  /* 0x000000581a587220 */ /* 0x040fe20000400000 */
[----:B------:R-:W-:Y:S01]  /*12130*/  F2FP.F16.F32.PACK_AB R65, R65, R168 ;  /* 0x000000a84141723e */ /* 0x000fe200000000ff */
[----:B------:R-:W-:Y:S01]  /*12140*/  FMUL R166, R26, R166 ;  /* 0x000000a61aa67220 */ /* 0x000fe20000400000 */
[----:B------:R-:W-:-:S03]  /*12150*/  F2FP.F16.F32.PACK_AB R66, R66, R192 ;  /* 0x000000c04242723e */ /* 0x000fc600000000ff */
[----:B------:R-:W1:Y:S01]  /*12160*/  LDC R2, c[0x0][0x278] ;  /* 0x00009e00ff027b82 */ /* 0x000e620000000800 */
[----:B------:R-:W-:Y:S01]  /*12170*/  F2FP.F16.F32.PACK_AB R67, R67, R191 ;  /* 0x000000bf4343723e */ /* 0x000fe200000000ff */
[C---:B------:R-:W-:Y:S01]  /*12180*/  FMUL R167, R26.reuse, R167 ;  /* 0x000000a71aa77220 */ /* 0x040fe20000400000 */
[----:B------:R-:W-:Y:S01]  /*12190*/  SHF.R.U32.HI R3, RZ, 0x7, R248 ;  /* 0x00000007ff037819 */ /* 0x000fe200000116f8 */
[C---:B------:R-:W-:Y:S01]  /*121a0*/  FMUL R105, R26.reuse, R105 ;  /* 0x000000691a697220 */ /* 0x040fe20000400000 */
[C---:B------:R-:W-:Y:S01]  /*121b0*/  FMUL R104, R26.reuse, R104 ;  /* 0x000000681a687220 */ /* 0x040fe20000400000 */
[C---:B------:R-:W-:Y:S01]  /*121c0*/  FMUL R117, R26.reuse, R117 ;  /* 0x000000751a757220 */ /* 0x040fe20000400000 */
[----:B------:R-:W-:Y:S01]  /*121d0*/  SGXT.U32 R3, R3, 0x1 ;  /* 0x000000010303781a */ /* 0x000fe20000000000 */
        /* <DEDUP_REMOVED lines=10> */
[----:B------:R-:W-:Y:S01]  /*12280*/  STSM.16.M88.4 [R25], R56 ;  /* 0x0000003819007844 */ /* 0x000fe20000000200 */
[C---:B------:R-:W-:Y:S01]  /*12290*/  FMUL R141, R26.reuse, R141 ;  /* 0x0000008d1a8d7220 */ /* 0x040fe20000400000 */
[C---:B------:R-:W-:Y:S01]  /*122a0*/  FMUL R140, R26.reuse, R140 ;  /* 0x0000008c1a8c7220 */ /* 0x040fe20000400000 */
[C---:B------:R-:W-:Y:S01]  /*122b0*/  FMUL R137, R26.reuse, R137 ;  /* 0x000000891a897220 */ /* 0x040fe20000400000 */
[----:B------:R-:W-:Y:S01]  /*122c0*/  BAR.SYNC.DEFER_BLOCKING 0x0 ;  /* 0x0000000000007b1d */ /* 0x000fe20000010000 */
[----:B------:R-:W-:Y:S01]  /*122d0*/  FMUL R136, R26, R136 ;  /* 0x000000881a887220 */ /* 0x000fe20000400000 */
[----:B-1----:R-:W-:-:S02]  /*122e0*/  IMAD R3, R3, R2, RZ ;  /* 0x0000000203037224 */ /* 0x002fc400078e02ff */
[C---:B------:R-:W-:Y:S01]  /*122f0*/  FMUL R133, R26.reuse, R133 ;  /* 0x000000851a857220 */ /* 0x040fe20000400000 */
[C---:B------:R-:W-:Y:S01]  /*12300*/  FMUL R132, R26.reuse, R132 ;  /* 0x000000841a847220 */ /* 0x040fe20000400000 */
[C---:B------:R-:W-:Y:S01]  /*12310*/  FMUL R129, R26.reuse, R129 ;  /* 0x000000811a817220 */ /* 0x040fe20000400000 */
[----:B------:R-:W-:Y:S01]  /*12320*/  FMUL R128, R26, R128 ;  /* 0x000000801a807220 */ /* 0x000fe20000400000 */
[----:B------:R-:W-:Y:S02]  /*12330*/  LEA R4, R2, R3, 0x1 ;  /* 0x0000000302047211 */ /* 0x000fe400078e08ff */
[----:B------:R-:W-:Y:S02]  /*12340*/  F2FP.F16.F32.PACK_AB R108, R108, R144 ;  /* 0x000000906c6c723e */ /* 0x000fe400000000ff */
[----:B------:R-:W-:Y:S01]  /*12350*/  F2FP.F16.F32.PACK_AB R109, R109, R145 ;  /* 0x000000916d6d723e */ /* 0x000fe200000000ff */
[----:B------:R-:W-:Y:S01]  /*12360*/  IMAD R7, R2, 0x2, R4 ;  /* 0x0000000202077824 */ /* 0x000fe200078e0204 */
[----:B------:R-:W-:-:S02]  /*12370*/  FSETP.NEU.AND P0, PT, R182, RZ, PT ;  /* 0x000000ffb600720b */ /* 0x000fc40003f0d000 */
[----:B------:R-:W-:Y:S01]  /*12380*/  FSETP.NEU.AND P1, PT, R183, RZ, PT ;  /* 0x000000ffb700720b */ /* 0x000fe20003f2d000 */
[----:B------:R-:W-:Y:S01]  /*12390*/  IMAD R8, R2, 0x2, R7 ;  /* 0x0000000202087824 */ /* 0x000fe200078e0207 */
[----:B------:R-:W-:Y:S02]  /*123a0*/  FSEL R185, R185, -INF , P0 ;  /* 0xff800000b9b97808 */ /* 0x000fe40000000000 */
[----:B------:R-:W-:Y:S01]  /*123b0*/  FSEL R184, R184, -INF , P1 ;  /* 0xff800000b8b87808 */ /* 0x000fe20000800000 */
[C---:B------:R-:W-:Y:S01]  /*123c0*/  IMAD R199, R2.reuse, 0x2, R8 ;  /* 0x0000000202c77824 */ /* 0x040fe200078e0208 */
[----:B------:R-:W1:Y:S04]  /*123d0*/  LDS.128 R60, [R244] ;  /* 0x00000000f43c7984 */ /* 0x000e680000000c00 */
[----:B------:R-:W-:Y:S01]  /*123e0*/  LEA R9, R2, R199, 0x1 ;  /* 0x000000c702097211 */ /* 0x000fe200078e08ff */
[----:B------:R-:W-:Y:S01]  /*123f0*/  FFMA R5, R184, 0.69314718246459960938, R5 ;  /* 0x3f317218b8057823 */ /* 0x000fe20000000005 */
[----:B------:R-:W-:Y:S03]  /*12400*/  BAR.SYNC.DEFER_BLOCKING 0x0 ;  /* 0x0000000000007b1d */ /* 0x000fe60000010000 */
[----:B------:R-:W-:-:S04]  /*12410*/  IMAD R10, R2, 0x2, R9 ;  /* 0x00000002020a7824 */ /* 0x000fc800078e0209 */
[----:B------:R-:W-:-:S04]  /*12420*/  IMAD R11, R2, 0x2, R10 ;  /* 0x00000002020b7824 */ /* 0x000fc800078e020a */
[----:B------:R-:W-:-:S05]  /*12430*/  IMAD R12, R2, 0x2, R11 ;  /* 0x00000002020c7824 */ /* 0x000fca00078e020b */
[----:B------:R-:W-:-:S05]  /*12440*/  LEA R13, R2, R12, 0x1 ;  /* 0x0000000c020d7211 */ /* 0x000fca00078e08ff */
[C---:B------:R-:W-:Y:S01]  /*12450*/  IMAD R14, R2.reuse, 0x2, R13 ;  /* 0x00000002020e7824 */ /* 0x040fe200078e020d */
[----:B------:R-:W-:Y:S03]  /*12460*/  STSM.16.M88.4 [R25], R52 ;  /* 0x0000003419007844 */ /* 0x000fe60000000200 */
[C---:B------:R-:W-:Y:S01]  /*12470*/  IMAD R15, R2.reuse, 0x2, R14 ;  /* 0x00000002020f7824 */ /* 0x040fe200078e020e */
[----:B------:R-:W-:Y:S03]  /*12480*/  BAR.SYNC.DEFER_BLOCKING 0x0 ;  /* 0x0000000000007b1d */ /* 0x000fe60000010000 */
[----:B------:R-:W-:-:S05]  /*12490*/  IMAD R16, R2, 0x2, R15 ;  /* 0x0000000202107824 */ /* 0x000fca00078e020f */
[----:B------:R-:W-:-:S05]  /*124a0*/  LEA R17, R2, R16, 0x1 ;  /* 0x0000001002117211 */ /* 0x000fca00078e08ff */
[----:B------:R-:W-:-:S04]  /*124b0*/  IMAD R18, R2, 0x2, R17 ;  /* 0x0000000202127824 */ /* 0x000fc800078e0211 */
[----:B------:R-:W-:-:S04]  /*124c0*/  IMAD R19, R2, 0x2, R18 ;  /* 0x0000000202137824 */ /* 0x000fc800078e0212 */
[C---:B------:R-:W-:Y:S01]  /*124d0*/  IMAD R20, R2.reuse, 0x2, R19 ;  /* 0x0000000202147824 */ /* 0x040fe200078e0213 */
[----:B------:R-:W2:Y:S04]  /*124e0*/  LDS.128 R56, [R244] ;  /* 0x00000000f4387984 */ /* 0x000ea80000000c00 */
[C---:B------:R-:W-:Y:S01]  /*124f0*/  LEA R21, R2.reuse, R20, 0x1 ;  /* 0x0000001402157211 */ /* 0x040fe200078e08ff */
[----:B------:R-:W-:Y:S04]  /*12500*/  BAR.SYNC.DEFER_BLOCKING 0x0 ;  /* 0x0000000000007b1d */ /* 0x000fe80000010000 */
[----:B------:R-:W-:-:S04]  /*12510*/  IMAD R22, R2, 0x2, R21 ;  /* 0x0000000202167824 */ /* 0x000fc800078e0215 */
[----:B------:R-:W-:-:S04]  /*12520*/  IMAD R23, R2, 0x2, R22 ;  /* 0x0000000202177824 */ /* 0x000fc800078e0216 */
[----:B------:R-:W-:-:S05]  /*12530*/  IMAD R24, R2, 0x2, R23 ;  /* 0x0000000202187824 */ /* 0x000fca00078e0217 */
[----:B------:R-:W-:-:S05]  /*12540*/  LEA R27, R2, R24, 0x1 ;  /* 0x00000018021b7211 */ /* 0x000fca00078e08ff */
[C---:B------:R-:W-:Y:S01]  /*12550*/  IMAD R30, R2.reuse, 0x2, R27 ;  /* 0x00000002021e7824 */ /* 0x040fe200078e021b */
[----:B------:R3:W-:Y:S03]  /*12560*/  STSM.16.M88.4 [R25], R72 ;  /* 0x0000004819007844 */ /* 0x0007e60000000200 */
[C---:B------:R-:W-:Y:S01]  /*12570*/  IMAD R31, R2.reuse, 0x2, R30 ;  /* 0x00000002021f7824 */ /* 0x040fe200078e021e */
[----:B------:R-:W-:Y:S03]  /*12580*/  BAR.SYNC.DEFER_BLOCKING 0x0 ;  /* 0x0000000000007b1d */ /* 0x000fe60000010000 */
[----:B------:R-:W-:-:S05]  /*12590*/  IMAD R34, R2, 0x2, R31 ;  /* 0x0000000202227824 */ /* 0x000fca00078e021f */
[----:B------:R-:W-:-:S05]  /*125a0*/  LEA R35, R2, R34, 0x1 ;  /* 0x0000002202237211 */ /* 0x000fca00078e08ff */
[----:B------:R-:W-:Y:S01]  /*125b0*/  IMAD R38, R2, 0x2, R35 ;  /* 0x0000000202267824 */ /* 0x000fe200078e0223 */
[----:B---3--:R-:W-:Y:S02]  /*125c0*/  F2FP.F16.F32.PACK_AB R73, R100, R101 ;  /* 0x000000656449723e */ /* 0x008fe400000000ff */
[----:B------:R-:W-:Y:S01]  /*125d0*/  F2FP.F16.F32.PACK_AB R74, R99, R103 ;  /* 0x00000067634a723e */ /* 0x000fe200000000ff */
[----:B------:R-:W-:Y:S01]  /*125e0*/  IMAD R39, R2, 0x2, R38 ;  /* 0x0000000202277824 */ /* 0x000fe200078e0226 */
[----:B------:R-:W-:Y:S02]  /*125f0*/  F2FP.F16.F32.PACK_AB R75, R98, R102 ;  /* 0x00000066624b723e */ /* 0x000fe400000000ff */
[----:B------:R-:W-:Y:S01]  /*12600*/  F2FP.F16.F32.PACK_AB R72, R169, R170 ;  /* 0x000000aaa948723e */ /* 0x000fe200000000ff */
[C---:B------:R-:W-:Y:S01]  /*12610*/  IMAD R42, R2.reuse, 0x2, R39 ;  /* 0x00000002022a7824 */ /* 0x040fe200078e0227 */
[----:B------:R-:W3:Y:S04]  /*12620*/  LDS.128 R52, [R244] ;  /* 0x00000000f4347984 */ /* 0x000ee80000000c00 */
        /* <DEDUP_REMOVED lines=13> */
[----:B----4-:R-:W-:Y:S02]  /*12700*/  F2FP.F16.F32.PACK_AB R64, R173, R96 ;  /* 0x00000060ad40723e */ /* 0x010fe400000000ff */
[----:B------:R-:W-:Y:S01]  /*12710*/  F2FP.F16.F32.PACK_AB R65, R172, R97 ;  /* 0x00000061ac41723e */ /* 0x000fe200000000ff */
[----:B------:R-:W-:Y:S01]  /*12720*/  IMAD R28, R2, 0x2, R32 ;  /* 0x00000002021c7824 */ /* 0x000fe200078e0220 */
[----:B------:R-:W-:Y:S02]  /*12730*/  F2FP.F16.F32.PACK_AB R66, R78, R95 ;  /* 0x0000005f4e42723e */ /* 0x000fe400000000ff */
[----:B------:R-:W-:Y:S01]  /*12740*/  F2FP.F16.F32.PACK_AB R67, R79, R94 ;  /* 0x0000005e4f43723e */ /* 0x000fe200000000ff */
[----:B------:R-:W-:-:S04]  /*12750*/  IMAD R50, R2, 0x2, R28 ;  /* 0x0000000202327824 */ /* 0x000fc800078e021c */
[C---:B------:R-:W-:Y:S01]  /*12760*/  IMAD R49, R2.reuse, 0x2, R50 ;  /* 0x0000000202317824 */ /* 0x040fe200078e0232 */
[----:B------:R-:W4:Y:S01]  /*12770*/  LDS.128 R100, [R244] ;  /* 0x00000000f4647984 */ /* 0x000f220000000c00 */
[----:B------:R-:W-:Y:S03]  /*12780*/  BAR.SYNC.DEFER_BLOCKING 0x0 ;  /* 0x0000000000007b1d */ /* 0x000fe60000010000 */
[----:B------:R-:W-:-:S05]  /*12790*/  LEA R48, R2, R49, 0x1 ;  /* 0x0000003102307211 */ /* 0x000fca00078e08ff */
[----:B------:R-:W-:-:S04]  /*127a0*/  IMAD R41, R2, 0x2, R48 ;  /* 0x0000000202297824 */ /* 0x000fc800078e0230 */
[----:B------:R-:W-:-:S05]  /*127b0*/  IMAD R37, R2, 0x2, R41 ;  /* 0x0000000202257824 */ /* 0x000fca00078e0229 */
[----:B------:R-:W-:-:S05]  /*127c0*/  LEA R0, R2, R37, 0x1 ;  /* 0x0000002502007211 */ /* 0x000fca00078e08ff */
[C---:B------:R-:W-:Y:S01]  /*127d0*/  IMAD R153, R2.reuse, 0x2, R0 ;  /* 0x0000000202997824 */ /* 0x040fe200078e0200 */
[----:B------:R0:W-:Y:S04]  /*127e0*/  STSM.16.M88.4 [R25], R72 ;  /* 0x0000004819007844 */ /* 0x0001e80000000200 */
[C---:B------:R-:W-:Y:S01]  /*127f0*/  LEA R26, R2.reuse, R153, 0x1 ;  /* 0x00000099021a7211 */ /* 0x040fe200078e08ff */
[----:B------:R-:W-:Y:S04]  /*12800*/  BAR.SYNC.DEFER_BLOCKING 0x0 ;  /* 0x0000000000007b1d */ /* 0x000fe80000010000 */
[----:B------:R-:W-:-:S04]  /*12810*/  IMAD R152, R2, 0x2, R26 ;  /* 0x0000000202987824 */ /* 0x000fc800078e021a */
[----:B------:R-:W-:-:S04]  /*12820*/  IMAD R149, R2, 0x2, R152 ;  /* 0x0000000202957824 */ /* 0x000fc800078e0298 */
[----:B------:R-:W-:Y:S01]  /*12830*/  IMAD R148, R2, 0x2, R149 ;  /* 0x0000000202947824 */ /* 0x000fe200078e0295 */
[----:B0-----:R-:W-:Y:S02]  /*12840*/  F2FP.F16.F32.PACK_AB R73, R92, R93 ;  /* 0x0000005d5c49723e */ /* 0x001fe400000000ff */
[----:B------:R-:W-:Y:S02]  /*12850*/  F2FP.F16.F32.PACK_AB R72, R200, R203 ;  /* 0x000000cbc848723e */ /* 0x000fe400000000ff */
[----:B------:R-:W-:Y:S02]  /*12860*/  F2FP.F16.F32.PACK_AB R74, R86, R82 ;  /* 0x00000052564a723e */ /* 0x000fe400000000ff */
[----:B------:R-:W-:Y:S02]  /*12870*/  F2FP.F16.F32.PACK_AB R75, R87, R83 ;  /* 0x00000053574b723e */ /* 0x000fe400000000ff */
[C---:B------:R-:W-:Y:S01]  /*12880*/  LEA R51, R2.reuse, R148, 0x1 ;  /* 0x0000009402337211 */ /* 0x040fe200078e08ff */
[----:B------:R-:W0:Y:S04]  /*12890*/  LDS.128 R96, [R244] ;  /* 0x00000000f4607984 */ /* 0x000e280000000c00 */
[C---:B------:R-:W-:Y:S01]  /*128a0*/  IMAD R154, R2.reuse, 0x2, R51 ;  /* 0x00000002029a7824 */ /* 0x040fe200078e0233 */
[----:B------:R-:W-:Y:S04]  /*128b0*/  BAR.SYNC.DEFER_BLOCKING 0x0 ;  /* 0x0000000000007b1d */ /* 0x000fe80000010000 */
[----:B------:R-:W-:-:S05]  /*128c0*/  LEA R155, R2, R154, 0x1 ;  /* 0x0000009a029b7211 */ /* 0x000fca00078e08ff */
[----:B------:R-:W-:-:S04]  /*128d0*/  IMAD R158, R2, 0x2, R155 ;  /* 0x00000002029e7824 */ /* 0x000fc800078e029b */
[----:B------:R-:W-:-:S04]  /*128e0*/  IMAD R156, R2, 0x2, R158 ;  /* 0x00000002029c7824 */ /* 0x000fc800078e029e */
[----:B------:R-:W-:-:S05]  /*128f0*/  IMAD R157, R2, 0x2, R156 ;  /* 0x00000002029d7824 */ /* 0x000fca00078e029c */
[C---:B------:R-:W-:Y:S01]  /*12900*/  LEA R159, R2.reuse, R157, 0x1 ;  /* 0x0000009d029f7211 */ /* 0x040fe200078e08ff */
[----:B------:R1:W-:Y:S04]  /*12910*/  STSM.16.M88.4 [R25], R64 ;  /* 0x0000004019007844 */ /* 0x0003e80000000200 */
[C---:B------:R-:W-:Y:S01]  /*12920*/  IMAD R160, R2.reuse, 0x2, R159 ;  /* 0x0000000202a07824 */ /* 0x040fe200078e029f */
[----:B------:R-:W-:Y:S03]  /*12930*/  BAR.SYNC.DEFER_BLOCKING 0x0 ;  /* 0x0000000000007b1d */ /* 0x000fe60000010000 */
[----:B------:R-:W-:-:S04]  /*12940*/  IMAD R161, R2, 0x2, R160 ;  /* 0x0000000202a17824 */ /* 0x000fc800078e02a0 */
[----:B------:R-:W-:-:S05]  /*12950*/  IMAD R162, R2, 0x2, R161 ;  /* 0x0000000202a27824 */ /* 0x000fca00078e02a1 */
[----:B------:R-:W-:Y:S02]  /*12960*/  LEA R165, R2, R162, 0x1 ;  /* 0x000000a202a57211 */ /* 0x000fe400078e08ff */
[----:B-1----:R-:W-:Y:S02]  /*12970*/  F2FP.F16.F32.PACK_AB R64, R198, R88 ;  /* 0x00000058c640723e */ /* 0x002fe400000000ff */
[----:B------:R-:W-:Y:S01]  /*12980*/  F2FP.F16.F32.PACK_AB R65, R196, R89 ;  /* 0x00000059c441723e */ /* 0x000fe200000000ff */
[----:B------:R-:W-:Y:S01]  /*12990*/  IMAD R168, R2, 0x2, R165 ;  /* 0x0000000202a87824 */ /* 0x000fe200078e02a5 */
[----:B------:R-:W-:Y:S02]  /*129a0*/  F2FP.F16.F32.PACK_AB R66, R85, R90 ;  /* 0x0000005a5542723e */ /* 0x000fe400000000ff */
[----:B------:R-:W-:Y:S01]  /*129b0*/  F2FP.F16.F32.PACK_AB R67, R84, R91 ;  /* 0x0000005b5443723e */ /* 0x000fe200000000ff */
[----:B------:R-:W-:-:S04]  /*129c0*/  IMAD R169, R2, 0x2, R168 ;  /* 0x0000000202a97824 */ /* 0x000fc800078e02a8 */
[C---:B------:R-:W-:Y:S01]  /*129d0*/  IMAD R170, R2.reuse, 0x2, R169 ;  /* 0x0000000202aa7824 */ /* 0x040fe200078e02a9 */
[----:B------:R-:W1:Y:S01]  /*129e0*/  LDS.128 R92, [R244] ;  /* 0x00000000f45c7984 */ /* 0x000e620000000c00 */
[----:B------:R-:W-:Y:S03]  /*129f0*/  BAR.SYNC.DEFER_BLOCKING 0x0 ;  /* 0x0000000000007b1d */ /* 0x000fe60000010000 */
[----:B------:R-:W-:-:S05]  /*12a00*/  LEA R171, R2, R170, 0x1 ;  /* 0x000000aa02ab7211 */ /* 0x000fca00078e08ff */
[----:B------:R-:W-:-:S04]  /*12a10*/  IMAD R172, R2, 0x2, R171 ;  /* 0x0000000202ac7824 */ /* 0x000fc800078e02ab */
[----:B------:R-:W-:-:S04]  /*12a20*/  IMAD R173, R2, 0x2, R172 ;  /* 0x0000000202ad7824 */ /* 0x000fc800078e02ac */
[----:B------:R-:W-:-:S05]  /*12a30*/  IMAD R174, R2, 0x2, R173 ;  /* 0x0000000202ae7824 */ /* 0x000fca00078e02ad */
[C---:B------:R-:W-:Y:S01]  /*12a40*/  LEA R175, R2.reuse, R174, 0x1 ;  /* 0x000000ae02af7211 */ /* 0x040fe200078e08ff */
[----:B------:R2:W-:Y:S04]  /*12a50*/  STSM.16.M88.4 [R25], R72 ;  /* 0x0000004819007844 */ /* 0x0005e80000000200 */
[----:B------:R-:W-:Y:S01]  /*12a60*/  IMAD R176, R2, 0x2, R175 ;  /* 0x0000000202b07824 */ /* 0x000fe200078e02af */
[----:B------:R-:W-:Y:S01]  /*12a70*/  BAR.SYNC.DEFER_BLOCKING 0x0 ;  /* 0x0000000000007b1d */ /* 0x000fe20000010000 */
[----:B--2---:R-:W-:Y:S02]  /*12a80*/  F2FP.F16.F32.PACK_AB R72, R164, R194 ;  /* 0x000000c2a448723e */ /* 0x004fe400000000ff */
[----:B------:R-:W-:Y:S01]  /*12a90*/  IMAD R164, R2, 0x2, R176 ;  /* 0x0000000202a47824 */ /* 0x000fe200078e02b0 */
[----:B------:R-:W-:-:S02]  /*12aa0*/  F2FP.F16.F32.PACK_AB R73, R163, R193 ;  /* 0x000000c1a349723e */ /* 0x000fc400000000ff */
[----:B------:R-:W-:Y:S01]  /*12ab0*/  F2FP.F16.F32.PACK_AB R74, R77, R81 ;  /* 0x000000514d4a723e */ /* 0x000fe200000000ff */
[----:B------:R-:W-:Y:S01]  /*12ac0*/  IMAD R163, R2, 0x2, R164 ;  /* 0x0000000202a37824 */ /* 0x000fe200078e02a4 */
[----:B------:R-:W-:Y:S01]  /*12ad0*/  F2FP.F16.F32.PACK_AB R75, R76, R80 ;  /* 0x000000504c4b723e */ /* 0x000fe200000000ff */
[----:B------:R-:W2:Y:S01]  /*12ae0*/  LDS.128 R88, [R244] ;  /* 0x00000000f4587984 */ /* 0x000ea20000000c00 */
[----:B------:R-:W-:Y:S06]  /*12af0*/  BAR.SYNC.DEFER_BLOCKING 0x0 ;  /* 0x0000000000007b1d */ /* 0x000fec0000010000 */
[----:B------:R3:W-:Y:S02]  /*12b00*/  STSM.16.M88.4 [R25], R64 ;  /* 0x0000004019007844 */ /* 0x0007e40000000200 */
[----:B------:R-:W-:Y:S01]  /*12b10*/  BAR.SYNC.DEFER_BLOCKING 0x0 ;  /* 0x0000000000007b1d */ /* 0x000fe20000010000 */
[----:B---3--:R-:W-:-:S02]  /*12b20*/  F2FP.F16.F32.PACK_AB R64, R167, R104 ;  /* 0x00000068a740723e */ /* 0x008fc400000000ff */
[----:B------:R-:W-:Y:S02]  /*12b30*/  F2FP.F16.F32.PACK_AB R65, R166, R105 ;  /* 0x00000069a641723e */ /* 0x000fe400000000ff */
[----:B------:R-:W-:Y:S02]  /*12b40*/  F2FP.F16.F32.PACK_AB R66, R110, R106 ;  /* 0x0000006a6e42723e */ /* 0x000fe400000000ff */
[----:B------:R-:W-:Y:S02]  /*12b50*/  F2FP.F16.F32.PACK_AB R67, R111, R107 ;  /* 0x0000006b6f43723e */ /* 0x000fe400000000ff */
[----:B------:R-:W-:Y:S01]  /*12b60*/  F2FP.F16.F32.PACK_AB R104, R116, R112 ;  /* 0x000000707468723e */ /* 0x000fe200000000ff */
[----:B------:R-:W3:Y:S01]  /*12b70*/  LDC.64 R110, c[0x0][0x228] ;  /* 0x00008a00ff6e7b82 */ /* 0x000ee20000000a00 */
[----:B------:R-:W-:Y:S01]  /*12b80*/  F2FP.F16.F32.PACK_AB R105, R117, R113 ;  /* 0x000000717569723e */ /* 0x000fe200000000ff */
[----:B------:R-:W2:Y:S01]  /*12b90*/  LDS.128 R84, [R244] ;  /* 0x00000000f4547984 */ /* 0x000ea20000000c00 */
[----:B------:R-:W-:-:S02]  /*12ba0*/  F2FP.F16.F32.PACK_AB R106, R118, R114 ;  /* 0x00000072766a723e */ /* 0x000fc400000000ff */
[----:B------:R-:W-:-:S03]  /*12bb0*/  F2FP.F16.F32.PACK_AB R107, R119, R115 ;  /* 0x00000073776b723e */ /* 0x000fc600000000ff */
[----:B------:R-:W-:Y:S01]  /*12bc0*/  BAR.SYNC.DEFER_BLOCKING 0x0 ;  /* 0x0000000000007b1d */ /* 0x000fe20000010000 */
[----:B------:R-:W-:Y:S02]  /*12bd0*/  F2FP.F16.F32.PACK_AB R112, R140, R136 ;  /* 0x000000888c70723e */ /* 0x000fe400000000ff */
[----:B------:R-:W-:Y:S02]  /*12be0*/  F2FP.F16.F32.PACK_AB R113, R141, R137 ;  /* 0x000000898d71723e */ /* 0x000fe400000000ff */
[----:B------:R-:W-:Y:S02]  /*12bf0*/  F2FP.F16.F32.PACK_AB R114, R142, R138 ;  /* 0x0000008a8e72723e */ /* 0x000fe400000000ff */
[----:B------:R-:W-:Y:S02]  /*12c00*/  F2FP.F16.F32.PACK_AB R115, R143, R139 ;  /* 0x0000008b8f73723e */ /* 0x000fe400000000ff */
[----:B------:R-:W-:-:S05]  /*12c10*/  LEA R167, R2, R163, 0x1 ;  /* 0x000000a302a77211 */ /* 0x000fca00078e08ff */
[----:B------:R-:W-:-:S04]  /*12c20*/  IMAD R166, R2, 0x2, R167 ;  /* 0x0000000202a67824 */ /* 0x000fc800078e02a7 */
[----:B------:R-:W-:-:S04]  /*12c30*/  IMAD R116, R2, 0x2, R166 ;  /* 0x0000000202747824 */ /* 0x000fc800078e02a6 */
[C---:B------:R-:W-:Y:S01]  /*12c40*/  IMAD R117, R2.reuse, 0x2, R116 ;  /* 0x0000000202757824 */ /* 0x040fe200078e0274 */
[----:B------:R-:W-:Y:S04]  /*12c50*/  STSM.16.M88.4 [R25], R72 ;  /* 0x0000004819007844 */ /* 0x000fe80000000200 */
[C---:B------:R-:W-:Y:S01]  /*12c60*/  LEA R118, R2.reuse, R117, 0x1 ;  /* 0x0000007502767211 */ /* 0x040fe200078e08ff */
[----:B------:R-:W-:Y:S04]  /*12c70*/  BAR.SYNC.DEFER_BLOCKING 0x0 ;  /* 0x0000000000007b1d */ /* 0x000fe80000010000 */
[----:B------:R-:W-:-:S02]  /*12c80*/  IMAD R119, R2, 0x2, R118 ;  /* 0x0000000202777824 */ /* 0x000fc400078e0276 */
[----:B------:R-:W2:Y:S02]  /*12c90*/  LDS.128 R80, [R244] ;  /* 0x00000000f4507984 */ /* 0x000ea40000000c00 */
[----:B------:R-:W-:Y:S06]  /*12ca0*/  BAR.SYNC.DEFER_BLOCKING 0x0 ;  /* 0x0000000000007b1d */ /* 0x000fec0000010000 */
[----:B------:R4:W-:Y:S02]  /*12cb0*/  STSM.16.M88.4 [R25], R64 ;  /* 0x0000004019007844 */ /* 0x0009e40000000200 */
[----:B------:R-:W-:Y:S01]  /*12cc0*/  BAR.SYNC.DEFER_BLOCKING 0x0 ;  /* 0x0000000000007b1d */ /* 0x000fe20000010000 */
[----:B----4-:R-:W-:Y:S01]  /*12cd0*/  F2FP.F16.F32.PACK_AB R64, R124, R120 ;  /* 0x000000787c40723e */ /* 0x010fe200000000ff */
[----:B------:R-:W-:Y:S01]  /*12ce0*/  IMAD R120, R2, 0x2, R119 ;  /* 0x0000000202787824 */ /* 0x000fe200078e0277 */
[----:B------:R-:W-:-:S02]  /*12cf0*/  F2FP.F16.F32.PACK_AB R65, R125, R121 ;  /* 0x000000797d41723e */ /* 0x000fc400000000ff */
[----:B------:R-:W-:Y:S01]  /*12d00*/  F2FP.F16.F32.PACK_AB R66, R126, R122 ;  /* 0x0000007a7e42723e */ /* 0x000fe200000000ff */
[----:B------:R-:W-:Y:S01]  /*12d10*/  IMAD R126, R246, UR9, RZ ;  /* 0x00000009f67e7c24 */ /* 0x000fe2000f8e02ff */
[----:B------:R-:W-:Y:S01]  /*12d20*/  F2FP.F16.F32.PACK_AB R67, R127, R123 ;  /* 0x0000007b7f43723e */ /* 0x000fe200000000ff */
[----:B------:R-:W-:Y:S01]  /*12d30*/  USHF.L.U32 UR9, UR8, 0x1, URZ ;  /* 0x0000000108097899 */ /* 0x000fe2000800063f */
[----:B------:R-:W-:Y:S01]  /*12d40*/  LEA R121, R2, R120, 0x1 ;  /* 0x0000007802797211 */ /* 0x000fe200078e08ff */
[C---:B------:R-:W-:Y:S02]  /*12d50*/  IMAD.SHL.U32 R123, R126.reuse, 0x2, RZ ;  /* 0x000000027e7b7824 */ /* 0x040fe400078e00ff */
[----:B------:R-:W-:Y:S01]  /*12d60*/  IMAD.HI R126, R126, 0x2, RZ ;  /* 0x000000027e7e7827 */ /* 0x000fe200078e02ff */
[----:B------:R-:W4:Y:S01]  /*12d70*/  LDS.128 R76, [R244] ;  /* 0x00000000f44c7984 */ /* 0x000f220000000c00 */
[----:B------:R-:W-:Y:S01]  /*12d80*/  BAR.SYNC.DEFER_BLOCKING 0x0 ;  /* 0x0000000000007b1d */ /* 0x000fe20000010000 */
[----:B---3--:R-:W-:Y:S01]  /*12d90*/  IADD3 R123, P2, P3, R123, UR9, R110 ;  /* 0x000000097b7b7c10 */ /* 0x008fe2000fb5e06e */
[----:B------:R-:W-:Y:S01]  /*12da0*/  UIMAD.WIDE UR8, UR8, 0x2, URZ ;  /* 0x00000002080878a5 */ /* 0x000fe2000f8e023f */
[----:B------:R-:W-:Y:S01]  /*12db0*/  F2FP.F16.F32.PACK_AB R110, R150, R146 ;  /* 0x00000092966e723e */ /* 0x000fe200000000ff */
[----:B------:R-:W-:-:S04]  /*12dc0*/  IMAD R122, R2, 0x2, R121 ;  /* 0x00000002027a7824 */ /* 0x000fc800078e0279 */
[C---:B------:R-:W-:Y:S01]  /*12dd0*/  IMAD R124, R2.reuse, 0x2, R122 ;  /* 0x00000002027c7824 */ /* 0x040fe200078e027a */
[----:B------:R-:W-:Y:S02]  /*12de0*/  ULDC UR8, c[0x0][0x27c] ;  /* 0x00009f0000087ab9 */ /* 0x000fe40000000800 */
[----:B------:R-:W-:Y:S02]  /*12df0*/  UIMAD UR8, UR10, UR8, URZ ;  /* 0x000000080a0872a4 */ /* 0x000fe4000f8e023f */
[----:B------:R-:W-:Y:S02]  /*12e00*/  LEA R125, R2, R124, 0x1 ;  /* 0x0000007c027d7211 */ /* 0x000fe400078e08ff */
[----:B------:R-:W-:Y:S01]  /*12e10*/  USHF.L.U32 UR10, UR8, 0x2, URZ ;  /* 0x00000002080a7899 */ /* 0x000fe2000800063f */
[----:B------:R3:W-:Y:S01]  /*12e20*/  STSM.16.M88.4 [R25], R104 ;  /* 0x0000006819007844 */ /* 0x0007e20000000200 */
[----:B------:R-:W-:Y:S01]  /*12e30*/  BAR.SYNC.DEFER_BLOCKING 0x0 ;  /* 0x0000000000007b1d */ /* 0x000fe20000010000 */
[----:B---3--:R-:W-:Y:S01]  /*12e40*/  F2FP.F16.F32.PACK_AB R104, R132, R128 ;  /* 0x000000808468723e */ /* 0x008fe200000000ff */
[----:B------:R-:W-:Y:S01]  /*12e50*/  IMAD R132, R2, 0x2, R125 ;  /* 0x0000000202847824 */ /* 0x000fe200078e027d */
[----:B------:R-:W-:-:S02]  /*12e60*/  F2FP.F16.F32.PACK_AB R105, R133, R129 ;  /* 0x000000818569723e */ /* 0x000fc400000000ff */
[----:B------:R-:W-:Y:S01]  /*12e70*/  F2FP.F16.F32.PACK_AB R106, R134, R130 ;  /* 0x00000082866a723e */ /* 0x000fe200000000ff */
[----:B------:R-:W-:Y:S01]  /*12e80*/  IMAD R134, R2, 0x2, R132 ;  /* 0x0000000202867824 */ /* 0x000fe200078e0284 */
[----:B------:R-:W-:Y:S02]  /*12e90*/  F2FP.F16.F32.PACK_AB R107, R135, R131 ;  /* 0x00000083876b723e */ /* 0x000fe400000000ff */
[----:B------:R-:W-:Y:S01]  /*12ea0*/  IADD3.X R133, R126, UR9, R111, P2, P3 ;  /* 0x000000097e857c10 */ /* 0x000fe200097e646f */
[----:B------:R-:W-:Y:S01]  /*12eb0*/  IMAD R135, R2, 0x2, R134 ;  /* 0x0000000202877824 */ /* 0x000fe200078e0286 */
[----:B------:R-:W-:Y:S01]  /*12ec0*/  F2FP.F16.F32.PACK_AB R111, R151, R147 ;  /* 0x00000093976f723e */ /* 0x000fe200000000ff */
[----:B------:R-:W-:Y:S01]  /*12ed0*/  UIMAD.WIDE UR8, UR8, 0x4, URZ ;  /* 0x00000004080878a5 */ /* 0x000fe2000f8e023f */
[----:B------:R-:W-:Y:S01]  /*12ee0*/  LDS.128 R72, [R244] ;  /* 0x00000000f4487984 */ /* 0x000fe20000000c00 */
[----:B------:R-:W-:Y:S01]  /*12ef0*/  BAR.SYNC.DEFER_BLOCKING 0x0 ;  /* 0x0000000000007b1d */ /* 0x000fe20000010000 */
[----:B------:R-:W-:-:S02]  /*12f00*/  LEA R126, P2, R3, R123, 0x1 ;  /* 0x0000007b037e7211 */ /* 0x000fc400078408ff */
[C---:B------:R-:W-:Y:S02]  /*12f10*/  LEA R128, P3, R4.reuse, R123, 0x1 ;  /* 0x0000007b04807211 */ /* 0x040fe400078608ff */
[-C--:B------:R-:W-:Y:S02]  /*12f20*/  LEA.HI.X.SX32 R127, R3, R133.reuse, 0x1, P2 ;  /* 0x00000085037f7211 */ /* 0x080fe400010f0eff */
[----:B------:R-:W-:Y:S02]  /*12f30*/  LEA.HI.X.SX32 R129, R4, R133, 0x1, P3 ;  /* 0x0000008504817211 */ /* 0x000fe400018f0eff */
[C---:B------:R-:W-:Y:S02]  /*12f40*/  LEA R130, P4, R7.reuse, R123, 0x1 ;  /* 0x0000007b07827211 */ /* 0x040fe400078808ff */
[----:B------:R-:W-:Y:S02]  /*12f50*/  LEA R3, R2, R135, 0x1 ;  /* 0x0000008702037211 */ /* 0x000fe400078e08ff */
[----:B------:R-:W-:-:S03]  /*12f60*/  LEA.HI.X.SX32 R131, R7, R133, 0x1, P4 ;  /* 0x0000008507837211 */ /* 0x000fc600020f0eff */
[----:B------:R-:W-:-:S04]  /*12f70*/  IMAD R4, R2, 0x2, R3 ;  /* 0x0000000202047824 */ /* 0x000fc800078e0203 */
[C---:B------:R-:W-:Y:S01]  /*12f80*/  IMAD R7, R2.reuse, 0x2, R4 ;  /* 0x0000000202077824 */ /* 0x040fe200078e0204 */
[----:B------:R-:W-:Y:S01]  /*12f90*/  STSM.16.M88.4 [R25], R64 ;  /* 0x0000004019007844 */ /* 0x000fe20000000200 */
[----:B------:R-:W-:Y:S06]  /*12fa0*/  BAR.SYNC.DEFER_BLOCKING 0x0 ;  /* 0x0000000000007b1d */ /* 0x000fec0000010000 */
[----:B------:R-:W3:Y:S02]  /*12fb0*/  LDS.128 R64, [R244] ;  /* 0x00000000f4407984 */ /* 0x000ee40000000c00 */
[----:B------:R-:W-:Y:S06]  /*12fc0*/  BAR.SYNC.DEFER_BLOCKING 0x0 ;  /* 0x0000000000007b1d */ /* 0x000fec0000010000 */
[----:B------:R-:W-:Y:S02]  /*12fd0*/  STSM.16.M88.4 [R25], R104 ;  /* 0x0000006819007844 */ /* 0x000fe40000000200 */
[----:B------:R-:W-:Y:S06]  /*12fe0*/  BAR.SYNC.DEFER_BLOCKING 0x0 ;  /* 0x0000000000007b1d */ /* 0x000fec0000010000 */
[----:B------:R-:W-:Y:S02]  /*12ff0*/  LDS.128 R104, [R244] ;  /* 0x00000000f4687984 */ /* 0x000fe40000000c00 */
[----:B------:R-:W-:Y:S06]  /*13000*/  BAR.SYNC.DEFER_BLOCKING 0x0 ;  /* 0x0000000000007b1d */ /* 0x000fec0000010000 */
[----:B------:R-:W-:Y:S02]  /*13010*/  STSM.16.M88.4 [R25], R112 ;  /* 0x0000007019007844 */ /* 0x000fe40000000200 */
[----:B------:R-:W-:Y:S06]  /*13020*/  BAR.SYNC.DEFER_BLOCKING 0x0 ;  /* 0x0000000000007b1d */ /* 0x000fec0000010000 */
[----:B------:R-:W3:Y:S02]  /*13030*/  LDS.128 R112, [R244] ;  /* 0x00000000f4707984 */ /* 0x000ee40000000c00 */
[----:B------:R-:W-:Y:S06]  /*13040*/  BAR.SYNC.DEFER_BLOCKING 0x0 ;  /* 0x0000000000007b1d */ /* 0x000fec0000010000 */
[----:B------:R0:W-:Y:S02]  /*13050*/  STSM.16.M88.4 [R25], R108 ;  /* 0x0000006c19007844 */ /* 0x0001e40000000200 */
[----:B------:R-:W-:Y:S01]  /*13060*/  BAR.SYNC.DEFER_BLOCKING 0x0 ;  /* 0x0000000000007b1d */ /* 0x000fe20000010000 */
[----:B0-----:R-:W-:Y:S01]  /*13070*/  PRMT R111, R69, 0x7632, R111 ;  /* 0x00007632456f7816 */ /* 0x001fe2000000006f */
[----:B------:R-:W-:Y:S01]  /*13080*/  IMAD R25, R2, 0x2, R7 ;  /* 0x0000000202197824 */ /* 0x000fe200078e0207 */
[----:B------:R-:W-:-:S02]  /*13090*/  LEA R108, P3, R199, R123, 0x1 ;  /* 0x0000007bc76c7211 */ /* 0x000fc400078608ff */
[----:B------:R-:W-:Y:S02]  /*130a0*/  LEA R110, P4, R14, R123, 0x1 ;  /* 0x0000007b0e6e7211 */ /* 0x000fe400078808ff */
[----:B------:R-:W-:Y:S01]  /*130b0*/  LEA.HI.X.SX32 R109, R199, R133, 0x1, P3 ;  /* 0x00000085c76d7211 */ /* 0x000fe200018f0eff */
[----:B------:R0:W-:Y:S04]  /*130c0*/  STG.E.U16 desc[UR6][R126.64], R68 ;  /* 0x000000447e007986 */ /* 0x0001e8000c101506 */
[----:B------:R1:W-:Y:S04]  /*130d0*/  STG.E.U16 desc[UR6][R128.64], R69 ;  /* 0x0000004580007986 */ /* 0x0003e8000c101506 */
[----:B------:R2:W-:Y:S01]  /*130e0*/  STG.E.U16 desc[UR6][R130.64], R70 ;  /* 0x0000004682007986 */ /* 0x0005e2000c101506 */
[----:B0-----:R-:W-:-:S02]  /*130f0*/  PRMT R127, R68, 0x7632, R127 ;  /* 0x00007632447f7816 */ /* 0x001fc4000000007f */
[----:B------:R-:W-:Y:S02]  /*13100*/  LEA R68, P2, R8, R123, 0x1 ;  /* 0x0000007b08447211 */ /* 0x000fe400078408ff */
[----:B-1----:R-:W-:Y:S02]  /*13110*/  PRMT R129, R70, 0x7632, R129 ;  /* 0x0000763246817816 */ /* 0x002fe40000000081 */
[----:B------:R-:W-:Y:S02]  /*13120*/  LEA.HI.X.SX32 R69, R8, R133, 0x1, P2 ;  /* 0x0000008508457211 */ /* 0x000fe400010f0eff */
[----:B------:R-:W-:Y:S02]  /*13130*/  LEA R8, P2, R9, R123, 0x1 ;  /* 0x0000007b09087211 */ /* 0x000fe400078408ff */
[----:B------:R-:W-:Y:S01]  /*13140*/  PRMT R128, R71, 0x7632, R128 ;  /* 0x0000763247807816 */ /* 0x000fe20000000080 */
[----:B------:R0:W-:Y:S01]  /*13150*/  STG.E.U16 desc[UR6][R68.64], R71 ;  /* 0x0000004744007986 */ /* 0x0001e2000c101506 */
[----:B------:R-:W-:-:S02]  /*13160*/  LEA.HI.X.SX32 R9, R9, R133, 0x1, P2 ;  /* 0x0000008509097211 */ /* 0x000fc400010f0eff */
[----:B--2---:R-:W-:Y:S01]  /*13170*/  LEA R70, R2, R25, 0x1 ;  /* 0x0000001902467211 */ /* 0x004fe200078e08ff */
[----:B------:R1:W-:Y:S04]  /*13180*/  STG.E.U16 desc[UR6][R108.64], R127 ;  /* 0x0000007f6c007986 */ /* 0x0003e8000c101506 */
[----:B------:R2:W-:Y:S01]  /*13190*/  STG.E.U16 desc[UR6][R8.64], R111 ;  /* 0x0000006f08007986 */ /* 0x0005e2000c101506 */
[----:B0-----:R-:W-:Y:S01]  /*131a0*/  LEA R68, P3, R10, R123, 0x1 ;  /* 0x0000007b0a447211 */ /* 0x001fe200078608ff */
[----:B------:R-:W-:-:S03]  /*131b0*/  IMAD R71, R2, 0x2, R70 ;  /* 0x0000000202477824 */ /* 0x000fc600078e0246 */
[----:B------:R-:W-:Y:S01]  /*131c0*/  LEA.HI.X.SX32 R69, R10, R133, 0x1, P3 ;  /* 0x000000850a457211 */ /* 0x000fe200018f0eff */
[----:B-1----:R-:W-:Y:S01]  /*131d0*/  IMAD R108, R2, 0x2, R71 ;  /* 0x00000002026c7824 */ /* 0x002fe200078e0247 */
[-C--:B------:R-:W-:Y:S02]  /*131e0*/  LEA R10, P3, R12, R123.reuse, 0x1 ;  /* 0x0000007b0c0a7211 */ /* 0x080fe400078608ff */
[C---:B--2---:R-:W-:Y:S01]  /*131f0*/  LEA R8, P2, R11.reuse, R123, 0x1 ;  /* 0x0000007b0b087211 */ /* 0x044fe200078408ff */
[----:B------:R0:W-:Y:S01]  /*13200*/  STG.E.U16 desc[UR6][R68.64], R129 ;  /* 0x0000008144007986 */ /* 0x0001e2000c101506 */
[-C--:B------:R-:W-:Y:S01]  /*13210*/  LEA.HI.X.SX32 R111, R14, R133.reuse, 0x1, P4 ;  /* 0x000000850e6f7211 */ /* 0x080fe200020f0eff */
[----:B------:R-:W-:Y:S01]  /*13220*/  IMAD R109, R2, 0x2, R108 ;  /* 0x00000002026d7824 */ /* 0x000fe200078e026c */
[-C--:B------:R-:W-:Y:S02]  /*13230*/  LEA.HI.X.SX32 R9, R11, R133.reuse, 0x1, P2 ;  /* 0x000000850b097211 */ /* 0x080fe400010f0eff */
[----:B------:R-:W-:-:S02]  /*13240*/  LEA.HI.X.SX32 R11, R12, R133, 0x1, P3 ;  /* 0x000000850c0b7211 */ /* 0x000fc400018f0eff */
[----:B------:R-:W-:Y:S01]  /*13250*/  LEA R14, P3, R16, R123, 0x1 ;  /* 0x0000007b100e7211 */ /* 0x000fe200078608ff */
[----:B------:R1:W-:Y:S01]  /*13260*/  STG.E.U16 desc[UR6][R8.64], R128 ;  /* 0x0000008008007986 */ /* 0x0003e2000c101506 */
[----:B------:R-:W-:Y:S02]  /*13270*/  PRMT R127, R62, 0x7632, R127 ;  /* 0x000076323e7f7816 */ /* 0x000fe4000000007f */
[----:B------:R-:W-:Y:S01]  /*13280*/  LEA R126, R2, R109, 0x1 ;  /* 0x0000006d027e7211 */ /* 0x000fe200078e08ff */
[----:B------:R2:W-:Y:S01]  /*13290*/  STG.E.U16 desc[UR6][R10.64], R60 ;  /* 0x0000003c0a007986 */ /* 0x0005e2000c101506 */
[----:B0-----:R-:W-:-:S04]  /*132a0*/  LEA R68, P2, R13, R123, 0x1 ;  /* 0x0000007b0d447211 */ /* 0x001fc800078408ff */
[----:B------:R-:W-:Y:S02]  /*132b0*/  LEA.HI.X.SX32 R69, R13, R133, 0x1, P2 ;  /* 0x000000850d457211 */ /* 0x000fe400010f0eff */
[C---:B------:R-:W-:Y:S01]  /*132c0*/  LEA R12, P2, R15.reuse, R123, 0x1 ;  /* 0x0000007b0f0c7211 */ /* 0x040fe200078408ff */
[C---:B-1----:R-:W-:Y:S02]  /*132d0*/  IMAD R8, R2.reuse, 0x2, R126 ;  /* 0x0000000202087824 */ /* 0x042fe400078e027e */
[----:B------:R0:W-:Y:S01]  /*132e0*/  STG.E.U16 desc[UR6][R68.64], R61 ;  /* 0x0000003d44007986 */ /* 0x0001e2000c101506 */
[-C--:B------:R-:W-:Y:S01]  /*132f0*/  LEA.HI.X.SX32 R13, R15, R133.reuse, 0x1, P2 ;  /* 0x000000850f0d7211 */ /* 0x080fe200010f0eff */
[----:B------:R-:W-:Y:S01]  /*13300*/  IMAD R9, R2, 0x2, R8 ;  /* 0x0000000202097824 */ /* 0x000fe200078e0208 */
[----:B------:R-:W-:Y:S01]  /*13310*/  LEA.HI.X.SX32 R15, R16, R133, 0x1, P3 ;  /* 0x00000085100f7211 */ /* 0x000fe200018f0eff */
[----:B------:R1:W-:Y:S01]  /*13320*/  STG.E.U16 desc[UR6][R110.64], R62 ;  /* 0x0000003e6e007986 */ /* 0x0003e2000c101506 */
[----:B------:R-:W-:Y:S01]  /*13330*/  LEA R16, P3, R18, R123, 0x1 ;  /* 0x0000007b12107211 */ /* 0x000fe200078608ff */
[----:B--2---:R-:W-:-:S02]  /*13340*/  IMAD R10, R2, 0x2, R9 ;  /* 0x00000002020a7824 */ /* 0x004fc400078e0209 */
[----:B------:R2:W-:Y:S03]  /*13350*/  STG.E.U16 desc[UR6][R12.64], R63 ;  /* 0x0000003f0c007986 */ /* 0x0005e6000c101506 */
[----:B------:R-:W-:Y:S02]  /*13360*/  LEA R11, R2, R10, 0x1 ;  /* 0x0000000a020b7211 */ /* 0x000fe400078e08ff */
[----:B0-----:R-:W-:Y:S02]  /*13370*/  PRMT R69, R60, 0x7632, R69 ;  /* 0x000076323c457816 */ /* 0x001fe40000000045 */
[----:B------:R-:W-:Y:S01]  /*13380*/  LEA R60, P2, R17, R123, 0x1 ;  /* 0x0000007b113c7211 */ /* 0x000fe200078408ff */
[C---:B-1----:R-:W-:Y:S01]  /*13390*/  IMAD R62, R2.reuse, 0x2, R11 ;  /* 0x00000002023e7824 */ /* 0x042fe200078e020b */
[----:B------:R-:W-:Y:S01]  /*133a0*/  PRMT R111, R61, 0x7632, R111 ;  /* 0x000076323d6f7816 */ /* 0x000fe2000000006f */
[----:B------:R0:W-:Y:S01]  /*133b0*/  STG.E.U16 desc[UR6][R14.64], R69 ;  /* 0x000000450e007986 */ /* 0x0001e2000c101506 */
[-C--:B------:R-:W-:Y:S01]  /*133c0*/  LEA.HI.X.SX32 R61, R17, R133.reuse, 0x1, P2 ;  /* 0x00000085113d7211 */ /* 0x080fe200010f0eff */
[----:B--2---:R-:W-:Y:S01]  /*133d0*/  IMAD R12, R2, 0x2, R62 ;  /* 0x00000002020c7824 */ /* 0x004fe200078e023e */
[----:B------:R-:W-:-:S02]  /*133e0*/  LEA.HI.X.SX32 R17, R18, R133, 0x1, P3 ;  /* 0x0000008512117211 */ /* 0x000fc400018f0eff */
[----:B------:R-:W-:Y:S01]  /*133f0*/  LEA R18, P2, R19, R123, 0x1 ;  /* 0x0000007b13127211 */ /* 0x000fe200078408ff */
[----:B------:R1:W-:Y:S01]  /*13400*/  STG.E.U16 desc[UR6][R60.64], R111 ;  /* 0x0000006f3c007986 */ /* 0x0003e2000c101506 */
[----:B------:R-:W-:Y:S01]  /*13410*/  PRMT R110, R63, 0x7632, R110 ;  /* 0x000076323f6e7816 */ /* 0x000fe2000000006e */
[----:B------:R-:W-:Y:S01]  /*13420*/  IMAD R13, R2, 0x2, R12 ;  /* 0x00000002020d7824 */ /* 0x000fe200078e020c */
[----:B------:R-:W-:Y:S01]  /*13430*/  LEA.HI.X.SX32 R19, R19, R133, 0x1, P2 ;  /* 0x0000008513137211 */ /* 0x000fe200010f0eff */
[----:B------:R2:W-:Y:S01]  /*13440*/  STG.E.U16 desc[UR6][R16.64], R127 ;  /* 0x0000007f10007986 */ /* 0x0005e2000c101506 */
[C---:B------:R-:W-:Y:S02]  /*13450*/  LEA R68, P4, R22.reuse, R123, 0x1 ;  /* 0x0000007b16447211 */ /* 0x040fe400078808ff */
[----:B------:R-:W-:Y:S01]  /*13460*/  PRMT R63, R57, 0x7632, R63 ;  /* 0x00007632393f7816 */ /* 0x000fe2000000003f */
[----:B------:R4:W-:Y:S01]  /*13470*/  STG.E.U16 desc[UR6][R18.64], R110 ;  /* 0x0000006e12007986 */ /* 0x0009e2000c101506 */
[----:B0-----:R-:W-:-:S02]  /*13480*/  LEA.HI.X.SX32 R69, R22, R133, 0x1, P4 ;  /* 0x0000008516457211 */ /* 0x001fc400020f0eff */
[----:B------:R-:W-:Y:S02]  /*13490*/  LEA R14, R2, R13, 0x1 ;  /* 0x0000000d020e7211 */ /* 0x000fe400078e08ff */
[CC--:B-1----:R-:W-:Y:S02]  /*134a0*/  LEA R60, P2, R21.reuse, R123.reuse, 0x1 ;  /* 0x0000007b153c7211 */ /* 0x0c2fe400078408ff */
[----:B--2---:R-:W-:Y:S01]  /*134b0*/  LEA R16, P3, R20, R123, 0x1 ;  /* 0x0000007b14107211 */ /* 0x004fe200078608ff */
[----:B------:R-:W-:Y:S01]  /*134c0*/  IMAD R15, R2, 0x2, R14 ;  /* 0x00000002020f7824 */ /* 0x000fe200078e020e */
[-C--:B------:R-:W-:Y:S02]  /*134d0*/  LEA.HI.X.SX32 R61, R21, R133.reuse, 0x1, P2 ;  /* 0x00000085153d7211 */ /* 0x080fe400010f0eff */
[----:B------:R-:W-:Y:S01]  /*134e0*/  LEA.HI.X.SX32 R17, R20, R133, 0x1, P3 ;  /* 0x0000008514117211 */ /* 0x000fe200018f0eff */
[----:B----4-:R-:W-:Y:S01]  /*134f0*/  IMAD R18, R2, 0x2, R15 ;  /* 0x0000000202127824 */ /* 0x010fe200078e020f */
[----:B------:R-:W-:-:S03]  /*13500*/  LEA R22, P2, R23, R123, 0x1 ;  /* 0x0000007b17167211 */ /* 0x000fc600078408ff */
[----:B------:R0:W-:Y:S01]  /*13510*/  STG.E.U16 desc[UR6][R16.64], R56 ;  /* 0x0000003810007986 */ /* 0x0001e2000c101506 */
[----:B------:R-:W-:-:S03]  /*13520*/  LEA.HI.X.SX32 R23, R23, R133, 0x1, P2 ;  /* 0x0000008517177211 */ /* 0x000fc600010f0eff */
[----:B------:R1:W-:Y:S04]  /*13530*/  STG.E.U16 desc[UR6][R60.64], R57 ;  /* 0x000000393c007986 */ /* 0x0003e8000c101506 */
[----:B------:R2:W-:Y:S04]  /*13540*/  STG.E.U16 desc[UR6][R68.64], R58 ;  /* 0x0000003a44007986 */ /* 0x0005e8000c101506 */
[----:B------:R4:W-:Y:S01]  /*13550*/  STG.E.U16 desc[UR6][R22.64], R59 ;  /* 0x0000003b16007986 */ /* 0x0009e2000c101506 */
[----:B0-----:R-:W-:Y:S01]  /*13560*/  IMAD R16, R2, 0x2, R18 ;  /* 0x0000000202107824 */ /* 0x001fe200078e0212 */
[----:B-1----:R-:W-:-:S02]  /*13570*/  PRMT R61, R56, 0x7632, R61 ;  /* 0x00007632383d7816 */ /* 0x002fc4000000003d */
[----:B------:R-:W-:Y:S02]  /*13580*/  LEA R56, P3, R24, R123, 0x1 ;  /* 0x0000007b18387211 */ /* 0x000fe400078608ff */
[----:B--2---:R-:W-:Y:S02]  /*13590*/  PRMT R69, R58, 0x7632, R69 ;  /* 0x000076323a457816 */ /* 0x004fe40000000045 */
[----:B------:R-:W-:Y:S02]  /*135a0*/  LEA.HI.X.SX32 R57, R24, R133, 0x1, P3 ;  /* 0x0000008518397211 */ /* 0x000fe400018f0eff */
[-C--:B------:R-:W-:Y:S02]  /*135b0*/  LEA R58, P2, R27, R123.reuse, 0x1 ;  /* 0x0000007b1b3a7211 */ /* 0x080fe400078408ff */
[----:B------:R-:W-:Y:S01]  /*135c0*/  LEA R60, P3, R30, R123, 0x1 ;  /* 0x0000007b1e3c7211 */ /* 0x000fe200078608ff */
[----:B------:R0:W-:Y:S01]  /*135d0*/  STG.E.U16 desc[UR6][R56.64], R61 ;  /* 0x0000003d38007986 */ /* 0x0001e2000c101506 */
[----:B------:R-:W-:-:S02]  /*135e0*/  PRMT R68, R59, 0x7632, R68 ;  /* 0x000076323b447816 */ /* 0x000fc40000000044 */
[----:B----4-:R-:W-:Y:S02]  /*135f0*/  LEA.HI.X.SX32 R59, R27, R133, 0x1, P2 ;  /* 0x000000851b3b7211 */ /* 0x010fe400010f0eff */
[----:B------:R-:W-:-:S03]  /*13600*/  LEA R17, R2, R16, 0x1 ;  /* 0x0000001002117211 */ /* 0x000fc600078e08ff */
[----:B------:R1:W-:Y:S02]  /*13610*/  STG.E.U16 desc[UR6][R58.64], R63 ;  /* 0x0000003f3a007986 */ /* 0x0003e4000c101506 */
[----:B------:R-:W-:Y:S01]  /*13620*/  IMAD R19, R2, 0x2, R17 ;  /* 0x0000000202137824 */ /* 0x000fe200078e0211 */
[----:B0-----:R-:W-:Y:S02]  /*13630*/  LEA.HI.X.SX32 R61, R30, R133, 0x1, P3 ;  /* 0x000000851e3d7211 */ /* 0x001fe400018f0eff */
[CC--:B------:R-:W-:Y:S01]  /*13640*/  LEA R30, P2, R31.reuse, R123.reuse, 0x1 ;  /* 0x0000007b1f1e7211 */ /* 0x0c0fe200078408ff */
[----:B------:R-:W-:Y:S01]  /*13650*/  IMAD R20, R2, 0x2, R19 ;  /* 0x0000000202147824 */ /* 0x000fe200078e0213 */
[----:B------:R-:W-:Y:S01]  /*13660*/  LEA R56, P3, R34, R123, 0x1 ;  /* 0x0000007b22387211 */ /* 0x000fe200078608ff */
[----:B------:R0:W-:Y:S01]  /*13670*/  STG.E.U16 desc[UR6][R60.64], R69 ;  /* 0x000000453c007986 */ /* 0x0001e2000c101506 */
[----:B------:R-:W-:Y:S01]  /*13680*/  LEA.HI.X.SX32 R31, R31, R133, 0x1, P2 ;  /* 0x000000851f1f7211 */ /* 0x000fe200010f0eff */
[----:B------:R-:W-:Y:S01]  /*13690*/  IMAD R21, R2, 0x2, R20 ;  /* 0x0000000202157824 */ /* 0x000fe200078e0214 */
[----:B-1----:R-:W-:-:S02]  /*136a0*/  LEA R58, P4, R38, R123, 0x1 ;  /* 0x0000007b263a7211 */ /* 0x002fc400078808ff */
[-C--:B------:R-:W-:Y:S01]  /*136b0*/  LEA.HI.X.SX32 R57, R34, R133.reuse, 0x1, P3 ;  /* 0x0000008522397211 */ /* 0x080fe200018f0eff */
[----:B------:R-:W-:Y:S01]  /*136c0*/  STG.E.U16 desc[UR6][R30.64], R68 ;  /* 0x000000441e007986 */ /* 0x000fe2000c101506 */
[----:B------:R-:W-:Y:S02]  /*136d0*/  LEA.HI.X.SX32 R59, R38, R133, 0x1, P4 ;  /* 0x00000085263b7211 */ /* 0x000fe400020f0eff */
[----:B------:R-:W-:Y:S01]  /*136e0*/  LEA R22, R2, R21, 0x1 ;  /* 0x0000001502167211 */ /* 0x000fe200078e08ff */
[----:B------:R1:W-:Y:S01]  /*136f0*/  STG.E.U16 desc[UR6][R56.64], R52 ;  /* 0x0000003438007986 */ /* 0x0003e2000c101506 */
[----:B0-----:R-:W-:-:S03]  /*13700*/  LEA R60, P2, R35, R123, 0x1 ;  /* 0x0000007b233c7211 */ /* 0x001fc600078408ff */
[C---:B------:R-:W-:Y:S01]  /*13710*/  IMAD R23, R2.reuse, 0x2, R22 ;  /* 0x0000000202177824 */ /* 0x040fe200078e0216 */
[----:B------:R-:W-:Y:S02]  /*13720*/  LEA.HI.X.SX32 R61, R35, R133, 0x1, P2 ;  /* 0x00000085233d7211 */ /* 0x000fe400010f0eff */
[CC--:B------:R-:W-:Y:S01]  /*13730*/  LEA R38, P2, R39.reuse, R123.reuse, 0x1 ;  /* 0x0000007b27267211 */ /* 0x0c0fe200078408ff */
[----:B------:R-:W-:Y:S02]  /*13740*/  IMAD R24, R2, 0x2, R23 ;  /* 0x0000000202187824 */ /* 0x000fe400078e0217 */
[----:B------:R0:W-:Y:S01]  /*13750*/  STG.E.U16 desc[UR6][R60.64], R53 ;  /* 0x000000353c007986 */ /* 0x0001e2000c101506 */
[----:B-1----:R-:W-:Y:S01]  /*13760*/  PRMT R57, R52, 0x7632, R57 ;  /* 0x0000763234397816 */ /* 0x002fe20000000039 */
[----:B------:R-:W-:Y:S01]  /*13770*/  IMAD R27, R2, 0x2, R24 ;  /* 0x00000002021b7824 */ /* 0x000fe200078e0218 */
[----:B------:R-:W-:Y:S01]  /*13780*/  LEA R52, P3, R42, R123, 0x1 ;  /* 0x0000007b2a347211 */ /* 0x000fe200078608ff */
[----:B------:R1:W-:Y:S01]  /*13790*/  STG.E.U16 desc[UR6][R58.64], R54 ;  /* 0x000000363a007986 */ /* 0x0003e2000c101506 */
[----:B------:R-:W-:-:S02]  /*137a0*/  LEA.HI.X.SX32 R39, R39, R133, 0x1, P2 ;  /* 0x0000008527277211 */ /* 0x000fc400010f0eff */
[----:B------:R-:W-:-:S03]  /*137b0*/  LEA R30, R2, R27, 0x1 ;  /* 0x0000001b021e7211 */ /* 0x000fc600078e08ff */
[----:B------:R2:W-:Y:S01]  /*137c0*/  STG.E.U16 desc[UR6][R38.64], R55 ;  /* 0x0000003726007986 */ /* 0x0005e2000c101506 */
[----:B0-----:R-:W-:Y:S01]  /*137d0*/  PRMT R61, R54, 0x7632, R61 ;  /* 0x00007632363d7816 */ /* 0x001fe2000000003d */
[----:B------:R-:W-:Y:S01]  /*137e0*/  IMAD R31, R2, 0x2, R30 ;  /* 0x00000002021f7824 */ /* 0x000fe200078e021e */
[----:B-1----:R-:W-:-:S03]  /*137f0*/  PRMT R59, R53, 0x7632, R59 ;  /* 0x00007632353b7816 */ /* 0x002fc6000000003b */
[----:B------:R-:W-:Y:S01]  /*13800*/  IMAD R34, R2, 0x2, R31 ;  /* 0x0000000202227824 */ /* 0x000fe200078e021f */
[----:B------:R-:W-:Y:S02]  /*13810*/  LEA.HI.X.SX32 R53, R42, R133, 0x1, P3 ;  /* 0x000000852a357211 */ /* 0x000fe400018f0eff */
[-C--:B------:R-:W-:Y:S01]  /*13820*/  LEA R54, P2, R43, R123.reuse, 0x1 ;  /* 0x0000007b2b367211 */ /* 0x080fe200078408ff */
[----:B------:R-:W-:Y:S01]  /*13830*/  IMAD R35, R2, 0x2, R34 ;  /* 0x0000000202237824 */ /* 0x000fe200078e0222 */
[----:B------:R-:W-:Y:S01]  /*13840*/  LEA R56, P3, R46, R123, 0x1 ;  /* 0x0000007b2e387211 */ /* 0x000fe200078608ff */
[----:B------:R0:W-:Y:S01]  /*13850*/  STG.E.U16 desc[UR6][R52.64], R57 ;  /* 0x0000003934007986 */ /* 0x0001e2000c101506 */
[----:B------:R-:W-:Y:S02]  /*13860*/  PRMT R58, R55, 0x7632, R58 ;  /* 0x00007632373a7816 */ /* 0x000fe4000000003a */
[----:B--2---:R-:W-:Y:S02]  /*13870*/  LEA.HI.X.SX32 R55, R43, R133, 0x1, P2 ;  /* 0x000000852b377211 */ /* 0x004fe400010f0eff */
[----:B------:R-:W-:-:S03]  /*13880*/  LEA R38, R2, R35, 0x1 ;  /* 0x0000002302267211 */ /* 0x000fc600078e08ff */
[----:B------:R1:W-:Y:S02]  /*13890*/  STG.E.U16 desc[UR6][R54.64], R59 ;  /* 0x0000003b36007986 */ /* 0x0003e4000c101506 */
[----:B------:R-:W-:Y:S01]  /*138a0*/  IMAD R39, R2, 0x2, R38 ;  /* 0x0000000202277824 */ /* 0x000fe200078e0226 */
[----:B0-----:R-:W-:Y:S02]  /*138b0*/  LEA.HI.X.SX32 R57, R46, R133, 0x1, P3 ;  /* 0x000000852e397211 */ /* 0x001fe400018f0eff */
[-C--:B------:R-:W-:Y:S01]  /*138c0*/  LEA R52, P2, R47, R123.reuse, 0x1 ;  /* 0x0000007b2f347211 */ /* 0x080fe200078408ff */
[C---:B------:R-:W-:Y:S01]  /*138d0*/  IMAD R42, R2.reuse, 0x2, R39 ;  /* 0x00000002022a7824 */ /* 0x040fe200078e0227 */
[----:B------:R-:W-:Y:S01]  /*138e0*/  LEA R46, P3, R45, R123, 0x1 ;  /* 0x0000007b2d2e7211 */ /* 0x000fe200078608ff */
[----:B------:R0:W-:Y:S01]  /*138f0*/  STG.E.U16 desc[UR6][R56.64], R61 ;  /* 0x0000003d38007986 */ /* 0x0001e2000c101506 */
[-C--:B------:R-:W-:Y:S01]  /*13900*/  LEA.HI.X.SX32 R53, R47, R133.reuse, 0x1, P2 ;  /* 0x000000852f357211 */ /* 0x080fe200010f0eff */
[----:B------:R-:W-:Y:S01]  /*13910*/  IMAD R43, R2, 0x2, R42 ;  /* 0x00000002022b7824 */ /* 0x000fe200078e022a */
[----:B------:R-:W-:-:S02]  /*13920*/  LEA.HI.X.SX32 R47, R45, R133, 0x1, P3 ;  /* 0x000000852d2f7211 */ /* 0x000fc400018f0eff */
[C---:B-1----:R-:W-:Y:S01]  /*13930*/  LEA R54, P4, R40.reuse, R123, 0x1 ;  /* 0x0000007b28367211 */ /* 0x042fe200078808ff */
[----:B------:R1:W-:Y:S03]  /*13940*/  STG.E.U16 desc[UR6][R52.64], R58 ;  /* 0x0000003a34007986 */ /* 0x0003e6000c101506 */
[----:B------:R-:W-:Y:S01]  /*13950*/  LEA.HI.X.SX32 R55, R40, R133, 0x1, P4 ;  /* 0x0000008528377211 */ /* 0x000fe200020f0eff */
[----:B------:R2:W-:Y:S01]  /*13960*/  STG.E.U16 desc[UR6][R46.64], R100 ;  /* 0x000000642e007986 */ /* 0x0005e2000c101506 */
[----:B0-----:R-:W-:-:S04]  /*13970*/  LEA R56, P2, R44, R123, 0x1 ;  /* 0x0000007b2c387211 */ /* 0x001fc800078408ff */
[----:B------:R-:W-:Y:S02]  /*13980*/  LEA.HI.X.SX32 R57, R44, R133, 0x1, P2 ;  /* 0x000000852c397211 */ /* 0x000fe400010f0eff */
[-C--:B-1----:R-:W-:Y:S02]  /*13990*/  LEA R52, P3, R33, R123.reuse, 0x1 ;  /* 0x0000007b21347211 */ /* 0x082fe400078608ff */
[-C--:B------:R-:W-:Y:S01]  /*139a0*/  LEA R58, P4, R29, R123.reuse, 0x1 ;  /* 0x0000007b1d3a7211 */ /* 0x080fe200078808ff */
[----:B------:R0:W-:Y:S01]  /*139b0*/  STG.E.U16 desc[UR6][R56.64], R101 ;  /* 0x0000006538007986 */ /* 0x0001e2000c101506 */
[C---:B--2---:R-:W-:Y:S02]  /*139c0*/  LEA R46, P2, R36.reuse, R123, 0x1 ;  /* 0x0000007b242e7211 */ /* 0x044fe400078408ff */
[-C--:B------:R-:W-:Y:S01]  /*139d0*/  LEA.HI.X.SX32 R53, R33, R133.reuse, 0x1, P3 ;  /* 0x0000008521357211 */ /* 0x080fe200018f0eff */
[----:B------:R1:W-:Y:S01]  /*139e0*/  STG.E.U16 desc[UR6][R54.64], R102 ;  /* 0x0000006636007986 */ /* 0x0003e2000c101506 */
[----:B------:R-:W-:-:S02]  /*139f0*/  LEA.HI.X.SX32 R47, R36, R133, 0x1, P2 ;  /* 0x00000085242f7211 */ /* 0x000fc400010f0eff */
[----:B------:R-:W-:Y:S02]  /*13a00*/  LEA.HI.X.SX32 R59, R29, R133, 0x1, P4 ;  /* 0x000000851d3b7211 */ /* 0x000fe400020f0eff */
[----:B------:R-:W-:Y:S01]  /*13a10*/  LEA R60, P4, R48, R123, 0x1 ;  /* 0x0000007b303c7211 */ /* 0x000fe200078808ff */
[----:B------:R2:W-:Y:S01]  /*13a20*/  STG.E.U16 desc[UR6][R46.64], R103 ;  /* 0x000000672e007986 */ /* 0x0005e2000c101506 */
[----:B------:R-:W-:Y:S02]  /*13a30*/  LEA R44, R2, R43, 0x1 ;  /* 0x0000002b022c7211 */ /* 0x000fe400078e08ff */
[----:B0-----:R-:W-:Y:S02]  /*13a40*/  LEA R56, P5, R32, R123, 0x1 ;  /* 0x0000007b20387211 */ /* 0x001fe400078a08ff */
[----:B------:R-:W-:Y:S01]  /*13a50*/  LEA.HI.X.SX32 R61, R48, R133, 0x1, P4 ;  /* 0x00000085303d7211 */ /* 0x000fe200020f0eff */
[----:B------:R-:W-:Y:S01]  /*13a60*/  IMAD R40, R2, 0x2, R44 ;  /* 0x0000000202287824 */ /* 0x000fe200078e022c */
[----:B-1----:R-:W-:-:S02]  /*13a70*/  PRMT R55, R100, 0x7632, R55 ;  /* 0x0000763264377816 */ /* 0x002fc40000000037 */
[----:B------:R-:W-:Y:S01]  /*13a80*/  LEA R54, P6, R28, R123, 0x1 ;  /* 0x0000007b1c367211 */ /* 0x000fe200078c08ff */
[----:B------:R-:W-:Y:S01]  /*13a90*/  IMAD R45, R2, 0x2, R40 ;  /* 0x00000002022d7824 */ /* 0x000fe200078e0228 */
[----:B------:R-:W-:Y:S01]  /*13aa0*/  LEA.HI.X.SX32 R57, R32, R133, 0x1, P5 ;  /* 0x0000008520397211 */ /* 0x000fe200028f0eff */
[----:B------:R0:W-:Y:S01]  /*13ab0*/  STG.E.U16 desc[UR6][R52.64], R55 ;  /* 0x0000003734007986 */ /* 0x0001e2000c101506 */
[-C--:B--2---:R-:W-:Y:S01]  /*13ac0*/  LEA R46, P3, R49, R123.reuse, 0x1 ;  /* 0x0000007b312e7211 */ /* 0x084fe200078608ff */
[----:B------:R-:W-:Y:S01]  /*13ad0*/  IMAD R36, R2, 0x2, R45 ;  /* 0x0000000202247824 */ /* 0x000fe200078e022d */
[----:B------:R-:W-:Y:S02]  /*13ae0*/  LEA R68, P5, R41, R123, 0x1 ;  /* 0x0000007b29447211 */ /* 0x000fe400078a08ff */
[----:B------:R-:W-:Y:S02]  /*13af0*/  LEA.HI.X.SX32 R47, R49, R133, 0x1, P3 ;  /* 0x00000085312f7211 */ /* 0x000fe400018f0eff */
[----:B------:R-:W-:-:S02]  /*13b00*/  LEA R128, P3, R153, R123, 0x1 ;  /* 0x0000007b99807211 */ /* 0x000fc400078608ff */
[----:B------:R-:W-:Y:S02]  /*13b10*/  LEA R48, P4, R26, R123, 0x1 ;  /* 0x0000007b1a307211 */ /* 0x000fe400078808ff */
[----:B------:R-:W-:Y:S02]  /*13b20*/  LEA.HI.X.SX32 R129, R153, R133, 0x1, P3 ;  /* 0x0000008599817211 */ /* 0x000fe400018f0eff */
[----:B0-----:R-:W-:Y:S02]  /*13b30*/  LEA R52, P2, R50, R123, 0x1 ;  /* 0x0000007b32347211 */ /* 0x001fe400078408ff */
[-C--:B------:R-:W-:Y:S02]  /*13b40*/  LEA.HI.X.SX32 R55, R28, R133.reuse, 0x1, P6 ;  /* 0x000000851c377211 */ /* 0x080fe400030f0eff */
[----:B------:R-:W-:Y:S02]  /*13b50*/  LEA.HI.X.SX32 R53, R50, R133, 0x1, P2 ;  /* 0x0000008532357211 */ /* 0x000fe400010f0eff */
[----:B------:R-:W-:-:S02]  /*13b60*/  LEA R28, P6, R37, R123, 0x1 ;  /* 0x0000007b251c7211 */ /* 0x000fc400078c08ff */
[C---:B------:R-:W-:Y:S02]  /*13b70*/  LEA R110, P2, R0.reuse, R123, 0x1 ;  /* 0x0000007b006e7211 */ /* 0x040fe400078408ff */
[-C--:B------:R-:W-:Y:S02]  /*13b80*/  LEA.HI.X.SX32 R29, R37, R133.reuse, 0x1, P6 ;  /* 0x00000085251d7211 */ /* 0x080fe400030f0eff */
[----:B------:R-:W-:Y:S02]  /*13b90*/  LEA.HI.X.SX32 R111, R0, R133, 0x1, P2 ;  /* 0x00000085006f7211 */ /* 0x000fe400010f0eff */
[-C--:B------:R-:W-:Y:S02]  /*13ba0*/  LEA R136, P6, R149, R123.reuse, 0x1 ;  /* 0x0000007b95887211 */ /* 0x080fe400078c08ff */
[-C--:B------:R-:W-:Y:S02]  /*13bb0*/  LEA R138, P2, R148, R123.reuse, 0x1 ;  /* 0x0000007b948a7211 */ /* 0x080fe400078408ff */
[----:B------:R-:W-:-:S02]  /*13bc0*/  LEA R50, P3, R51, R123, 0x1 ;  /* 0x0000007b33327211 */ /* 0x000fc400078608ff */
[----:B------:R-:W-:Y:S02]  /*13bd0*/  LEA.HI.X.SX32 R69, R41, R133, 0x1, P5 ;  /* 0x0000008529457211 */ /* 0x000fe400028f0eff */
[----:B------:R-:W-:Y:S02]  /*13be0*/  LEA R130, P5, R152, R123, 0x1 ;  /* 0x0000007b98827211 */ /* 0x000fe400078a08ff */
[----:B------:R-:W-:Y:S02]  /*13bf0*/  LEA.HI.X.SX32 R49, R26, R133, 0x1, P4 ;  /* 0x000000851a317211 */ /* 0x000fe400020f0eff */
[----:B------:R-:W-:Y:S02]  /*13c00*/  LEA R140, P4, R154, R123, 0x1 ;  /* 0x0000007b9a8c7211 */ /* 0x000fe400078808ff */
[-C--:B------:R-:W-:Y:S02]  /*13c10*/  LEA.HI.X.SX32 R137, R149, R133.reuse, 0x1, P6 ;  /* 0x0000008595897211 */ /* 0x080fe400030f0eff */
[----:B------:R-:W-:-:S02]  /*13c20*/  LEA.HI.X.SX32 R139, R148, R133, 0x1, P2 ;  /* 0x00000085948b7211 */ /* 0x000fc400010f0eff */
[----:B------:R-:W-:Y:S02]  /*13c30*/  LEA.HI.X.SX32 R51, R51, R133, 0x1, P3 ;  /* 0x0000008533337211 */ /* 0x000fe400018f0eff */
[-C--:B------:R-:W-:Y:S02]  /*13c40*/  LEA R144, P6, R158, R123.reuse, 0x1 ;  /* 0x0000007b9e907211 */ /* 0x080fe400078c08ff */
[----:B------:R-:W-:Y:S02]  /*13c50*/  LEA R148, P3, R157, R123, 0x1 ;  /* 0x0000007b9d947211 */ /* 0x000fe400078608ff */
[----:B------:R-:W-:Y:S02]  /*13c60*/  LEA.HI.X.SX32 R131, R152, R133, 0x1, P5 ;  /* 0x0000008598837211 */ /* 0x000fe400028f0eff */
[----:B------:R-:W-:Y:S02]  /*13c70*/  LEA R142, P5, R155, R123, 0x1 ;  /* 0x0000007b9b8e7211 */ /* 0x000fe400078a08ff */
[----:B------:R-:W-:-:S02]  /*13c80*/  LEA.HI.X.SX32 R141, R154, R133, 0x1, P4 ;  /* 0x000000859a8d7211 */ /* 0x000fc400020f0eff */
[----:B------:R-:W-:Y:S02]  /*13c90*/  LEA R150, P4, R159, R123, 0x1 ;  /* 0x0000007b9f967211 */ /* 0x000fe400078808ff */
[-C--:B------:R-:W-:Y:S02]  /*13ca0*/  LEA.HI.X.SX32 R145, R158, R133.reuse, 0x1, P6 ;  /* 0x000000859e917211 */ /* 0x080fe400030f0eff */
[----:B------:R-:W-:Y:S02]  /*13cb0*/  LEA.HI.X.SX32 R149, R157, R133, 0x1, P3 ;  /* 0x000000859d957211 */ /* 0x000fe400018f0eff */
[----:B------:R-:W-:Y:S02]  /*13cc0*/  LEA R158, P3, R165, R123, 0x1 ;  /* 0x0000007ba59e7211 */ /* 0x000fe400078608ff */
[----:B------:R-:W-:Y:S02]  /*13cd0*/  LEA.HI.X.SX32 R143, R155, R133, 0x1, P5 ;  /* 0x000000859b8f7211 */ /* 0x000fe400028f0eff */
[----:B------:R-:W-:-:S02]  /*13ce0*/  LEA R152, P5, R160, R123, 0x1 ;  /* 0x0000007ba0987211 */ /* 0x000fc400078a08ff */
[----:B------:R-:W-:Y:S02]  /*13cf0*/  LEA.HI.X.SX32 R151, R159, R133, 0x1, P4 ;  /* 0x000000859f977211 */ /* 0x000fe400020f0eff */
[-C--:B------:R-:W-:Y:S02]  /*13d00*/  LEA R146, P2, R156, R123.reuse, 0x1 ;  /* 0x0000007b9c927211 */ /* 0x080fe400078408ff */
[----:B------:R-:W-:Y:S02]  /*13d10*/  LEA R178, P4, R168, R123, 0x1 ;  /* 0x0000007ba8b27211 */ /* 0x000fe400078808ff */
[----:B------:R-:W-:Y:S02]  /*13d20*/  LEA.HI.X.SX32 R159, R165, R133, 0x1, P3 ;  /* 0x00000085a59f7211 */ /* 0x000fe400018f0eff */
[-C--:B------:R-:W-:Y:S02]  /*13d30*/  LEA R186, P3, R172, R123.reuse, 0x1 ;  /* 0x0000007bacba7211 */ /* 0x080fe400078608ff */
[----:B------:R-:W-:-:S02]  /*13d40*/  LEA R154, P6, R161, R123, 0x1 ;  /* 0x0000007ba19a7211 */ /* 0x000fc400078c08ff */
[-C--:B------:R-:W-:Y:S02]  /*13d50*/  LEA.HI.X.SX32 R153, R160, R133.reuse, 0x1, P5 ;  /* 0x00000085a0997211 */ /* 0x080fe400028f0eff */
[----:B------:R-:W-:Y:S02]  /*13d60*/  LEA.HI.X.SX32 R147, R156, R133, 0x1, P2 ;  /* 0x000000859c937211 */ /* 0x000fe400010f0eff */
[----:B------:R-:W-:Y:S02]  /*13d70*/  LEA R160, P5, R169, R123, 0x1 ;  /* 0x0000007ba9a07211 */ /* 0x000fe400078a08ff */
[----:B------:R-:W-:Y:S02]  /*13d80*/  LEA.HI.X.SX32 R179, R168, R133, 0x1, P4 ;  /* 0x00000085a8b37211 */ /* 0x000fe400020f0eff */
        /* <DEDUP_REMOVED lines=8> */
[----:B------:R-:W-:Y:S02]  /*13e10*/  LEA R188, P5, R174, R123, 0x1 ;  /* 0x0000007baebc7211 */ /* 0x000fe400078a08ff */
        /* <DEDUP_REMOVED lines=9> */
[----:B------:R-:W-:Y:S02]  /*13eb0*/  LEA.HI.X.SX32 R163, R163, R133, 0x1, P4 ;  /* 0x00000085a3a37211 */ /* 0x000fe400020f0eff */
[----:B------:R-:W-:-:S02]  /*13ec0*/  LEA R194, P4, R118, R123, 0x1 ;  /* 0x0000007b76c27211 */ /* 0x000fc400078808ff */
[-C--:B------:R-:W-:Y:S02]  /*13ed0*/  LEA.HI.X.SX32 R165, R117, R133.reuse, 0x1, P3 ;  /* 0x0000008575a57211 */ /* 0x080fe400018f0eff */
[----:B------:R-:W-:Y:S02]  /*13ee0*/  LEA.HI.X.SX32 R183, R171, R133, 0x1, P2 ;  /* 0x00000085abb77211 */ /* 0x000fe400010f0eff */
[-C--:B------:R-:W-:Y:S02]  /*13ef0*/  LEA R198, P3, R122, R123.reuse, 0x1 ;  /* 0x0000007b7ac67211 */ /* 0x080fe400078608ff */
[----:B------:R-:W-:Y:S02]  /*13f00*/  LEA R190, P2, R176, R123, 0x1 ;  /* 0x0000007bb0be7211 */ /* 0x000fe400078408ff */
[----:B------:R-:W-:Y:S02]  /*13f10*/  LEA.HI.X.SX32 R171, R175, R133, 0x1, P6 ;  /* 0x00000085afab7211 */ /* 0x000fe400030f0eff */
[----:B------:R-:W-:-:S02]  /*13f20*/  LEA R192, P6, R166, R123, 0x1 ;  /* 0x0000007ba6c07211 */ /* 0x000fc400078c08ff */
[----:B------:R-:W-:Y:S02]  /*13f30*/  LEA.HI.X.SX32 R175, R167, R133, 0x1, P5 ;  /* 0x00000085a7af7211 */ /* 0x000fe400028f0eff */
[----:B------:R-:W-:Y:S02]  /*13f40*/  LEA R196, P5, R119, R123, 0x1 ;  /* 0x0000007b77c47211 */ /* 0x000fe400078a08ff */
[----:B------:R-:W-:Y:S02]  /*13f50*/  LEA.HI.X.SX32 R195, R118, R133, 0x1, P4 ;  /* 0x0000008576c37211 */ /* 0x000fe400020f0eff */
[----:B------:R-:W-:Y:S02]  /*13f60*/  LEA R118, P4, R124, R123, 0x1 ;  /* 0x0000007b7c767211 */ /* 0x000fe400078808ff */
[-C--:B------:R-:W-:Y:S02]  /*13f70*/  LEA.HI.X.SX32 R199, R122, R133.reuse, 0x1, P3 ;  /* 0x000000857ac77211 */ /* 0x080fe400018f0eff */
[----:B------:R-:W-:-:S02]  /*13f80*/  LEA.HI.X.SX32 R191, R176, R133, 0x1, P2 ;  /* 0x00000085b0bf7211 */ /* 0x000fc400010f0eff */
[-C--:B------:R-:W-:Y:S02]  /*13f90*/  LEA R204, P3, R135, R123.reuse, 0x1 ;  /* 0x0000007b87cc7211 */ /* 0x080fe400078608ff */
[----:B------:R-:W-:Y:S02]  /*13fa0*/  LEA R176, P2, R116, R123, 0x1 ;  /* 0x0000007b74b07211 */ /* 0x000fe400078408ff */
[----:B------:R-:W-:Y:S02]  /*13fb0*/  LEA.HI.X.SX32 R193, R166, R133, 0x1, P6 ;  /* 0x00000085a6c17211 */ /* 0x000fe400030f0eff */
[----:B------:R-:W-:Y:S02]  /*13fc0*/  LEA R166, P6, R120, R123, 0x1 ;  /* 0x0000007b78a67211 */ /* 0x000fe400078c08ff */
[----:B------:R-:W-:Y:S02]  /*13fd0*/  LEA.HI.X.SX32 R197, R119, R133, 0x1, P5 ;  /* 0x0000008577c57211 */ /* 0x000fe400028f0eff */
[----:B------:R-:W-:-:S02]  /*13fe0*/  LEA R200, P5, R125, R123, 0x1 ;  /* 0x0000007b7dc87211 */ /* 0x000fc400078a08ff */
[----:B------:R-:W-:Y:S02]  /*13ff0*/  LEA.HI.X.SX32 R119, R124, R133, 0x1, P4 ;  /* 0x000000857c777211 */ /* 0x000fe400020f0eff */
[----:B------:R-:W-:Y:S02]  /*14000*/  LEA R124, P4, R3, R123, 0x1 ;  /* 0x0000007b037c7211 */ /* 0x000fe400078808ff */
[-C--:B------:R-:W-:Y:S02]  /*14010*/  LEA.HI.X.SX32 R205, R135, R133.reuse, 0x1, P3 ;  /* 0x0000008587cd7211 */ /* 0x080fe400018f0eff */
        /* <DEDUP_REMOVED lines=11> */
[----:B------:R-:W-:Y:S02]  /*140d0*/  LEA R70, P3, R8, R123, 0x1 ;  /* 0x0000007b08467211 */ /* 0x000fe400078608ff */
[----:B------:R-:W-:Y:S02]  /*140e0*/  LEA.HI.X.SX32 R121, R132, R133, 0x1, P6 ;  /* 0x0000008584797211 */ /* 0x000fe400030f0eff */
[----:B------:R-:W-:Y:S02]  /*140f0*/  LEA R208, P6, R7, R123, 0x1 ;  /* 0x0000007b07d07211 */ /* 0x000fe400078c08ff */
[----:B------:R-:W-:-:S02]  /*14100*/  LEA.HI.X.SX32 R207, R4, R133, 0x1, P5 ;  /* 0x0000008504cf7211 */ /* 0x000fc400028f0eff */
[----:B------:R-:W-:Y:S02]  /*14110*/  LEA R214, P5, R108, R123, 0x1 ;  /* 0x0000007b6cd67211 */ /* 0x000fe400078a08ff */
        /* <DEDUP_REMOVED lines=36> */
[----:B------:R-:W-:Y:S02]  /*14360*/  PRMT R101, R101, 0x7632, R101 ;  /* 0x0000763265657816 */ /* 0x000fe40000000065 */
[----:B------:R-:W-:Y:S02]  /*14370*/  LEA R2, R2, R36, 0x1 ;  /* 0x0000002402027211 */ /* 0x000fe400078e08ff */
[----:B------:R-:W-:Y:S01]  /*14380*/  LEA.HI.X.SX32 R203, R134, R133, 0x1, P2 ;  /* 0x0000008586cb7211 */ /* 0x000fe200010f0eff */
[----:B------:R-:W-:Y:S01]  /*14390*/  STG.E.U16 desc[UR6][R58.64], R101 ;  /* 0x000000653a007986 */ /* 0x000fe2000c101506 */
[----:B------:R-:W-:Y:S02]  /*143a0*/  PRMT R102, R102, 0x7632, R102 ;  /* 0x0000763266667816 */ /* 0x000fe40000000066 */
[----:B------:R-:W-:-:S02]  /*143b0*/  LEA R134, P2, R25, R123, 0x1 ;  /* 0x0000007b19867211 */ /* 0x000fc400078408ff */
[----:B------:R-:W-:Y:S01]  /*143c0*/  LEA.HI.X.SX32 R235, R24, R133, 0x1, P5 ;  /* 0x0000008518eb7211 */ /* 0x000fe200028f0eff */
[----:B------:R-:W-:Y:S01]  /*143d0*/  STG.E.U16 desc[UR6][R56.64], R102 ;  /* 0x0000006638007986 */ /* 0x000fe2000c101506 */
[----:B------:R-:W-:Y:S02]  /*143e0*/  PRMT R33, R103, 0x7632, R33 ;  /* 0x0000763267217816 */ /* 0x000fe40000000021 */
[----:B------:R-:W-:Y:S02]  /*143f0*/  LEA R24, P5, R35, R123, 0x1 ;  /* 0x0000007b23187211 */ /* 0x000fe400078a08ff */
[----:B------:R-:W-:Y:S01]  /*14400*/  LEA.HI.X.SX32 R237, R34, R133, 0x1, P4 ;  /* 0x0000008522ed7211 */ /* 0x000fe200020f0eff */
[----:B------:R0:W-:Y:S01]  /*14410*/  STG.E.U16 desc[UR6][R54.64], R33 ;  /* 0x0000002136007986 */ /* 0x0001e2000c101506 */
[----:B------:R-:W-:Y:S02]  /*14420*/  LEA R34, P4, R43, R123, 0x1 ;  /* 0x0000007b2b227211 */ /* 0x000fe400078808ff */
[----:B------:R-:W-:Y:S01]  /*14430*/  LEA.HI.X.SX32 R241, R42, R133, 0x1, P3 ;  /* 0x000000852af17211 */ /* 0x000fe200018f0eff */
[----:B------:R-:W-:Y:S01]  /*14440*/  STG.E.U16 desc[UR6][R52.64], R96 ;  /* 0x0000006034007986 */ /* 0x000fe2000c101506 */
[----:B------:R-:W-:-:S02]  /*14450*/  LEA R42, P3, R2, R123, 0x1 ;  /* 0x0000007b022a7211 */ /* 0x000fc400078608ff */
[-C--:B------:R-:W-:Y:S01]  /*14460*/  LEA.HI.X.SX32 R135, R25, R133.reuse, 0x1, P2 ;  /* 0x0000008519877211 */ /* 0x080fe200010f0eff */
[----:B------:R-:W-:Y:S01]  /*14470*/  STG.E.U16 desc[UR6][R46.64], R97 ;  /* 0x000000612e007986 */ /* 0x000fe2000c101506 */
[-C--:B------:R-:W-:Y:S02]  /*14480*/  LEA.HI.X.SX32 R25, R35, R133.reuse, 0x1, P5 ;  /* 0x0000008523197211 */ /* 0x080fe400028f0eff */
[-C--:B------:R-:W-:Y:S01]  /*14490*/  LEA.HI.X.SX32 R35, R43, R133.reuse, 0x1, P4 ;  /* 0x000000852b237211 */ /* 0x080fe200020f0eff */
[----:B------:R-:W-:Y:S01]  /*144a0*/  STG.E.U16 desc[UR6][R60.64], R98 ;  /* 0x000000623c007986 */ /* 0x000fe2000c101506 */
[----:B------:R-:W-:Y:S02]  /*144b0*/  PRMT R0, R96, 0x7632, R0 ;  /* 0x0000763260007816 */ /* 0x000fe40000000000 */
[----:B------:R-:W-:Y:S01]  /*144c0*/  LEA.HI.X.SX32 R43, R2, R133, 0x1, P3 ;  /* 0x00000085022b7211 */ /* 0x000fe200018f0eff */
[----:B------:R-:W-:Y:S01]  /*144d0*/  STG.E.U16 desc[UR6][R68.64], R99 ;  /* 0x0000006344007986 */ /* 0x000fe2000c101506 */
[----:B0-----:R-:W-:-:S02]  /*144e0*/  PRMT R55, R97, 0x7632, R55 ;  /* 0x0000763261377816 */ /* 0x001fc40000000037 */
[----:B------:R-:W-:Y:S01]  /*144f0*/  PRMT R2, R98, 0x7632, R2 ;  /* 0x0000763262027816 */ /* 0x000fe20000000002 */
[----:B------:R0:W-:Y:S01]  /*14500*/  STG.E.U16 desc[UR6][R28.64], R0 ;  /* 0x000000001c007986 */ /* 0x0001e2000c101506 */
[----:B------:R-:W-:Y:S02]  /*14510*/  PRMT R3, R99, 0x7632, R3 ;  /* 0x0000763263037816 */ /* 0x000fe40000000003 */
[----:B------:R-:W-:Y:S01]  /*14520*/  LEA R218, P2, R126, R123, 0x1 ;  /* 0x0000007b7eda7211 */ /* 0x000fe200078408ff */
[----:B------:R-:W-:Y:S01]  /*14530*/  STG.E.U16 desc[UR6][R110.64], R55 ;  /* 0x000000376e007986 */ /* 0x000fe2000c101506 */
[----:B------:R-:W-:Y:S02]  /*14540*/  PRMT R4, R92, 0x7632, R4 ;  /* 0x000076325c047816 */ /* 0x000fe40000000004 */
[----:B------:R-:W-:Y:S01]  /*14550*/  LEA.HI.X.SX32 R219, R126, R133, 0x1, P2 ;  /* 0x000000857edb7211 */ /* 0x000fe200010f0eff */
[----:B------:R1:W-:Y:S01]  /*14560*/  STG.E.U16 desc[UR6][R128.64], R2 ;  /* 0x0000000280007986 */ /* 0x0003e2000c101506 */
[----:B------:R-:W-:-:S02]  /*14570*/  PRMT R7, R93, 0x7632, R7 ;  /* 0x000076325d077816 */ /* 0x000fc40000000007 */
[----:B------:R-:W-:Y:S01]  /*14580*/  LEA R126, P2, R62, R123, 0x1 ;  /* 0x0000007b3e7e7211 */ /* 0x000fe200078408ff */
[----:B------:R2:W-:Y:S01]  /*14590*/  STG.E.U16 desc[UR6][R48.64], R3 ;  /* 0x0000000330007986 */ /* 0x0005e2000c101506 */
[----:B0-----:R-:W-:Y:S02]  /*145a0*/  PRMT R29, R94, 0x7632, R29 ;  /* 0x000076325e1d7816 */ /* 0x001fe4000000001d */
[----:B------:R-:W-:Y:S01]  /*145b0*/  PRMT R32, R95, 0x7632, R32 ;  /* 0x000076325f207816 */ /* 0x000fe20000000020 */
[----:B------:R-:W-:Y:S01]  /*145c0*/  STG.E.U16 desc[UR6][R130.64], R92 ;  /* 0x0000005c82007986 */ /* 0x000fe2000c101506 */
[----:B------:R-:W-:Y:S02]  /*145d0*/  LEA.HI.X.SX32 R127, R62, R133, 0x1, P2 ;  /* 0x000000853e7f7211 */ /* 0x000fe400010f0eff */
[----:B------:R-:W-:Y:S01]  /*145e0*/  LEA R62, P2, R18, R123, 0x1 ;  /* 0x0000007b123e7211 */ /* 0x000fe200078408ff */
[----:B------:R-:W-:Y:S01]  /*145f0*/  STG.E.U16 desc[UR6][R136.64], R93 ;  /* 0x0000005d88007986 */ /* 0x000fe2000c101506 */
[----:B------:R-:W-:-:S02]  /*14600*/  PRMT R0, R88, 0x7632, R0 ;  /* 0x0000763258007816 */ /* 0x000fc40000000000 */
[----:B-1----:R-:W-:Y:S01]  /*14610*/  PRMT R2, R89, 0x7632, R2 ;  /* 0x0000763259027816 */ /* 0x002fe20000000002 */
[----:B------:R0:W-:Y:S01]  /*14620*/  STG.E.U16 desc[UR6][R138.64], R94 ;  /* 0x0000005e8a007986 */ /* 0x0001e2000c101506 */
[----:B--2---:R-:W-:Y:S02]  /*14630*/  PRMT R3, R90, 0x7632, R3 ;  /* 0x000076325a037816 */ /* 0x004fe40000000003 */
[----:B------:R-:W-:Y:S01]  /*14640*/  LEA R230, P6, R20, R123, 0x1 ;  /* 0x0000007b14e67211 */ /* 0x000fe200078c08ff */
[----:B------:R-:W-:Y:S01]  /*14650*/  STG.E.U16 desc[UR6][R50.64], R95 ;  /* 0x0000005f32007986 */ /* 0x000fe2000c101506 */
[----:B------:R-:W-:Y:S02]  /*14660*/  LEA.HI.X.SX32 R63, R18, R133, 0x1, P2 ;  /* 0x00000085123f7211 */ /* 0x000fe400010f0eff */
[----:B------:R-:W-:Y:S01]  /*14670*/  PRMT R28, R91, 0x7632, R28 ;  /* 0x000076325b1c7816 */ /* 0x000fe2000000001c */
[----:B------:R1:W-:Y:S01]  /*14680*/  STG.E.U16 desc[UR6][R140.64], R4 ;  /* 0x000000048c007986 */ /* 0x0003e2000c101506 */
[----:B------:R-:W-:-:S02]  /*14690*/  LEA R18, P2, R21, R123, 0x1 ;  /* 0x0000007b15127211 */ /* 0x000fc400078408ff */
[----:B------:R-:W-:Y:S01]  /*146a0*/  LEA.HI.X.SX32 R231, R20, R133, 0x1, P6 ;  /* 0x0000008514e77211 */ /* 0x000fe200030f0eff */
[----:B------:R2:W-:Y:S01]  /*146b0*/  STG.E.U16 desc[UR6][R142.64], R7 ;  /* 0x000000078e007986 */ /* 0x0005e2000c101506 */
[----:B------:R-:W-:Y:S02]  /*146c0*/  LEA R20, P6, R27, R123, 0x1 ;  /* 0x0000007b1b147211 */ /* 0x000fe400078c08ff */
[----:B------:R-:W-:Y:S01]  /*146d0*/  LEA.HI.X.SX32 R19, R21, R133, 0x1, P2 ;  /* 0x0000008515137211 */ /* 0x000fe200010f0eff */
[----:B------:R-:W-:Y:S01]  /*146e0*/  STG.E.U16 desc[UR6][R144.64], R29 ;  /* 0x0000001d90007986 */ /* 0x000fe2000c101506 */
[----:B0-----:R-:W-:Y:S02]  /*146f0*/  PRMT R94, R84, 0x7632, R94 ;  /* 0x00007632545e7816 */ /* 0x001fe4000000005e */
[----:B------:R-:W-:Y:S01]  /*14700*/  LEA R26, P2, R30, R123, 0x1 ;  /* 0x0000007b1e1a7211 */ /* 0x000fe200078408ff */
[----:B------:R-:W-:Y:S01]  /*14710*/  STG.E.U16 desc[UR6][R146.64], R32 ;  /* 0x0000002092007986 */ /* 0x000fe2000c101506 */
[----:B-1----:R-:W-:-:S02]  /*14720*/  PRMT R4, R85, 0x7632, R4 ;  /* 0x0000763255047816 */ /* 0x002fc40000000004 */
[----:B------:R-:W-:Y:S01]  /*14730*/  PRMT R95, R86, 0x7632, R95 ;  /* 0x00007632565f7816 */ /* 0x000fe2000000005f */
[----:B------:R-:W-:Y:S01]  /*14740*/  STG.E.U16 desc[UR6][R148.64], R88 ;  /* 0x0000005894007986 */ /* 0x000fe2000c101506 */
[----:B--2---:R-:W-:Y:S02]  /*14750*/  PRMT R7, R87, 0x7632, R7 ;  /* 0x0000763257077816 */ /* 0x004fe40000000007 */
[-C--:B------:R-:W-:Y:S01]  /*14760*/  LEA.HI.X.SX32 R21, R27, R133.reuse, 0x1, P6 ;  /* 0x000000851b157211 */ /* 0x080fe200030f0eff */
[----:B------:R-:W-:Y:S01]  /*14770*/  STG.E.U16 desc[UR6][R150.64], R89 ;  /* 0x0000005996007986 */ /* 0x000fe2000c101506 */
[----:B------:R-:W-:Y:S02]  /*14780*/  LEA.HI.X.SX32 R27, R30, R133, 0x1, P2 ;  /* 0x000000851e1b7211 */ /* 0x000fe400010f0eff */
[-C--:B------:R-:W-:Y:S01]  /*14790*/  LEA R30, P2, R39, R123.reuse, 0x1 ;  /* 0x0000007b271e7211 */ /* 0x080fe200078408ff */
[----:B------:R-:W-:Y:S01]  /*147a0*/  STG.E.U16 desc[UR6][R152.64], R90 ;  /* 0x0000005a98007986 */ /* 0x000fe2000c101506 */
[----:B------:R-:W-:-:S02]  /*147b0*/  LEA R238, P6, R38, R123, 0x1 ;  /* 0x0000007b26ee7211 */ /* 0x000fc400078c08ff */
[----:B------:R-:W-:Y:S01]  /*147c0*/  PRMT R97, R81, 0x7632, R97 ;  /* 0x0000763251617816 */ /* 0x000fe20000000061 */
[----:B------:R-:W-:Y:S01]  /*147d0*/  STG.E.U16 desc[UR6][R154.64], R91 ;  /* 0x0000005b9a007986 */ /* 0x000fe2000c101506 */
[----:B------:R-:W-:Y:S02]  /*147e0*/  LEA.HI.X.SX32 R31, R39, R133, 0x1, P2 ;  /* 0x00000085271f7211 */ /* 0x000fe400010f0eff */
[----:B------:R-:W-:Y:S01]  /*147f0*/  PRMT R98, R82, 0x7632, R98 ;  /* 0x0000763252627816 */ /* 0x000fe20000000062 */
[----:B------:R0:W-:Y:S01]  /*14800*/  STG.E.U16 desc[UR6][R156.64], R0 ;  /* 0x000000009c007986 */ /* 0x0001e2000c101506 */
[-C--:B------:R-:W-:Y:S02]  /*14810*/  LEA R122, P5, R44, R123.reuse, 0x1 ;  /* 0x0000007b2c7a7211 */ /* 0x080fe400078a08ff */
[----:B------:R-:W-:Y:S01]  /*14820*/  LEA R242, P2, R45, R123, 0x1 ;  /* 0x0000007b2df27211 */ /* 0x000fe200078408ff */
[----:B------:R1:W-:Y:S01]  /*14830*/  STG.E.U16 desc[UR6][R158.64], R2 ;  /* 0x000000029e007986 */ /* 0x0003e2000c101506 */
[----:B------:R-:W-:-:S02]  /*14840*/  LEA.HI.X.SX32 R239, R38, R133, 0x1, P6 ;  /* 0x0000008526ef7211 */ /* 0x000fc400030f0eff */
[-C--:B------:R-:W-:Y:S01]  /*14850*/  LEA R38, P6, R40, R123.reuse, 0x1 ;  /* 0x0000007b28267211 */ /* 0x080fe200078c08ff */
[----:B------:R2:W-:Y:S01]  /*14860*/  STG.E.U16 desc[UR6][R178.64], R3 ;  /* 0x00000003b2007986 */ /* 0x0005e2000c101506 */
[----:B------:R-:W-:Y:S02]  /*14870*/  LEA R132, P4, R36, R123, 0x1 ;  /* 0x0000007b24847211 */ /* 0x000fe400078808ff */
[-C--:B------:R-:W-:Y:S01]  /*14880*/  LEA.HI.X.SX32 R123, R44, R133.reuse, 0x1, P5 ;  /* 0x000000852c7b7211 */ /* 0x080fe200028f0eff */
[----:B------:R3:W-:Y:S01]  /*14890*/  STG.E.U16 desc[UR6][R160.64], R28 ;  /* 0x0000001ca0007986 */ /* 0x0007e2000c101506 */
[----:B0-----:R-:W-:Y:S02]  /*148a0*/  PRMT R0, R80, 0x7632, R0 ;  /* 0x0000763250007816 */ /* 0x001fe40000000000 */
[----:B------:R-:W-:Y:S01]  /*148b0*/  LEA.HI.X.SX32 R243, R45, R133, 0x1, P2 ;  /* 0x000000852df37211 */ /* 0x000fe200010f0eff */
[----:B------:R-:W-:Y:S01]  /*148c0*/  STG.E.U16 desc[UR6][R180.64], R84 ;  /* 0x00000054b4007986 */ /* 0x000fe2000c101506 */
[----:B-1----:R-:W-:-:S02]  /*148d0*/  PRMT R2, R83, 0x7632, R2 ;  /* 0x0000763253027816 */ /* 0x002fc40000000002 */
[----:B------:R-:W-:Y:S01]  /*148e0*/  PRMT R60, R76, 0x7632, R60 ;  /* 0x000076324c3c7816 */ /* 0x000fe2000000003c */
[----:B------:R-:W-:Y:S01]  /*148f0*/  STG.E.U16 desc[UR6][R182.64], R85 ;  /* 0x00000055b6007986 */ /* 0x000fe2000c101506 */
[----:B------:R-:W-:Y:S02]  /*14900*/  PRMT R101, R77, 0x7632, R101 ;  /* 0x000076324d657816 */ /* 0x000fe40000000065 */
[----:B------:R-:W-:Y:S01]  /*14910*/  PRMT R102, R78, 0x7632, R102 ;  /* 0x000076324e667816 */ /* 0x000fe20000000066 */
[----:B------:R-:W-:Y:S01]  /*14920*/  STG.E.U16 desc[UR6][R186.64], R86 ;  /* 0x00000056ba007986 */ /* 0x000fe2000c101506 */
[----:B--2---:R-:W-:Y:S02]  /*14930*/  PRMT R3, R79, 0x7632, R3 ;  /* 0x000076324f037816 */ /* 0x004fe40000000003 */
[----:B---3--:R-:W-:Y:S01]  /*14940*/  PRMT R28, R65, 0x7632, R28 ;  /* 0x00007632411c7816 */ /* 0x008fe2000000001c */
[----:B------:R-:W-:Y:S01]  /*14950*/  STG.E.U16 desc[UR6][R168.64], R87 ;  /* 0x00000057a8007986 */ /* 0x000fe2000c101506 */
[----:B------:R-:W-:-:S02]  /*14960*/  PRMT R29, R66, 0x7632, R29 ;  /* 0x00007632421d7816 */ /* 0x000fc4000000001d */
[----:B------:R-:W-:Y:S01]  /*14970*/  PRMT R32, R67, 0x7632, R32 ;  /* 0x0000763243207816 */ /* 0x000fe20000000020 */
[----:B------:R-:W-:Y:S01]  /*14980*/  STG.E.U16 desc[UR6][R188.64], R94 ;  /* 0x0000005ebc007986 */ /* 0x000fe2000c101506 */
[-C--:B------:R-:W-:Y:S02]  /*14990*/  LEA.HI.X.SX32 R39, R40, R133.reuse, 0x1, P6 ;  /* 0x0000008528277211 */ /* 0x080fe400030f0eff */
[----:B------:R-:W-:Y:S01]  /*149a0*/  LEA.HI.X.SX32 R133, R36, R133, 0x1, P4 ;  /* 0x0000008524857211 */ /* 0x000fe200020f0eff */
[----:B------:R0:W-:Y:S01]  /*149b0*/  STG.E.U16 desc[UR6][R170.64], R4 ;  /* 0x00000004aa007986 */ /* 0x0001e2000c101506 */
[----:B------:R-:W-:-:S03]  /*149c0*/  LOP3.LUT P2, RZ, R248, 0x80, RZ, 0xc0, !PT ;  /* 0x00000080f8ff7812 */ /* 0x000fc6000784c0ff */
[----:B------:R-:W-:Y:S04]  /*149d0*/  STG.E.U16 desc[UR6][R190.64], R95 ;  /* 0x0000005fbe007986 */ /* 0x000fe8000c101506 */
[----:B------:R1:W-:Y:S04]  /*149e0*/  STG.E.U16 desc[UR6][R172.64], R7 ;  /* 0x00000007ac007986 */ /* 0x0003e8000c101506 */
[----:B------:R-:W-:Y:S01]  /*149f0*/  STG.E.U16 desc[UR6][R162.64], R80 ;  /* 0x00000050a2007986 */ /* 0x000fe2000c101506 */
[----:B0-----:R-:W-:-:S03]  /*14a00*/  PRMT R4, R74, 0x7632, R4 ;  /* 0x000076324a047816 */ /* 0x001fc60000000004 */
[----:B------:R-:W-:Y:S04]  /*14a10*/  STG.E.U16 desc[UR6][R174.64], R81 ;  /* 0x00000051ae007986 */ /* 0x000fe8000c101506 */
[----:B------:R-:W-:Y:S01]  /*14a20*/  STG.E.U16 desc[UR6][R192.64], R82 ;  /* 0x00000052c0007986 */ /* 0x000fe2000c101506 */
[----:B-1----:R-:W-:-:S03]  /*14a30*/  PRMT R7, R75, 0x7632, R7 ;  /* 0x000076324b077816 */ /* 0x002fc60000000007 */
[----:B------:R-:W-:Y:S04]  /*14a40*/  STG.E.U16 desc[UR6][R176.64], R83 ;  /* 0x00000053b0007986 */ /* 0x000fe8000c101506 */
[----:B------:R0:W-:Y:S04]  /*14a50*/  STG.E.U16 desc[UR6][R164.64], R0 ;  /* 0x00000000a4007986 */ /* 0x0001e8000c101506 */
[----:B------:R-:W-:Y:S04]  /*14a60*/  STG.E.U16 desc[UR6][R194.64], R97 ;  /* 0x00000061c2007986 */ /* 0x000fe8000c101506 */
[----:B------:R-:W-:Y:S04]  /*14a70*/  STG.E.U16 desc[UR6][R196.64], R98 ;  /* 0x00000062c4007986 */ /* 0x000fe8000c101506 */
[----:B------:R1:W-:Y:S01]  /*14a80*/  STG.E.U16 desc[UR6][R166.64], R2 ;  /* 0x00000002a6007986 */ /* 0x0003e2000c101506 */
[----:B0-----:R-:W-:-:S03]  /*14a90*/  PRMT R0, R72, 0x7632, R0 ;  /* 0x0000763248007816 */ /* 0x001fc60000000000 */
[----:B------:R-:W0:Y:S04]  /*14aa0*/  LDS.128 R44, [R244] ;  /* 0x00000000f42c7984 */ /* 0x000e280000000c00 */
[----:B------:R-:W-:Y:S04]  /*14ab0*/  STG.E.U16 desc[UR6][R116.64], R76 ;  /* 0x0000004c74007986 */ /* 0x000fe8000c101506 */
[----:B------:R-:W-:Y:S01]  /*14ac0*/  STG.E.U16 desc[UR6][R198.64], R77 ;  /* 0x0000004dc6007986 */ /* 0x000fe2000c101506 */
[----:B-1----:R-:W-:-:S03]  /*14ad0*/  PRMT R2, R73, 0x7632, R2 ;  /* 0x0000763249027816 */ /* 0x002fc60000000002 */
[----:B------:R1:W-:Y:S04]  /*14ae0*/  STG.E.U16 desc[UR6][R118.64], R78 ;  /* 0x0000004e76007986 */ /* 0x0003e8000c101506 */
[----:B------:R-:W-:Y:S04]  /*14af0*/  STG.E.U16 desc[UR6][R200.64], R79 ;  /* 0x0000004fc8007986 */ /* 0x000fe8000c101506 */
[----:B------:R0:W-:Y:S04]  /*14b00*/  STG.E.U16 desc[UR6][R120.64], R60 ;  /* 0x0000003c78007986 */ /* 0x0001e8000c101506 */
[----:B------:R-:W-:Y:S01]  /*14b10*/  STG.E.U16 desc[UR6][R202.64], R101 ;  /* 0x00000065ca007986 */ /* 0x000fe2000c101506 */
[----:B-1----:R-:W-:-:S02]  /*14b20*/  PRMT R118, R113, 0x7632, R118 ;  /* 0x0000763271767816 */ /* 0x002fc40000000076 */
[----:B------:R-:W-:Y:S01]  /*14b30*/  PRMT R119, R115, 0x7632, R119 ;  /* 0x0000763273777816 */ /* 0x000fe20000000077 */
[----:B------:R-:W-:Y:S04]  /*14b40*/  STG.E.U16 desc[UR6][R204.64], R102 ;  /* 0x00000066cc007986 */ /* 0x000fe8000c101506 */
[----:B------:R1:W-:Y:S04]  /*14b50*/  STG.E.U16 desc[UR6][R124.64], R3 ;  /* 0x000000037c007986 */ /* 0x0003e8000c101506 */
[----:B------:R-:W-:Y:S04]  /*14b60*/  STG.E.U16 desc[UR6][R206.64], R72 ;  /* 0x00000048ce007986 */ /* 0x000fe8000c101506 */
[----:B------:R-:W-:Y:S01]  /*14b70*/  STG.E.U16 desc[UR6][R208.64], R73 ;  /* 0x00000049d0007986 */ /* 0x000fe2000c101506 */
[----:B0-----:R-:W-:-:S03]  /*14b80*/  PRMT R121, R45, 0x7632, R121 ;  /* 0x000076322d797816 */ /* 0x001fc60000000079 */
[----:B------:R-:W-:Y:S01]  /*14b90*/  STG.E.U16 desc[UR6][R134.64], R74 ;  /* 0x0000004a86007986 */ /* 0x000fe2000c101506 */
[----:B-1----:R-:W-:-:S03]  /*14ba0*/  PRMT R3, R64, 0x7632, R3 ;  /* 0x0000763240037816 */ /* 0x002fc60000000003 */
[----:B------:R-:W-:Y:S04]  /*14bb0*/  STG.E.U16 desc[UR6][R210.64], R75 ;  /* 0x0000004bd2007986 */ /* 0x000fe8000c101506 */
[----:B------:R0:W-:Y:S04]  /*14bc0*/  STG.E.U16 desc[UR6][R212.64], R0 ;  /* 0x00000000d4007986 */ /* 0x0001e8000c101506 */
[----:B------:R1:W-:Y:S04]  /*14bd0*/  STG.E.U16 desc[UR6][R214.64], R2 ;  /* 0x00000002d6007986 */ /* 0x0003e8000c101506 */
[----:B------:R2:W-:Y:S04]  /*14be0*/  STG.E.U16 desc[UR6][R216.64], R4 ;  /* 0x00000004d8007986 */ /* 0x0005e8000c101506 */
[----:B------:R3:W-:Y:S01]  /*14bf0*/  STG.E.U16 desc[UR6][R218.64], R7 ;  /* 0x00000007da007986 */ /* 0x0007e2000c101506 */
[----:B0-----:R-:W-:-:S03]  /*14c00*/  PRMT R0, R105, 0x7632, R0 ;  /* 0x0000763269007816 */ /* 0x001fc60000000000 */
[----:B------:R-:W-:Y:S01]  /*14c10*/  STG.E.U16 desc[UR6][R70.64], R64 ;  /* 0x0000004046007986 */ /* 0x000fe2000c101506 */
[----:B-1----:R-:W-:-:S03]  /*14c20*/  PRMT R2, R107, 0x7632, R2 ;  /* 0x000076326b027816 */ /* 0x002fc60000000002 */
[----:B------:R-:W-:Y:S01]  /*14c30*/  STG.E.U16 desc[UR6][R220.64], R65 ;  /* 0x00000041dc007986 */ /* 0x000fe2000c101506 */
[----:B--2---:R-:W-:-:S03]  /*14c40*/  FFMA R4, R185, 0.69314718246459960938, R6 ;  /* 0x3f317218b9047823 */ /* 0x004fc60000000006 */
[----:B------:R0:W-:Y:S01]  /*14c50*/  STG.E.U16 desc[UR6][R108.64], R66 ;  /* 0x000000426c007986 */ /* 0x0001e2000c101506 */
[----:B---3--:R-:W-:-:S03]  /*14c60*/  PRMT R7, R104, 0x7632, R7 ;  /* 0x0000763268077816 */ /* 0x008fc60000000007 */
[----:B------:R-:W-:Y:S04]  /*14c70*/  STG.E.U16 desc[UR6][R222.64], R67 ;  /* 0x00000043de007986 */ /* 0x000fe8000c101506 */
[----:B------:R1:W-:Y:S04]  /*14c80*/  STG.E.U16 desc[UR6][R126.64], R3 ;  /* 0x000000037e007986 */ /* 0x0003e8000c101506 */
[----:B------:R2:W-:Y:S01]  /*14c90*/  STG.E.U16 desc[UR6][R8.64], R28 ;  /* 0x0000001c08007986 */ /* 0x0005e2000c101506 */
[----:B0-----:R-:W-:-:S03]  /*14ca0*/  PRMT R66, R46, 0x7632, R66 ;  /* 0x000076322e427816 */ /* 0x001fc60000000042 */
[----:B------:R-:W-:Y:S04]  /*14cb0*/  STG.E.U16 desc[UR6][R224.64], R29 ;  /* 0x0000001de0007986 */ /* 0x000fe8000c101506 */
[----:B------:R0:W-:Y:S01]  /*14cc0*/  STG.E.U16 desc[UR6][R10.64], R32 ;  /* 0x000000200a007986 */ /* 0x0001e2000c101506 */
[----:B-1----:R-:W-:-:S03]  /*14cd0*/  IMAD.SHL.U32 R3, R246, 0x4, RZ ;  /* 0x00000004f6037824 */ /* 0x002fc600078e00ff */
[----:B------:R-:W-:Y:S01]  /*14ce0*/  STG.E.U16 desc[UR6][R226.64], R104 ;  /* 0x00000068e2007986 */ /* 0x000fe2000c101506 */
[----:B--2---:R-:W-:-:S03]  /*14cf0*/  PRMT R9, R106, 0x7632, R9 ;  /* 0x000076326a097816 */ /* 0x004fc60000000009 */
[----:B------:R-:W-:Y:S04]  /*14d00*/  STG.E.U16 desc[UR6][R62.64], R105 ;  /* 0x000000693e007986 */ /* 0x000fe8000c101506 */
[----:B------:R1:W-:Y:S01]  /*14d10*/  STG.E.U16 desc[UR6][R12.64], R106 ;  /* 0x0000006a0c007986 */ /* 0x0003e2000c101506 */
[----:B0-----:R-:W-:-:S03]  /*14d20*/  PRMT R11, R112, 0x7632, R11 ;  /* 0x00007632700b7816 */ /* 0x001fc6000000000b */
[----:B------:R-:W-:Y:S04]  /*14d30*/  STG.E.U16 desc[UR6][R228.64], R107 ;  /* 0x0000006be4007986 */ /* 0x000fe8000c101506 */
[----:B------:R-:W-:Y:S04]  /*14d40*/  STG.E.U16 desc[UR6][R14.64], R7 ;  /* 0x000000070e007986 */ /* 0x000fe8000c101506 */
[----:B------:R0:W-:Y:S01]  /*14d50*/  STG.E.U16 desc[UR6][R230.64], R0 ;  /* 0x00000000e6007986 */ /* 0x0001e2000c101506 */
[----:B-1----:R-:W-:-:S03]  /*14d60*/  PRMT R12, R114, 0x7632, R12 ;  /* 0x00007632720c7816 */ /* 0x002fc6000000000c */
[----:B------:R1:W-:Y:S04]  /*14d70*/  STG.E.U16 desc[UR6][R18.64], R9 ;  /* 0x0000000912007986 */ /* 0x0003e8000c101506 */
[----:B------:R-:W-:Y:S04]  /*14d80*/  STG.E.U16 desc[UR6][R16.64], R2 ;  /* 0x0000000210007986 */ /* 0x000fe8000c101506 */
[----:B------:R-:W-:Y:S01]  /*14d90*/  STG.E.U16 desc[UR6][R232.64], R112 ;  /* 0x00000070e8007986 */ /* 0x000fe2000c101506 */
[----:B0-----:R-:W-:-:S03]  /*14da0*/  IMAD.SHL.U32 R0, R248, 0x2, RZ ;  /* 0x00000002f8007824 */ /* 0x001fc600078e00ff */
[----:B------:R-:W-:Y:S01]  /*14db0*/  STG.E.U16 desc[UR6][R234.64], R113 ;  /* 0x00000071ea007986 */ /* 0x000fe2000c101506 */
[----:B-1----:R-:W-:Y:S01]  /*14dc0*/  PRMT R19, R44, 0x7632, R19 ;  /* 0x000076322c137816 */ /* 0x002fe20000000013 */
[----:B------:R-:W0:Y:S01]  /*14dd0*/  LDC.64 R8, c[0x0][0x230] ;  /* 0x00008c00ff087b82 */ /* 0x000e220000000a00 */
[----:B------:R-:W-:Y:S01]  /*14de0*/  LOP3.LUT R6, R0, 0x1f8, RZ, 0xc0, !PT ;  /* 0x000001f800067812 */ /* 0x000fe200078ec0ff */
[----:B------:R1:W-:Y:S01]  /*14df0*/  STG.E.U16 desc[UR6][R20.64], R114 ;  /* 0x0000007214007986 */ /* 0x0003e2000c101506 */
[----:B------:R-:W-:-:S03]  /*14e00*/  IMAD.HI R0, R246, 0x4, RZ ;  /* 0x00000004f6007827 */ /* 0x000fc600078e02ff */
[----:B------:R2:W-:Y:S04]  /*14e10*/  STG.E.U16 desc[UR6][R26.64], R115 ;  /* 0x000000731a007986 */ /* 0x0005e8000c101506 */
[----:B------:R2:W-:Y:S04]  /*14e20*/  STG.E.U16 desc[UR6][R22.64], R11 ;  /* 0x0000000b16007986 */ /* 0x0005e8000c101506 */
[----:B------:R2:W-:Y:S01]  /*14e30*/  STG.E.U16 desc[UR6][R236.64], R118 ;  /* 0x00000076ec007986 */ /* 0x0005e2000c101506 */
[----:B-1----:R-:W-:-:S03]  /*14e40*/  PRMT R21, R47, 0x7632, R21 ;  /* 0x000076322f157816 */ /* 0x002fc60000000015 */
[----:B------:R2:W-:Y:S04]  /*14e50*/  STG.E.U16 desc[UR6][R24.64], R12 ;  /* 0x0000000c18007986 */ /* 0x0005e8000c101506 */
[----:B------:R2:W-:Y:S01]  /*14e60*/  STG.E.U16 desc[UR6][R238.64], R119 ;  /* 0x00000077ee007986 */ /* 0x0005e2000c101506 */
[----:B0-----:R-:W-:-:S03]  /*14e70*/  IADD3 R2, P0, P1, R3, UR10, R8 ;  /* 0x0000000a03027c10 */ /* 0x001fc6000f91e008 */
[----:B------:R2:W-:Y:S01]  /*14e80*/  STG.E.U16 desc[UR6][R30.64], R44 ;  /* 0x0000002c1e007986 */ /* 0x0005e2000c101506 */
[----:B------:R-:W-:-:S03]  /*14e90*/  IADD3.X R3, R0, UR9, R9, P0, P1 ;  /* 0x0000000900037c10 */ /* 0x000fc600087e2409 */
[----:B------:R2:W-:Y:S04]  /*14ea0*/  STG.E.U16 desc[UR6][R240.64], R45 ;  /* 0x0000002df0007986 */ /* 0x0005e8000c101506 */
[----:B------:R2:W-:Y:S04]  /*14eb0*/  STG.E.U16 desc[UR6][R34.64], R46 ;  /* 0x0000002e22007986 */ /* 0x0005e8000c101506 */
[----:B------:R2:W-:Y:S04]  /*14ec0*/  STG.E.U16 desc[UR6][R122.64], R47 ;  /* 0x0000002f7a007986 */ /* 0x0005e8000c101506 */
[----:B------:R2:W-:Y:S04]  /*14ed0*/  STG.E.U16 desc[UR6][R38.64], R19 ;  /* 0x0000001326007986 */ /* 0x0005e8000c101506 */
[----:B------:R2:W-:Y:S04]  /*14ee0*/  STG.E.U16 desc[UR6][R242.64], R121 ;  /* 0x00000079f2007986 */ /* 0x0005e8000c101506 */
[----:B------:R2:W-:Y:S04]  /*14ef0*/  STG.E.U16 desc[UR6][R132.64], R66 ;  /* 0x0000004284007986 */ /* 0x0005e8000c101506 */
[----:B------:R2:W-:Y:S01]  /*14f00*/  STG.E.U16 desc[UR6][R42.64], R21 ;  /* 0x000000152a007986 */ /* 0x0005e2000c101506 */
[----:B------:R-:W-:Y:S06]  /*14f10*/  BAR.SYNC.DEFER_BLOCKING 0x0 ;  /* 0x0000000000007b1d */ /* 0x000fec0000010000 */
[----:B------:R2:W-:Y:S02]  /*14f20*/  STS.64 [R6+UR4], R4 ;  /* 0x0000000406007988 */ /* 0x0005e40008000a04 */
[----:B------:R-:W-:Y:S06]  /*14f30*/  BAR.SYNC.DEFER_BLOCKING 0x0 ;  /* 0x0000000000007b1d */ /* 0x000fec0000010000 */
[----:B------:R-:W-:Y:S05]  /*14f40*/  @P2 EXIT ;  /* 0x000000000000294d */ /* 0x000fea0003800000 */
[----:B------:R-:W0:Y:S04]  /*14f50*/  LDS R245, [R245] ;  /* 0x00000000f5f57984 */ /* 0x000e280000000800 */
[----:B0-----:R-:W-:Y:S01]  /*14f60*/  STG.E desc[UR6][R2.64], R245 ;  /* 0x000000f502007986 */ /* 0x001fe2000c101906 */
[----:B------:R-:W-:Y:S05]  /*14f70*/  EXIT ;  /* 0x000000000000794d */ /* 0x000fea0003800000 */
.L_x_2:
[----:B------:R-:W-:-:S00]  /*14f80*/  BRA `(.L_x_2) ;  /* 0xfffffffc00fc7947 */ /* 0x000fc0000383ffff */
[----:B------:R-:W-:-:S00]  /*14f90*/  NOP ;  /* 0x0000000000007918 */ /* 0x000fc00000000000 */
        /* <DEDUP_REMOVED lines=14> */
.L_x_3:


//--------------------- .nv.global.init           --------------------------
	.section	.nv.global.init,"aw",@progbits
.nv.global.init:
	.type		_$_str,@object
	.size		_$_str,(.L_0 - _$_str)
_$_str:
        /*0000*/ 	.byte	0x5f, 0x5f, 0x43, 0x55, 0x44, 0x41, 0x5f, 0x46, 0x54, 0x5a, 0x00
.L_0:


//--------------------- .nv.shared.attn_fwd       --------------------------
	.section	.nv.shared.attn_fwd,"aw",@nobits
	.sectionflags	@""
	.align	16
	.zero		1024


//--------------------- .nv.shared.reserved.0     --------------------------
	.section	.nv.shared.reserved.0,"aw",@nobits
	.weak		__nv_reservedSMEM_offset_0_alias
	.size		__nv_reservedSMEM_offset_0_alias, 0, 0
	.other		__nv_reservedSMEM_offset_0_alias,@"STO_CUDA_RESERVED_SHARED STV_DEFAULT"
__nv_reservedSMEM_offset_0_alias:
	.zero		0


//--------------------- .nv.constant0.attn_fwd    --------------------------
	.section	.nv.constant0.attn_fwd,"a",@progbits
	.sectionflags	@""
	.align	4
.nv.constant0.attn_fwd:
	.zero		664


//--------------------- SYMBOLS --------------------------

	.type		.nv.reservedSmem.offset0,@object
	.size		.nv.reservedSmem.offset0,0x4
